def attn_fwd(
    Q,
    K,
    V,
    Out,
    Lse,
    sm_scale,
    stride_qz,
    stride_qh,
    stride_qm,
    stride_qk,
    stride_kz,
    stride_kh,
    stride_kn,
    stride_kk,
    stride_vz,
    stride_vh,
    stride_vn,
    stride_vk,
    stride_oz,
    stride_oh,
    stride_om,
    stride_ok,
    seqlen_q,
    seqlen_k,
    BLOCK_M: tl.constexpr,
    BLOCK_N: tl.constexpr,
    HEAD_DIM: tl.constexpr,
    CAUSAL: tl.constexpr,
):
    start_m = tl.program_id(0)
    off_hz = tl.program_id(1)
    q_off = off_hz * stride_qh
    k_off = off_hz * stride_kh
    v_off = off_hz * stride_vh
    offs_m = start_m * BLOCK_M + tl.arange(0, BLOCK_M)
    offs_d = tl.arange(0, HEAD_DIM)
    offs_n = tl.arange(0, BLOCK_N)
    q_ptrs = Q + q_off + offs_m[:, None] * stride_qm + offs_d[None, :] * stride_qk
    k_ptrs = K + k_off + offs_d[:, None] * stride_kk + offs_n[None, :] * stride_kn
    v_ptrs = V + v_off + offs_n[:, None] * stride_vn + offs_d[None, :] * stride_vk
    m_i = tl.full([BLOCK_M], float("-inf"), dtype=tl.float32)
    l_i = tl.zeros([BLOCK_M], dtype=tl.float32) + 1.0
    acc = tl.zeros([BLOCK_M, HEAD_DIM], dtype=tl.float32)
    q = tl.load(q_ptrs)
    acc, l_i, m_i = _attn_fwd_inner(
        acc,
        l_i,
        m_i,
        q,
        k_ptrs,
        v_ptrs,
        sm_scale,
        stride_kn,
        stride_vn,
        start_m,
        seqlen_k,
        BLOCK_M,
        BLOCK_N,
        HEAD_DIM,
        CAUSAL,
    )
    acc = acc / l_i[:, None]
    lse = m_i + tl.math.log2(l_i) / 1.4426950408889634
    o_ptrs = (
        Out
        + off_hz * stride_oh
        + offs_m[:, None] * stride_om
        + offs_d[None, :] * stride_ok
    )
    tl.store(o_ptrs, acc.to(Out.dtype.element_ty))
    tl.store(Lse + off_hz * seqlen_q + offs_m, lse)

# config = {"BLOCK_M": 64, "BLOCK_N": 32, "HEAD_DIM": 256, "arch": "sm_100", "causal": false, "dtype": "fp8e4m3", "num_stages": 2, "num_warps": 4}
# arch = sm_100


// ===== COMPILED SASS (sm_100a) =====

	.target	sm_100a

	.elftype	@"ET_EXEC"


//--------------------- .note.nv.tkinfo           --------------------------
	.section	.note.nv.tkinfo,"",@"SHT_NOTE"
	.sectionflags	@"SHF_NOTE_NV_TKINFO"
	.tkinfo
        /*0018*/ 	.word	0x00000081
        /*0030*/ 	.string	""
        /*0030*/ 	.string	"ptxas-blackwell"
        /*0030*/ 	.string	"Cuda compilation tools, release 12.9, V12.9.86"
        /*0030*/ 	.string	"Build cuda_12.9.r12.9/compiler.36037853_0"
        /*0030*/ 	.string	"-v  -suppress-debug-info  -lineinfo  -arch sm_100a "



//--------------------- .note.nv.cuver            --------------------------
	.section	.note.nv.cuver,"",@"SHT_NOTE"
	.sectionflags	@"SHF_NOTE_NV_CUVER"
        /*0018*/ 	.short	0x0001
        /*001a*/ 	.short	0x0064
        /*001c*/ 	.short	0x0001
        /*001e*/ 	.short	0x0000
        /*0020*/ 	.short	0x0001
        /*0022*/ 	.short	0x0000


//--------------------- .nv.info                  --------------------------
	.section	.nv.info,"",@"SHT_CUDA_INFO"
	.align	4


	//----- nvinfo : EIATTR_REGCOUNT
	.align		4
        /*0000*/ 	.byte	0x04, 0x2f
        /*0002*/ 	.short	(.L_5 - .L_4)
	.align		4
.L_4:
        /*0004*/ 	.word	index@(attn_fwd)
        /*0008*/ 	.word	0x000000ff


	//----- nvinfo : EIATTR_FRAME_SIZE
	.align		4
.L_5:
        /*000c*/ 	.byte	0x04, 0x11
        /*000e*/ 	.short	(.L_7 - .L_6)
	.align		4
.L_6:
        /*0010*/ 	.word	index@($__internal_2_$__cuda_sm10x_tcgen05_guardrail_trap_unallocated_columns_being_dealloced)
        /*0014*/ 	.word	0x00000240


	//----- nvinfo : EIATTR_FRAME_SIZE
	.align		4
.L_7:
        /*0018*/ 	.byte	0x04, 0x11
        /*001a*/ 	.short	(.L_9 - .L_8)
	.align		4
.L_8:
        /*001c*/ 	.word	index@($__internal_1_$__cuda_sm10x_tcgen05_guardrail_trap_phase_invalid_during_alloc)
        /*0020*/ 	.word	0x00000240


	//----- nvinfo : EIATTR_FRAME_SIZE
	.align		4
.L_9:
        /*0024*/ 	.byte	0x04, 0x11
        /*0026*/ 	.short	(.L_11 - .L_10)
	.align		4
.L_10:
        /*0028*/ 	.word	index@($__internal_0_$__cuda_sm10x_tcgen05_guardrail_trap_col_being_dealloced_not_returned_by_alloc)
        /*002c*/ 	.word	0x00000240


	//----- nvinfo : EIATTR_FRAME_SIZE
	.align		4
.L_11:
        /*0030*/ 	.byte	0x04, 0x11
        /*0032*/ 	.short	(.L_13 - .L_12)
	.align		4
.L_12:
        /*0034*/ 	.word	index@(attn_fwd)
        /*0038*/ 	.word	0x00000240


	//----- nvinfo : EIATTR_MIN_STACK_SIZE
	.align		4
.L_13:
        /*003c*/ 	.byte	0x04, 0x12
        /*003e*/ 	.short	(.L_15 - .L_14)
	.align		4
.L_14:
        /*0040*/ 	.word	index@(attn_fwd)
        /*0044*/ 	.word	0x00000240
.L_15:


//--------------------- .nv.info.attn_fwd         --------------------------
	.section	.nv.info.attn_fwd,"",@"SHT_CUDA_INFO"
	.sectionflags	@""
	.align	4


	//----- nvinfo : EIATTR_CUDA_API_VERSION
	.align		4
        /*0000*/ 	.byte	0x04, 0x37
        /*0002*/ 	.short	(.L_17 - .L_16)
.L_16:
        /*0004*/ 	.word	0x00000081


	//----- nvinfo : EIATTR_KPARAM_INFO
	.align		4
.L_17:
        /*0008*/ 	.byte	0x04, 0x17
        /*000a*/ 	.short	(.L_19 - .L_18)
.L_18:
        /*000c*/ 	.word	0x00000000
        /*0010*/ 	.short	0x0019
        /*0012*/ 	.short	0x0080
        /*0014*/ 	.byte	0x00, 0xf4, 0x21, 0x00


	//----- nvinfo : EIATTR_KPARAM_INFO
	.align		4
.L_19:
        /*0018*/ 	.byte	0x04, 0x17
        /*001a*/ 	.short	(.L_21 - .L_20)
.L_20:
        /*001c*/ 	.word	0x00000000
        /*0020*/ 	.short	0x0018
        /*0022*/ 	.short	0x0078
        /*0024*/ 	.byte	0x00, 0xf4, 0x21, 0x00


	//----- nvinfo : EIATTR_KPARAM_INFO
	.align		4
.L_21:
        /*0028*/ 	.byte	0x04, 0x17
        /*002a*/ 	.short	(.L_23 - .L_22)
.L_22:
        /*002c*/ 	.word	0x00000000
        /*0030*/ 	.short	0x0017
        /*0032*/ 	.short	0x0070
        /*0034*/ 	.byte	0x00, 0xf0, 0x11, 0x00


	//----- nvinfo : EIATTR_KPARAM_INFO
	.align		4
.L_23:
        /*0038*/ 	.byte	0x04, 0x17
        /*003a*/ 	.short	(.L_25 - .L_24)
.L_24:
        /*003c*/ 	.word	0x00000000
        /*0040*/ 	.short	0x0016
        /*0042*/ 	.short	0x006c
        /*0044*/ 	.byte	0x00, 0xf0, 0x11, 0x00


	//----- nvinfo : EIATTR_KPARAM_INFO
	.align		4
.L_25:
        /*0048*/ 	.byte	0x04, 0x17
        /*004a*/ 	.short	(.L_27 - .L_26)
.L_26:
        /*004c*/ 	.word	0x00000000
        /*0050*/ 	.short	0x0015
        /*0052*/ 	.short	0x0068
        /*0054*/ 	.byte	0x00, 0xf0, 0x11, 0x00


	//----- nvinfo : EIATTR_KPARAM_INFO
	.align		4
.L_27:
        /*0058*/ 	.byte	0x04, 0x17
        /*005a*/ 	.short	(.L_29 - .L_28)
.L_28:
        /*005c*/ 	.word	0x00000000
        /*0060*/ 	.short	0x0014
        /*0062*/ 	.short	0x0064
        /*0064*/ 	.byte	0x00, 0xf0, 0x11, 0x00


	//----- nvinfo : EIATTR_KPARAM_INFO
	.align		4
.L_29:
        /*0068*/ 	.byte	0x04, 0x17
        /*006a*/ 	.short	(.L_31 - .L_30)
.L_30:
        /*006c*/ 	.word	0x00000000
        /*0070*/ 	.short	0x0013
        /*0072*/ 	.short	0x0060
        /*0074*/ 	.byte	0x00, 0xf0, 0x11, 0x00


	//----- nvinfo : EIATTR_KPARAM_INFO
	.align		4
.L_31:
        /*0078*/ 	.byte	0x04, 0x17
        /*007a*/ 	.short	(.L_33 - .L_32)
.L_32:
        /*007c*/ 	.word	0x00000000
        /*0080*/ 	.short	0x0012
        /*0082*/ 	.short	0x005c
        /*0084*/ 	.byte	0x00, 0xf0, 0x11, 0x00


	//----- nvinfo : EIATTR_KPARAM_INFO
	.align		4
.L_33:
        /*0088*/ 	.byte	0x04, 0x17
        /*008a*/ 	.short	(.L_35 - .L_34)
.L_34:
        /*008c*/ 	.word	0x00000000
        /*0090*/ 	.short	0x0011
        /*0092*/ 	.short	0x0058
        /*0094*/ 	.byte	0x00, 0xf0, 0x11, 0x00


	//----- nvinfo : EIATTR_KPARAM_INFO
	.align		4
.L_35:
        /*0098*/ 	.byte	0x04, 0x17
        /*009a*/ 	.short	(.L_37 - .L_36)
.L_36:
        /*009c*/ 	.word	0x00000000
        /*00a0*/ 	.short	0x0010
        /*00a2*/ 	.short	0x0054
        /*00a4*/ 	.byte	0x00, 0xf0, 0x11, 0x00


	//----- nvinfo : EIATTR_KPARAM_INFO
	.align		4
.L_37:
        /*00a8*/ 	.byte	0x04, 0x17
        /*00aa*/ 	.short	(.L_39 - .L_38)
.L_38:
        /*00ac*/ 	.word	0x00000000
        /*00b0*/ 	.short	0x000f
        /*00b2*/ 	.short	0x0050
        /*00b4*/ 	.byte	0x00, 0xf0, 0x11, 0x00


	//----- nvinfo : EIATTR_KPARAM_INFO
	.align		4
.L_39:
        /*00b8*/ 	.byte	0x04, 0x17
        /*00ba*/ 	.short	(.L_41 - .L_40)
.L_40:
        /*00bc*/ 	.word	0x00000000
        /*00c0*/ 	.short	0x000e
        /*00c2*/ 	.short	0x004c
        /*00c4*/ 	.byte	0x00, 0xf0, 0x11, 0x00


	//----- nvinfo : EIATTR_KPARAM_INFO
	.align		4
.L_41:
        /*00c8*/ 	.byte	0x04, 0x17
        /*00ca*/ 	.short	(.L_43 - .L_42)
.L_42:
        /*00cc*/ 	.word	0x00000000
        /*00d0*/ 	.short	0x000d
        /*00d2*/ 	.short	0x0048
        /*00d4*/ 	.byte	0x00, 0xf0, 0x11, 0x00


	//----- nvinfo : EIATTR_KPARAM_INFO
	.align		4
.L_43:
        /*00d8*/ 	.byte	0x04, 0x17
        /*00da*/ 	.short	(.L_45 - .L_44)
.L_44:
        /*00dc*/ 	.word	0x00000000
        /*00e0*/ 	.short	0x000c
        /*00e2*/ 	.short	0x0044
        /*00e4*/ 	.byte	0x00, 0xf0, 0x11, 0x00


	//----- nvinfo : EIATTR_KPARAM_INFO
	.align		4
.L_45:
        /*00e8*/ 	.byte	0x04, 0x17
        /*00ea*/ 	.short	(.L_47 - .L_46)
.L_46:
        /*00ec*/ 	.word	0x00000000
        /*00f0*/ 	.short	0x000b
        /*00f2*/ 	.short	0x0040
        /*00f4*/ 	.byte	0x00, 0xf0, 0x11, 0x00


	//----- nvinfo : EIATTR_KPARAM_INFO
	.align		4
.L_47:
        /*00f8*/ 	.byte	0x04, 0x17
        /*00fa*/ 	.short	(.L_49 - .L_48)
.L_48:
        /*00fc*/ 	.word	0x00000000
        /*0100*/ 	.short	0x000a
        /*0102*/ 	.short	0x003c
        /*0104*/ 	.byte	0x00, 0xf0, 0x11, 0x00


	//----- nvinfo : EIATTR_KPARAM_INFO
	.align		4
.L_49:
        /*0108*/ 	.byte	0x04, 0x17
        /*010a*/ 	.short	(.L_51 - .L_50)
.L_50:
        /*010c*/ 	.word	0x00000000
        /*0110*/ 	.short	0x0009
        /*0112*/ 	.short	0x0038
        /*0114*/ 	.byte	0x00, 0xf0, 0x11, 0x00


	//----- nvinfo : EIATTR_KPARAM_INFO
	.align		4
.L_51:
        /*0118*/ 	.byte	0x04, 0x17
        /*011a*/ 	.short	(.L_53 - .L_52)
.L_52:
        /*011c*/ 	.word	0x00000000
        /*0120*/ 	.short	0x0008
        /*0122*/ 	.short	0x0034
        /*0124*/ 	.byte	0x00, 0xf0, 0x11, 0x00


	//----- nvinfo : EIATTR_KPARAM_INFO
	.align		4
.L_53:
        /*0128*/ 	.byte	0x04, 0x17
        /*012a*/ 	.short	(.L_55 - .L_54)
.L_54:
        /*012c*/ 	.word	0x00000000
        /*0130*/ 	.short	0x0007
        /*0132*/ 	.short	0x0030
        /*0134*/ 	.byte	0x00, 0xf0, 0x11, 0x00


	//----- nvinfo : EIATTR_KPARAM_INFO
	.align		4
.L_55:
        /*0138*/ 	.byte	0x04, 0x17
        /*013a*/ 	.short	(.L_57 - .L_56)
.L_56:
        /*013c*/ 	.word	0x00000000
        /*0140*/ 	.short	0x0006
        /*0142*/ 	.short	0x002c
        /*0144*/ 	.byte	0x00, 0xf0, 0x11, 0x00


	//----- nvinfo : EIATTR_KPARAM_INFO
	.align		4
.L_57:
        /*0148*/ 	.byte	0x04, 0x17
        /*014a*/ 	.short	(.L_59 - .L_58)
.L_58:
        /*014c*/ 	.word	0x00000000
        /*0150*/ 	.short	0x0005
        /*0152*/ 	.short	0x0028
        /*0154*/ 	.byte	0x00, 0xf0, 0x11, 0x00


	//----- nvinfo : EIATTR_KPARAM_INFO
	.align		4
.L_59:
        /*0158*/ 	.byte	0x04, 0x17
        /*015a*/ 	.short	(.L_61 - .L_60)
.L_60:
        /*015c*/ 	.word	0x00000000
        /*0160*/ 	.short	0x0004
        /*0162*/ 	.short	0x0020
        /*0164*/ 	.byte	0x00, 0xf4, 0x21, 0x00


	//----- nvinfo : EIATTR_KPARAM_INFO
	.align		4
.L_61:
        /*0168*/ 	.byte	0x04, 0x17
        /*016a*/ 	.short	(.L_63 - .L_62)
.L_62:
        /*016c*/ 	.word	0x00000000
        /*0170*/ 	.short	0x0003
        /*0172*/ 	.short	0x0018
        /*0174*/ 	.byte	0x00, 0xf4, 0x21, 0x00


	//----- nvinfo : EIATTR_KPARAM_INFO
	.align		4
.L_63:
        /*0178*/ 	.byte	0x04, 0x17
        /*017a*/ 	.short	(.L_65 - .L_64)
.L_64:
        /*017c*/ 	.word	0x00000000
        /*0180*/ 	.short	0x0002
        /*0182*/ 	.short	0x0010
        /*0184*/ 	.byte	0x00, 0xf4, 0x21, 0x00


	//----- nvinfo : EIATTR_KPARAM_INFO
	.align		4
.L_65:
        /*0188*/ 	.byte	0x04, 0x17
        /*018a*/ 	.short	(.L_67 - .L_66)
.L_66:
        /*018c*/ 	.word	0x00000000
        /*0190*/ 	.short	0x0001
        /*0192*/ 	.short	0x0008
        /*0194*/ 	.byte	0x00, 0xf4, 0x21, 0x00


	//----- nvinfo : EIATTR_KPARAM_INFO
	.align		4
.L_67:
        /*0198*/ 	.byte	0x04, 0x17
        /*019a*/ 	.short	(.L_69 - .L_68)
.L_68:
        /*019c*/ 	.word	0x00000000
        /*01a0*/ 	.short	0x0000
        /*01a2*/ 	.short	0x0000
        /*01a4*/ 	.byte	0x00, 0xf4, 0x21, 0x00


	//----- nvinfo : EIATTR_AT_ENTRY_FRAGMENTS
	.align		4
.L_69:
        /*01a8*/ 	.byte	0x04, 0x4f
        /*01aa*/ 	.short	(.L_71 - .L_70)


	//   ....[0]....
.L_70:
        /*01ac*/ 	.word	0x00000004


	//----- nvinfo : EIATTR_RESERVED_SMEM_USED
	.align		4
.L_71:
        /*01b0*/ 	.byte	0x01, 0x41
	.zero		2


	//----- nvinfo : EIATTR_SPARSE_MMA_MASK
	.align		4
        /*01b4*/ 	.byte	0x03, 0x50
        /*01b6*/ 	.short	0x0000


	//----- nvinfo : EIATTR_TCGEN05_1CTA_USED
	.align		4
        /*01b8*/ 	.byte	0x01, 0x51
	.zero		2


	//----- nvinfo : EIATTR_MAXREG_COUNT
	.align		4
        /*01bc*/ 	.byte	0x03, 0x1b
        /*01be*/ 	.short	0x00ff


	//----- nvinfo : EIATTR_NUM_BARRIERS
	.align		4
        /*01c0*/ 	.byte	0x02, 0x4c
        /*01c2*/ 	.byte	0x01
	.zero		1


	//----- nvinfo : EIATTR_ANNOTATIONS
	.align		4
        /*01c4*/ 	.byte	0x04, 0x55
        /*01c6*/ 	.short	(.L_73 - .L_72)


	//   ....[0]....
.L_72:
        /*01c8*/ 	.word	0x00000001
        /*01cc*/ 	.byte	0x30, 0x33, 0x00, 0x00, 0x01, 0x00, 0x00, 0x00, 0xc0, 0x34, 0x00, 0x00, 0x01, 0x00, 0x00, 0x00
        /* <DEDUP_REMOVED lines=72> */
        /*065c*/ 	.byte	0x00, 0xc0, 0x00, 0x00, 0x01, 0x00, 0x00, 0x00, 0x20, 0xc0, 0x00, 0x00


	//----- nvinfo : EIATTR_INT_WARP_WIDE_INSTR_OFFSETS
	.align		4
.L_73:
        /*0668*/ 	.byte	0x04, 0x31
        /*066a*/ 	.short	(.L_75 - .L_74)


	//   ....[0]....
.L_74:
        /*066c*/ 	.word	0x00002740


	//   ....[1]....
        /*0670*/ 	.word	0x00002810


	//   ....[2]....
        /*0674*/ 	.word	0x00004a10


	//   ....[3]....
        /*0678*/ 	.word	0x00004b10


	//   ....[4]....
        /*067c*/ 	.word	0x00009860


	//   ....[5]....
        /*0680*/ 	.word	0x00012380


	//   ....[6]....
        /*0684*/ 	.word	0x000123d0


	//----- nvinfo : EIATTR_COOP_GROUP_MASK_REGIDS
	.align		4
.L_75:
        /*0688*/ 	.byte	0x04, 0x29
        /*068a*/ 	.short	(.L_77 - .L_76)


	//   ....[0]....
.L_76:
        /*068c*/ 	.word	0xffffffff


	//   ....[1]....
        /*0690*/ 	.word	0xffffffff


	//   ....[2]....
        /*0694*/ 	.word	0xffffffff


	//   ....[3]....
        /*0698*/ 	.word	0xffffffff


	//   ....[4]....
        /*069c*/ 	.word	0xffffffff


	//   ....[5]....
        /*06a0*/ 	.word	0xffffffff


	//   ....[6]....
        /*06a4*/ 	.word	0xffffffff


	//   ....[7]....
        /*06a8*/ 	.word	0xffffffff


	//----- nvinfo : EIATTR_COOP_GROUP_INSTR_OFFSETS
	.align		4
.L_77:
        /*06ac*/ 	.byte	0x04, 0x28
        /*06ae*/ 	.short	(.L_79 - .L_78)


	//   ....[0]....
.L_78:
        /*06b0*/ 	.word	0x00000060


	//   ....[1]....
        /*06b4*/ 	.word	0x00000320


	//   ....[2]....
        /*06b8*/ 	.word	0x00006e80


	//   ....[3]....
        /*06bc*/ 	.word	0x000072a0


	//   ....[4]....
        /*06c0*/ 	.word	0x00009e70


	//   ....[5]....
        /*06c4*/ 	.word	0x0000a2b0


	//   ....[6]....
        /*06c8*/ 	.word	0x00012210


	//   ....[7]....
        /*06cc*/ 	.word	0x00012480


	//----- nvinfo : EIATTR_VRC_CTA_INIT_COUNT
	.align		4
.L_79:
        /*06d0*/ 	.byte	0x02, 0x4a
        /*06d2*/ 	.byte	0x80
	.zero		1


	//----- nvinfo : EIATTR_MBARRIER_INSTR_OFFSETS
	.align		4
        /*06d4*/ 	.byte	0x04, 0x39
        /*06d6*/ 	.short	(.L_81 - .L_80)


	//   ....[0]....
.L_80:
        /*06d8*/ 	.word	0x00003440
        /*06dc*/ 	.word	0x000000ff
        /*06e0*/ 	.word	0x00000000
        /*06e4*/ 	.short	0x0100
        /*06e6*/ 	.byte	0x3d
	.zero		1


	//   ....[1]....
        /*06e8*/ 	.word	0x00004a40
        /*06ec*/ 	.word	0x000000ff
        /*06f0*/ 	.word	0x0000a808
        /*06f4*/ 	.short	0x0100
        /*06f6*/ 	.byte	0x3a
	.zero		1


	//   ....[2]....
        /*06f8*/ 	.word	0x00005030
        /*06fc*/ 	.word	0x000000ff
        /*0700*/ 	.word	0x00006000
        /*0704*/ 	.short	0x0100
        /*0706*/ 	.byte	0x3a
	.zero		1


	//   ....[3]....
        /*0708*/ 	.word	0x000053e0
        /*070c*/ 	.word	0x000000ff
        /*0710*/ 	.word	0x00006000
        /*0714*/ 	.short	0x010a
        /*0716*/ 	.byte	0x3a
	.zero		1


	//   ....[4]....
        /*0718*/ 	.word	0x00005510
        /*071c*/ 	.word	0x000000ff
        /*0720*/ 	.word	0x00006000
        /*0724*/ 	.short	0x0108
        /*0726*/ 	.byte	0x3a
	.zero		1


	//   ....[5]....
        /*0728*/ 	.word	0x00009a40
        /*072c*/ 	.word	0x000000ff
        /*0730*/ 	.word	0x0000a810
        /*0734*/ 	.short	0x0100
        /*0736*/ 	.byte	0x3a
	.zero		1


	//   ....[6]....
        /*0738*/ 	.word	0x00009c60
        /*073c*/ 	.word	0x000000ff
        /*0740*/ 	.word	0x0000a810
        /*0744*/ 	.short	0x010a
        /*0746*/ 	.byte	0x3a
	.zero		1


	//   ....[7]....
        /*0748*/ 	.word	0x00009cd0
        /*074c*/ 	.word	0x000000ff
        /*0750*/ 	.word	0x0000a810
        /*0754*/ 	.short	0x0108
        /*0756*/ 	.byte	0x3a
	.zero		1


	//   ....[8]....
        /*0758*/ 	.word	0x0000a140
        /*075c*/ 	.word	0x000000ff
        /*0760*/ 	.word	0x00000000
        /*0764*/ 	.short	0x010a
        /*0766*/ 	.byte	0x3d
	.zero		1


	//   ....[9]....
        /*0768*/ 	.word	0x0000c0f0
        /*076c*/ 	.word	0x000000ff
        /*0770*/ 	.word	0x00000000
        /*0774*/ 	.short	0x010a
        /*0776*/ 	.byte	0x3d
	.zero		1


	//   ....[10]....
        /*0778*/ 	.word	0x0000c230
        /*077c*/ 	.word	0x000000ff
        /*0780*/ 	.word	0x0000a800
        /*0784*/ 	.short	0x0108
        /*0786*/ 	.byte	0x3a
	.zero		1


	//   ....[11]....
        /*0788*/ 	.word	0x0000c370
        /*078c*/ 	.word	0x000000ff
        /*0790*/ 	.word	0x0000a808
        /*0794*/ 	.short	0x0108
        /*0796*/ 	.byte	0x3a
	.zero		1


	//   ....[12]....
        /*0798*/ 	.word	0x000124a0
        /*079c*/ 	.word	0x000000ff
        /*07a0*/ 	.word	0x00006000
        /*07a4*/ 	.short	0x010a
        /*07a6*/ 	.byte	0x3a
	.zero		1


	//   ....[13]....
        /*07a8*/ 	.word	0x000124d0
        /*07ac*/ 	.word	0x000000ff
        /*07b0*/ 	.word	0x0000a810
        /*07b4*/ 	.short	0x010a
        /*07b6*/ 	.byte	0x3a
	.zero		1


	//   ....[14]....
        /*07b8*/ 	.word	0x00012500
        /*07bc*/ 	.word	0x000000ff
        /*07c0*/ 	.word	0x00000000
        /*07c4*/ 	.short	0x010a
        /*07c6*/ 	.byte	0x3d
	.zero		1


	//   ....[15]....
        /*07c8*/ 	.word	0x00012530
        /*07cc*/ 	.word	0x000000ff
        /*07d0*/ 	.word	0x00000000
        /*07d4*/ 	.short	0x010a
        /*07d6*/ 	.byte	0x3d
	.zero		1


	//----- nvinfo : EIATTR_NUM_MBARRIERS
	.align		4
.L_81:
        /*07d8*/ 	.byte	0x03, 0x38
        /*07da*/ 	.short	0xffff


	//----- nvinfo : EIATTR_EXIT_INSTR_OFFSETS
	.align		4
        /*07dc*/ 	.byte	0x04, 0x1c
        /*07de*/ 	.short	(.L_83 - .L_82)


	//   ....[0]....
.L_82:
        /*07e0*/ 	.word	0x00012490


	//----- nvinfo : EIATTR_REQNTID
	.align		4
.L_83:
        /*07e4*/ 	.byte	0x04, 0x10
        /*07e6*/ 	.short	(.L_85 - .L_84)
.L_84:
        /*07e8*/ 	.word	0x00000080
        /*07ec*/ 	.word	0x00000001
        /*07f0*/ 	.word	0x00000001


	//----- nvinfo : EIATTR_CRS_STACK_SIZE
	.align		4
.L_85:
        /*07f4*/ 	.byte	0x04, 0x1e
        /*07f6*/ 	.short	(.L_87 - .L_86)
.L_86:
        /*07f8*/ 	.word	0x00000000


	//----- nvinfo : EIATTR_CBANK_PARAM_SIZE
	.align		4
.L_87:
        /*07fc*/ 	.byte	0x03, 0x19
        /*07fe*/ 	.short	0x0088


	//----- nvinfo : EIATTR_PARAM_CBANK
	.align		4
        /*0800*/ 	.byte	0x04, 0x0a
        /*0802*/ 	.short	(.L_89 - .L_88)
	.align		4
.L_88:
        /*0804*/ 	.word	index@(.nv.constant0.attn_fwd)
        /*0808*/ 	.short	0x0380
        /*080a*/ 	.short	0x0088


	//----- nvinfo : EIATTR_SW_WAR
	.align		4
.L_89:
        /*080c*/ 	.byte	0x04, 0x36
        /*080e*/ 	.short	(.L_91 - .L_90)
.L_90:
        /*0810*/ 	.word	0x00000008
.L_91:


//--------------------- .nv.compat                --------------------------
	.section	.nv.compat,"",@"SHT_CUDA_COMPAT_INFO"
	.align	4
        /*0000*/ 	.byte	0x02, 0x02, 0x02, 0x00, 0x02, 0x05, 0x05, 0x00, 0x02, 0x03, 0x00, 0x00, 0x02, 0x06, 0x01, 0x00


//--------------------- .nv.callgraph             --------------------------
	.section	.nv.callgraph,"",@"SHT_CUDA_CALLGRAPH"
	.align	4
	.sectionentsize	8
	.align		4
        /*0000*/ 	.word	0x00000000
	.align		4
        /*0004*/ 	.word	0xffffffff
	.align		4
        /*0008*/ 	.word	0x00000000
	.align		4
        /*000c*/ 	.word	0xfffffffe
	.align		4
        /*0010*/ 	.word	0x00000000
	.align		4
        /*0014*/ 	.word	0xfffffffd
	.align		4
        /*0018*/ 	.word	0x00000000
	.align		4
        /*001c*/ 	.word	0xfffffffc


//--------------------- .nv.constant4             --------------------------
	.section	.nv.constant4,"a",@progbits
	.align	8
	.align		8
.nv.constant4:
        /*0000*/ 	.dword	_$_str


//--------------------- .text.attn_fwd            --------------------------
	.section	.text.attn_fwd,"ax",@progbits
	.align	128
        .global         attn_fwd
        .type           attn_fwd,@function
        .size           attn_fwd,(.L_x_27 - attn_fwd)
        .other          attn_fwd,@"STO_CUDA_ENTRY STV_DEFAULT"
attn_fwd:
.text.attn_fwd:
[----:B------:R-:W0:Y:S01]  /*0000*/  LDC R1, c[0x0][0x37c] ;  /* 0x0000df00ff017b82 */ /* 0x000e220000000800 */
[----:B------:R-:W1:Y:S01]  /*0010*/  S2R R0, SR_TID.X ;  /* 0x0000000000007919 */ /* 0x000e620000002100 */
[----:B0-----:R-:W-:Y:S01]  /*0020*/  VIADD R1, R1, 0xfffffdc0 ;  /* 0xfffffdc001017836 */ /* 0x001fe20000000000 */
[----:B-1----:R-:W-:-:S13]  /*0030*/  ISETP.GE.U32.AND P0, PT, R0, 0x20, PT ;  /* 0x000000200000780c */ /* 0x002fda0003f06070 */
[----:B------:R-:W-:Y:S05]  /*0040*/  @P0 BRA `(.L_x_0) ;  /* 0x0000000000b80947 */ /* 0x000fea0003800000 */
[----:B------:R-:W0:Y:S01]  /*0050*/  S2UR UR6, SR_CgaCtaId ;  /* 0x00000000000679c3 */ /* 0x000e220000008800 */
[----:B------:R-:W-:Y:S01]  /*0060*/  NOP ;  /* 0x0000000000007918 */ /* 0x000fe20000000000 */
[----:B------:R-:W-:Y:S02]  /*0070*/  UMOV UR4, 0x40 ;  /* 0x0000004000047882 */ /* 0x000fe40000000000 */
[----:B0-----:R-:W-:-:S09]  /*0080*/  ULEA UR4, UR6, UR4, 0x18 ;  /* 0x0000000406047291 */ /* 0x001fd2000f8ec0ff */
[----:B------:R-:W0:Y:S01]  /*0090*/  LDS.U8 R0, [UR4] ;  /* 0x00000004ff007984 */ /* 0x000e220008000000 */
[----:B------:R-:W-:Y:S02]  /*00a0*/  UMOV UR4, 0x400 ;  /* 0x0000040000047882 */ /* 0x000fe40000000000 */
[----:B------:R-:W-:Y:S01]  /*00b0*/  ULEA UR4, UR6, UR4, 0x18 ;  /* 0x0000000406047291 */ /* 0x000fe2000f8ec0ff */
[----:B0-----:R-:W-:-:S13]  /*00c0*/  ISETP.NE.AND P1, PT, R0, RZ, PT ;  /* 0x000000ff0000720c */ /* 0x001fda0003f25270 */
[----:B------:R-:W-:Y:S05]  /*00d0*/  @P1 BRA `(.L_x_1) ;  /* 0x00000000007c1947 */ /* 0x000fea0003800000 */
[----:B------:R-:W-:-:S13]  /*00e0*/  ELECT P1, URZ, PT ;  /* 0x0000000000ff782f */ /* 0x000fda0003820000 */
[----:B------:R-:W-:Y:S05]  /*00f0*/  @!P1 BRA `(.L_x_2) ;  /* 0x0000000000849947 */ /* 0x000fea0003800000 */
[----:B------:R-:W-:Y:S01]  /*0100*/  UMOV UR5, 0x8 ;  /* 0x0000000800057882 */ /* 0x000fe20000000000 */
[----:B------:R-:W-:Y:S02]  /*0110*/  IMAD.MOV.U32 R4, RZ, RZ, 0x1 ;  /* 0x00000001ff047424 */ /* 0x000fe400078e00ff */
[----:B------:R-:W-:Y:S02]  /*0120*/  IMAD.MOV.U32 R5, RZ, RZ, 0xff ;  /* 0x000000ffff057424 */ /* 0x000fe400078e00ff */
[----:B------:R-:W-:Y:S04]  /*0130*/  DEPBAR.LE SB0, 0x36 ;  /* 0x00008d800000791a */ /* 0x000fe80000000000 */
[----:B------:R-:W0:Y:S02]  /*0140*/  UTCATOMSWS.FIND_AND_SET.ALIGN UP0, UR5, UR5 ;  /* 0x00000005000575e3 */ /* 0x000e240008000800 */
[----:B0-----:R-:W-:-:S04]  /*0150*/  PLOP3.LUT P1, PT, PT, PT, UP0, 0x80, 0x8 ;  /* 0x000000000008781c */ /* 0x001fc80003f2f008 */
[----:B------:R-:W-:-:S04]  /*0160*/  SEL R0, RZ, 0xffffffff, !P1 ;  /* 0xffffffffff007807 */ /* 0x000fc80004800000 */
[----:B------:R-:W-:Y:S01]  /*0170*/  ISETP.NE.AND P1, PT, R0, RZ, PT ;  /* 0x000000ff0000720c */ /* 0x000fe20003f25270 */
[----:B------:R-:W-:-:S12]  /*0180*/  IMAD.U32 R0, RZ, RZ, UR5 ;  /* 0x00000005ff007e24 */ /* 0x000fd8000f8e00ff */
[----:B------:R-:W-:Y:S05]  /*0190*/  @P1 BRA `(.L_x_3) ;  /* 0x0000000000241947 */ /* 0x000fea0003800000 */
.L_x_4:
[----:B------:R-:W-:Y:S05]  /*01a0*/  NANOSLEEP 0x64 ;  /* 0x000000640000795d */ /* 0x000fea0003800000 */
[----:B------:R-:W-:-:S05]  /*01b0*/  UMOV UR5, 0x8 ;  /* 0x0000000800057882 */ /* 0x000fca0000000000 */
[----:B------:R-:W-:Y:S04]  /*01c0*/  DEPBAR.LE SB0, 0x36 ;  /* 0x00008d800000791a */ /* 0x000fe80000000000 */
[----:B------:R-:W0:Y:S02]  /*01d0*/  UTCATOMSWS.FIND_AND_SET.ALIGN UP0, UR5, UR5 ;  /* 0x00000005000575e3 */ /* 0x000e240008000800 */
[----:B0-----:R-:W-:-:S04]  /*01e0*/  PLOP3.LUT P1, PT, PT, PT, UP0, 0x80, 0x8 ;  /* 0x000000000008781c */ /* 0x001fc80003f2f008 */
[----:B------:R-:W-:-:S04]  /*01f0*/  SEL R0, RZ, 0xffffffff, !P1 ;  /* 0xffffffffff007807 */ /* 0x000fc80004800000 */
[----:B------:R-:W-:Y:S01]  /*0200*/  ISETP.NE.AND P1, PT, R0, RZ, PT ;  /* 0x000000ff0000720c */ /* 0x000fe20003f25270 */
[----:B------:R-:W-:-:S12]  /*0210*/  IMAD.U32 R0, RZ, RZ, UR5 ;  /* 0x00000005ff007e24 */ /* 0x000fd8000f8e00ff */
[----:B------:R-:W-:Y:S05]  /*0220*/  @!P1 BRA `(.L_x_4) ;  /* 0xfffffffc00dc9947 */ /* 0x000fea000383ffff */
.L_x_3:
[C---:B------:R-:W-:Y:S01]  /*0230*/  VIADD R3, R0.reuse, 0x10 ;  /* 0x0000001000037836 */ /* 0x040fe20000000000 */
[----:B------:R-:W-:Y:S01]  /*0240*/  UMOV UR5, 0x50 ;  /* 0x0000005000057882 */ /* 0x000fe20000000000 */
[----:B------:R-:W-:Y:S01]  /*0250*/  SHF.L.U32 R2, R5, R0, RZ ;  /* 0x0000000005027219 */ /* 0x000fe200000006ff */
[----:B------:R-:W-:Y:S01]  /*0260*/  ULEA UR5, UR6, UR5, 0x18 ;  /* 0x0000000506057291 */ /* 0x000fe2000f8ec0ff */
[----:B------:R-:W-:Y:S01]  /*0270*/  IMAD.SHL.U32 R0, R0, 0x20, RZ ;  /* 0x0000002000007824 */ /* 0x000fe200078e00ff */
[----:B------:R-:W-:-:S04]  /*0280*/  SHF.L.U32 R3, R4, R3, RZ ;  /* 0x0000000304037219 */ /* 0x000fc800000006ff */
[----:B------:R-:W-:-:S05]  /*0290*/  LOP3.LUT R2, R3, R2, RZ, 0xfc, !PT ;  /* 0x0000000203027212 */ /* 0x000fca00078efcff */
[----:B------:R0:W-:Y:S04]  /*02a0*/  ATOMS.OR RZ, [UR5], R2 ;  /* 0x00000002ffff798c */ /* 0x0001e8000b000005 */
[----:B------:R0:W-:Y:S01]  /*02b0*/  STS [UR4], R0 ;  /* 0x00000000ff007988 */ /* 0x0001e20008000804 */
[----:B------:R-:W-:Y:S05]  /*02c0*/  BRA `(.L_x_2) ;  /* 0x0000000000107947 */ /* 0x000fea0003800000 */
.L_x_1:
[----:B------:R-:W-:Y:S01]  /*02d0*/  IMAD.MOV.U32 R0, RZ, RZ, -0x1 ;  /* 0xffffffffff007424 */ /* 0x000fe200078e00ff */
[----:B------:R-:W-:-:S04]  /*02e0*/  MOV R2, 0x310 ;  /* 0x0000031000027802 */ /* 0x000fc80000000f00 */
[----:B------:R0:W-:Y:S03]  /*02f0*/  STS [UR4], R0 ;  /* 0x00000000ff007988 */ /* 0x0001e60008000804 */
[----:B0-----:R-:W-:Y:S05]  /*0300*/  CALL.REL.NOINC `($__internal_1_$__cuda_sm10x_tcgen05_guardrail_trap_phase_invalid_during_alloc) ;  /* 0x0000012000a07944 */ /* 0x001fea0003c00000 */
.L_x_2:
[----:B------:R-:W-:Y:S05]  /*0310*/  WARPSYNC.ALL ;  /* 0x0000000000007948 */ /* 0x000fea0003800000 */
[----:B------:R-:W-:Y:S01]  /*0320*/  NOP ;  /* 0x0000000000007918 */ /* 0x000fe20000000000 */
.L_x_0:
[----:B------:R-:W1:Y:S01]  /*0330*/  S2R R126, SR_TID.X ;  /* 0x00000000007e7919 */ /* 0x000e620000002100 */
[----:B------:R-:W2:Y:S01]  /*0340*/  S2UR UR6, SR_CgaCtaId ;  /* 0x00000000000679c3 */ /* 0x000ea20000008800 */
[----:B------:R-:W3:Y:S01]  /*0350*/  LDCU.64 UR4, c[0x0][0x3b0] ;  /* 0x00007600ff0477ac */ /* 0x000ee20008000a00 */
[----:B------:R-:W4:Y:S01]  /*0360*/  S2R R3, SR_CTAID.X ;  /* 0x0000000000037919 */ /* 0x000f220000002500 */
[----:B------:R-:W-:Y:S01]  /*0370*/  UMOV UR58, 0x400 ;  /* 0x00000400003a7882 */ /* 0x000fe20000000000 */
[----:B------:R-:W0:Y:S04]  /*0380*/  LDCU.64 UR8, c[0x0][0x358] ;  /* 0x00006b00ff0877ac */ /* 0x000e280008000a00 */
[----:B------:R-:W3:Y:S08]  /*0390*/  S2UR UR7, SR_CTAID.Y ;  /* 0x00000000000779c3 */ /* 0x000ef00000002600 */
[----:B------:R-:W0:Y:S08]  /*03a0*/  LDC R8, c[0x0][0x3b8] ;  /* 0x0000ee00ff087b82 */ /* 0x000e300000000800 */
[----:B------:R-:W0:Y:S01]  /*03b0*/  LDC.64 R10, c[0x0][0x380] ;  /* 0x0000e000ff0a7b82 */ /* 0x000e220000000a00 */
[----:B--2---:R-:W-:-:S07]  /*03c0*/  ULEA UR58, UR6, UR58, 0x18 ;  /* 0x0000003a063a7291 */ /* 0x004fce000f8ec0ff */
[----:B------:R-:W-:Y:S01]  /*03d0*/  BAR.SYNC.DEFER_BLOCKING 0x0 ;  /* 0x0000000000007b1d */ /* 0x000fe20000010000 */
[C---:B01----:R-:W-:Y:S01]  /*03e0*/  LOP3.LUT R0, R126.reuse, 0x3f, RZ, 0xc0, !PT ;  /* 0x0000003f7e007812 */ /* 0x043fe200078ec0ff */
[----:B---3--:R-:W-:Y:S01]  /*03f0*/  UIMAD UR4, UR7, UR4, URZ ;  /* 0x00000004070472a4 */ /* 0x008fe2000f8e02ff */
[----:B------:R-:W-:Y:S02]  /*0400*/  SHF.R.U32.HI R5, RZ, 0x6, R126 ;  /* 0x00000006ff057819 */ /* 0x000fe4000001167e */
[----:B------:R-:W-:Y:S01]  /*0410*/  LEA.HI R7, R126, 0xfe, RZ, 0x1a ;  /* 0x000000fe7e077811 */ /* 0x000fe200078fd0ff */
[----:B----4-:R-:W-:Y:S01]  /*0420*/  IMAD R2, R3, 0x40, R0 ;  /* 0x0000004003027824 */ /* 0x010fe200078e0200 */
[----:B------:R-:W-:-:S03]  /*0430*/  SGXT.U32 R5, R5, 0x1 ;  /* 0x000000010505781a */ /* 0x000fc60000000000 */
[----:B------:R-:W-:Y:S01]  /*0440*/  IMAD R3, R2, UR5, RZ ;  /* 0x0000000502037c24 */ /* 0x000fe2000f8e02ff */
[----:B------:R-:W-:Y:S01]  /*0450*/  USHF.R.S32.HI UR5, URZ, 0x1f, UR4 ;  /* 0x0000001fff057899 */ /* 0x000fe20008011404 */
[-C--:B------:R-:W-:Y:S02]  /*0460*/  IMAD R7, R7, R8.reuse, RZ ;  /* 0x0000000807077224 */ /* 0x080fe400078e02ff */
[----:B------:R-:W-:Y:S01]  /*0470*/  IMAD R5, R5, R8, RZ ;  /* 0x0000000805057224 */ /* 0x000fe200078e02ff */
[----:B------:R-:W-:Y:S02]  /*0480*/  SHF.R.S32.HI R2, RZ, 0x1f, R3 ;  /* 0x0000001fff027819 */ /* 0x000fe40000011403 */
[----:B------:R-:W-:Y:S01]  /*0490*/  IADD3 R6, P1, P2, R3, UR4, R10 ;  /* 0x0000000403067c10 */ /* 0x000fe2000fa3e00a */
[----:B------:R-:W-:Y:S01]  /*04a0*/  IMAD R31, R8, 0x2, R5 ;  /* 0x00000002081f7824 */ /* 0x000fe200078e0205 */
[----:B------:R-:W0:Y:S02]  /*04b0*/  LDS R88, [UR58] ;  /* 0x0000003aff587984 */ /* 0x000e240008000800 */
[----:B------:R-:W-:Y:S01]  /*04c0*/  IADD3.X R2, PT, PT, R2, UR5, R11, P1, P2 ;  /* 0x0000000502027c10 */ /* 0x000fe20008fe440b */
[----:B------:R-:W-:Y:S01]  /*04d0*/  BAR.SYNC.DEFER_BLOCKING 0x0 ;  /* 0x0000000000007b1d */ /* 0x000fe20000010000 */
[----:B------:R-:W-:-:S02]  /*04e0*/  IADD3 R16, P2, PT, R7, R6, RZ ;  /* 0x0000000607107210 */ /* 0x000fc40007f5e0ff */
[----:B------:R-:W-:Y:S02]  /*04f0*/  IADD3 R10, P1, PT, R5, R6, RZ ;  /* 0x00000006050a7210 */ /* 0x000fe40007f3e0ff */
[-C--:B------:R-:W-:Y:S02]  /*0500*/  LEA.HI.X.SX32 R17, R7, R2.reuse, 0x1, P2 ;  /* 0x0000000207117211 */ /* 0x080fe400010f0eff */
[----:B------:R-:W-:Y:S02]  /*0510*/  LEA.HI.X.SX32 R11, R5, R2, 0x1, P1 ;  /* 0x00000002050b7211 */ /* 0x000fe400008f0eff */
[C---:B------:R-:W-:Y:S02]  /*0520*/  LEA.HI R7, R126.reuse, 0x1e, RZ, 0x1a ;  /* 0x0000001e7e077811 */ /* 0x040fe400078fd0ff */
[C---:B------:R-:W-:Y:S02]  /*0530*/  LEA.HI R5, R126.reuse, 0xe, RZ, 0x1a ;  /* 0x0000000e7e057811 */ /* 0x040fe400078fd0ff */
[C---:B------:R-:W-:Y:S01]  /*0540*/  LEA.HI R9, R126.reuse, 0x2e, RZ, 0x1a ;  /* 0x0000002e7e097811 */ /* 0x040fe200078fd0ff */
[----:B------:R-:W-:Y:S01]  /*0550*/  IMAD R19, R7, R8, RZ ;  /* 0x0000000807137224 */ /* 0x000fe200078e02ff */
[----:B------:R-:W-:Y:S01]  /*0560*/  IADD3 R12, P2, PT, R31, R6, RZ ;  /* 0x000000061f0c7210 */ /* 0x000fe20007f5e0ff */
[-C--:B------:R-:W-:Y:S01]  /*0570*/  IMAD R15, R5, R8.reuse, RZ ;  /* 0x00000008050f7224 */ /* 0x080fe200078e02ff */
[----:B------:R-:W-:Y:S01]  /*0580*/  LEA.HI R7, R126, 0x3e, RZ, 0x1a ;  /* 0x0000003e7e077811 */ /* 0x000fe200078fd0ff */
[----:B------:R-:W-:Y:S01]  /*0590*/  IMAD R21, R9, R8, RZ ;  /* 0x0000000809157224 */ /* 0x000fe200078e02ff */
[----:B------:R-:W-:-:S02]  /*05a0*/  LEA.HI.X.SX32 R13, R31, R2, 0x1, P2 ;  /* 0x000000021f0d7211 */ /* 0x000fc400010f0eff */
[C---:B------:R-:W-:Y:S02]  /*05b0*/  IADD3 R14, P1, PT, R15.reuse, R6, RZ ;  /* 0x000000060f0e7210 */ /* 0x040fe40007f3e0ff */
[----:B------:R-:W-:Y:S01]  /*05c0*/  LEA.HI R9, R126, 0x4e, RZ, 0x1a ;  /* 0x0000004e7e097811 */ /* 0x000fe200078fd0ff */
[----:B------:R1:W5:Y:S04]  /*05d0*/  LDG.E.U8 R0, desc[UR8][R16.64] ;  /* 0x0000000810007981 */ /* 0x000368000c1e1100 */
[----:B------:R2:W5:Y:S01]  /*05e0*/  LDG.E.U8 R3, desc[UR8][R10.64] ;  /* 0x000000080a037981 */ /* 0x000562000c1e1100 */
[----:B------:R-:W-:-:S03]  /*05f0*/  LEA.HI.X.SX32 R15, R15, R2, 0x1, P1 ;  /* 0x000000020f0f7211 */ /* 0x000fc600008f0eff */
[----:B------:R3:W5:Y:S01]  /*0600*/  LDG.E.U8 R5, desc[UR8][R12.64] ;  /* 0x000000080c057981 */ /* 0x000762000c1e1100 */
[-C--:B------:R-:W-:Y:S02]  /*0610*/  IADD3 R18, P1, PT, R21, R6.reuse, RZ ;  /* 0x0000000615127210 */ /* 0x080fe40007f3e0ff */
[----:B-1----:R-:W-:Y:S01]  /*0620*/  IADD3 R16, P2, PT, R19, R6, RZ ;  /* 0x0000000613107210 */ /* 0x002fe20007f5e0ff */
[-C--:B------:R-:W-:Y:S01]  /*0630*/  IMAD R25, R9, R8.reuse, RZ ;  /* 0x0000000809197224 */ /* 0x080fe200078e02ff */
[----:B------:R-:W-:Y:S01]  /*0640*/  LEA.HI R23, R126, 0x6e, RZ, 0x1a ;  /* 0x0000006e7e177811 */ /* 0x000fe200078fd0ff */
[----:B--2---:R-:W-:Y:S01]  /*0650*/  IMAD R11, R7, R8, RZ ;  /* 0x00000008070b7224 */ /* 0x004fe200078e02ff */
[-C--:B------:R-:W-:Y:S01]  /*0660*/  LEA.HI.X.SX32 R17, R19, R2.reuse, 0x1, P2 ;  /* 0x0000000213117211 */ /* 0x080fe200010f0eff */
[----:B------:R1:W5:Y:S01]  /*0670*/  LDG.E.U8 R4, desc[UR8][R14.64] ;  /* 0x000000080e047981 */ /* 0x000362000c1e1100 */
[----:B------:R-:W-:Y:S02]  /*0680*/  LEA.HI.X.SX32 R19, R21, R2, 0x1, P1 ;  /* 0x0000000215137211 */ /* 0x000fe400008f0eff */
[----:B---3--:R-:W-:Y:S01]  /*0690*/  IADD3 R12, P2, PT, R11, R6, RZ ;  /* 0x000000060b0c7210 */ /* 0x008fe20007f5e0ff */
[----:B------:R-:W-:Y:S01]  /*06a0*/  IMAD R27, R23, R8, RZ ;  /* 0x00000008171b7224 */ /* 0x000fe200078e02ff */
[----:B------:R-:W-:Y:S01]  /*06b0*/  IADD3 R20, P1, PT, R25, R6, RZ ;  /* 0x0000000619147210 */ /* 0x000fe20007f3e0ff */
[----:B------:R2:W5:Y:S01]  /*06c0*/  LDG.E.U8 R7, desc[UR8][R16.64] ;  /* 0x0000000810077981 */ /* 0x000562000c1e1100 */
[----:B------:R-:W-:-:S02]  /*06d0*/  LEA.HI.X.SX32 R13, R11, R2, 0x1, P2 ;  /* 0x000000020b0d7211 */ /* 0x000fc400010f0eff */
[C---:B------:R-:W-:Y:S01]  /*06e0*/  LEA.HI R11, R126.reuse, 0x5e, RZ, 0x1a ;  /* 0x0000005e7e0b7811 */ /* 0x040fe200078fd0ff */
[----:B------:R3:W5:Y:S01]  /*06f0*/  LDG.E.U8 R9, desc[UR8][R18.64] ;  /* 0x0000000812097981 */ /* 0x000762000c1e1100 */
[----:B------:R-:W-:Y:S02]  /*0700*/  LEA.HI.X.SX32 R21, R25, R2, 0x1, P1 ;  /* 0x0000000219157211 */ /* 0x000fe400008f0eff */
[C---:B-1----:R-:W-:Y:S01]  /*0710*/  LEA.HI R15, R126.reuse, 0x7e, RZ, 0x1a ;  /* 0x0000007e7e0f7811 */ /* 0x042fe200078fd0ff */
[-C--:B------:R-:W-:Y:S01]  /*0720*/  IMAD R25, R11, R8.reuse, RZ ;  /* 0x000000080b197224 */ /* 0x080fe200078e02ff */
[----:B------:R-:W-:Y:S01]  /*0730*/  LEA.HI R23, R126, 0x8e, RZ, 0x1a ;  /* 0x0000008e7e177811 */ /* 0x000fe200078fd0ff */
[----:B------:R1:W5:Y:S02]  /*0740*/  LDG.E.U8 R11, desc[UR8][R20.64] ;  /* 0x00000008140b7981 */ /* 0x000364000c1e1100 */
[----:B------:R-:W-:Y:S01]  /*0750*/  IMAD R29, R15, R8, RZ ;  /* 0x000000080f1d7224 */ /* 0x000fe200078e02ff */
[-C--:B--2---:R-:W-:Y:S01]  /*0760*/  IADD3 R16, P1, PT, R25, R6.reuse, RZ ;  /* 0x0000000619107210 */ /* 0x084fe20007f3e0ff */
[----:B------:R-:W5:Y:S01]  /*0770*/  LDG.E.U8 R10, desc[UR8][R12.64] ;  /* 0x000000080c0a7981 */ /* 0x000f62000c1e1100 */
[----:B---3--:R-:W-:-:S02]  /*0780*/  IADD3 R18, P2, PT, R27, R6, RZ ;  /* 0x000000061b127210 */ /* 0x008fc40007f5e0ff */
[C---:B------:R-:W-:Y:S02]  /*0790*/  LEA.HI R15, R126.reuse, 0x9e, RZ, 0x1a ;  /* 0x0000009e7e0f7811 */ /* 0x040fe400078fd0ff */
[----:B------:R-:W-:Y:S01]  /*07a0*/  LEA.HI.X.SX32 R17, R25, R2, 0x1, P1 ;  /* 0x0000000219117211 */ /* 0x000fe200008f0eff */
[----:B------:R-:W-:Y:S01]  /*07b0*/  IMAD R25, R23, R8, RZ ;  /* 0x0000000817197224 */ /* 0x000fe200078e02ff */
[----:B------:R-:W-:Y:S01]  /*07c0*/  LEA.HI.X.SX32 R19, R27, R2, 0x1, P2 ;  /* 0x000000021b137211 */ /* 0x000fe200010f0eff */
[----:B------:R-:W-:Y:S01]  /*07d0*/  IMAD R15, R15, R8, RZ ;  /* 0x000000080f0f7224 */ /* 0x000fe200078e02ff */
[-C--:B------:R-:W-:Y:S01]  /*07e0*/  IADD3 R22, P1, PT, R29, R6.reuse, RZ ;  /* 0x000000061d167210 */ /* 0x080fe20007f3e0ff */
[----:B------:R2:W5:Y:S01]  /*07f0*/  LDG.E.U8 R12, desc[UR8][R16.64] ;  /* 0x00000008100c7981 */ /* 0x000562000c1e1100 */
[----:B------:R-:W-:Y:S02]  /*0800*/  LEA.HI R27, R126, 0xae, RZ, 0x1a ;  /* 0x000000ae7e1b7811 */ /* 0x000fe400078fd0ff */
[----:B-1----:R-:W-:Y:S01]  /*0810*/  IADD3 R20, P2, PT, R25, R6, RZ ;  /* 0x0000000619147210 */ /* 0x002fe20007f5e0ff */
[----:B------:R-:W-:Y:S01]  /*0820*/  IMAD R31, R8, 0x2, R31 ;  /* 0x00000002081f7824 */ /* 0x000fe200078e021f */
[----:B------:R-:W-:Y:S01]  /*0830*/  LEA.HI.X.SX32 R23, R29, R2, 0x1, P1 ;  /* 0x000000021d177211 */ /* 0x000fe200008f0eff */
[----:B------:R-:W-:Y:S01]  /*0840*/  IMAD R27, R27, R8, RZ ;  /* 0x000000081b1b7224 */ /* 0x000fe200078e02ff */
[----:B------:R-:W-:Y:S01]  /*0850*/  IADD3 R24, P1, PT, R15, R6, RZ ;  /* 0x000000060f187210 */ /* 0x000fe20007f3e0ff */
[----:B------:R-:W5:Y:S01]  /*0860*/  LDG.E.U8 R13, desc[UR8][R18.64] ;  /* 0x00000008120d7981 */ /* 0x000f62000c1e1100 */
[----:B------:R-:W-:-:S02]  /*0870*/  LEA.HI.X.SX32 R21, R25, R2, 0x1, P2 ;  /* 0x0000000219157211 */ /* 0x000fc400010f0eff */
[C---:B------:R-:W-:Y:S01]  /*0880*/  LEA.HI R29, R126.reuse, 0xbe, RZ, 0x1a ;  /* 0x000000be7e1d7811 */ /* 0x040fe200078fd0ff */
[----:B------:R1:W5:Y:S01]  /*0890*/  LDG.E.U8 R14, desc[UR8][R22.64] ;  /* 0x00000008160e7981 */ /* 0x000362000c1e1100 */
[----:B------:R-:W-:Y:S02]  /*08a0*/  LEA.HI.X.SX32 R25, R15, R2, 0x1, P1 ;  /* 0x000000020f197211 */ /* 0x000fe400008f0eff */
[C---:B--2---:R-:W-:Y:S01]  /*08b0*/  LEA.HI R17, R126.reuse, 0xce, RZ, 0x1a ;  /* 0x000000ce7e117811 */ /* 0x044fe200078fd0ff */
[----:B------:R-:W-:Y:S01]  /*08c0*/  IMAD R33, R29, R8, RZ ;  /* 0x000000081d217224 */ /* 0x000fe200078e02ff */
[----:B------:R-:W-:Y:S01]  /*08d0*/  IADD3 R28, P1, PT, R27, R6, RZ ;  /* 0x000000061b1c7210 */ /* 0x000fe20007f3e0ff */
[----:B------:R-:W5:Y:S02]  /*08e0*/  LDG.E.U8 R16, desc[UR8][R24.64] ;  /* 0x0000000818107981 */ /* 0x000f64000c1e1100 */
[----:B------:R-:W-:Y:S01]  /*08f0*/  IMAD R35, R17, R8, RZ ;  /* 0x0000000811237224 */ /* 0x000fe200078e02ff */
[----:B------:R-:W-:Y:S01]  /*0900*/  LEA.HI.X.SX32 R29, R27, R2, 0x1, P1 ;  /* 0x000000021b1d7211 */ /* 0x000fe200008f0eff */
[----:B------:R-:W5:Y:S01]  /*0910*/  LDG.E.U8 R15, desc[UR8][R20.64] ;  /* 0x00000008140f7981 */ /* 0x000f62000c1e1100 */
[----:B------:R-:W-:-:S02]  /*0920*/  LEA.HI R27, R126, 0xee, RZ, 0x1a ;  /* 0x000000ee7e1b7811 */ /* 0x000fc400078fd0ff */
[-C--:B-1----:R-:W-:Y:S01]  /*0930*/  IADD3 R22, P2, PT, R33, R6.reuse, RZ ;  /* 0x0000000621167210 */ /* 0x082fe20007f5e0ff */
[----:B------:R1:W5:Y:S01]  /*0940*/  LDG.E.U8 R17, desc[UR8][R28.64] ;  /* 0x000000081c117981 */ /* 0x000362000c1e1100 */
[----:B------:R-:W-:Y:S01]  /*0950*/  IADD3 R32, P1, PT, R35, R6, RZ ;  /* 0x0000000623207210 */ /* 0x000fe20007f3e0ff */
[----:B------:R-:W-:Y:S01]  /*0960*/  IMAD R27, R27, R8, RZ ;  /* 0x000000081b1b7224 */ /* 0x000fe200078e02ff */
[-C--:B------:R-:W-:Y:S02]  /*0970*/  LEA.HI.X.SX32 R23, R33, R2.reuse, 0x1, P2 ;  /* 0x0000000221177211 */ /* 0x080fe400010f0eff */
[----:B------:R-:W-:Y:S02]  /*0980*/  LEA.HI.X.SX32 R33, R35, R2, 0x1, P1 ;  /* 0x0000000223217211 */ /* 0x000fe400008f0eff */
[----:B------:R-:W-:Y:S01]  /*0990*/  IADD3 R34, P1, PT, R27, R6, RZ ;  /* 0x000000061b227210 */ /* 0x000fe20007f3e0ff */
[----:B------:R-:W5:Y:S01]  /*09a0*/  LDG.E.U8 R18, desc[UR8][R22.64] ;  /* 0x0000000816127981 */ /* 0x000f62000c1e1100 */
[----:B------:R-:W-:-:S02]  /*09b0*/  LEA.HI R19, R126, 0xde, RZ, 0x1a ;  /* 0x000000de7e137811 */ /* 0x000fc400078fd0ff */
[----:B------:R-:W-:Y:S01]  /*09c0*/  LEA.HI.X.SX32 R35, R27, R2, 0x1, P1 ;  /* 0x000000021b237211 */ /* 0x000fe200008f0eff */
[C---:B-1----:R-:W-:Y:S01]  /*09d0*/  IMAD R29, R8.reuse, 0x2, R31 ;  /* 0x00000002081d7824 */ /* 0x042fe200078e021f */
[----:B------:R-:W-:Y:S01]  /*09e0*/  IADD3 R26, P1, PT, R31, R6, RZ ;  /* 0x000000061f1a7210 */ /* 0x000fe20007f3e0ff */
[----:B------:R-:W-:Y:S02]  /*09f0*/  IMAD R19, R19, R8, RZ ;  /* 0x0000000813137224 */ /* 0x000fe400078e02ff */
[----:B------:R-:W5:Y:S01]  /*0a00*/  LDG.E.U8 R21, desc[UR8][R34.64] ;  /* 0x0000000822157981 */ /* 0x000f62000c1e1100 */
[----:B------:R-:W-:Y:S01]  /*0a10*/  LEA.HI.X.SX32 R27, R31, R2, 0x1, P1 ;  /* 0x000000021f1b7211 */ /* 0x000fe200008f0eff */
[C---:B------:R-:W-:Y:S01]  /*0a20*/  IMAD R31, R8.reuse, 0x2, R29 ;  /* 0x00000002081f7824 */ /* 0x040fe200078e021d */
[-C--:B------:R-:W-:Y:S02]  /*0a30*/  IADD3 R24, P2, PT, R19, R6.reuse, RZ ;  /* 0x0000000613187210 */ /* 0x080fe40007f5e0ff */
[----:B------:R-:W-:Y:S01]  /*0a40*/  IADD3 R28, P1, PT, R29, R6, RZ ;  /* 0x000000061d1c7210 */ /* 0x000fe20007f3e0ff */
[C---:B------:R-:W-:Y:S01]  /*0a50*/  IMAD R37, R8.reuse, 0x2, R31 ;  /* 0x0000000208257824 */ /* 0x040fe200078e021f */
[-C--:B------:R-:W-:Y:S01]  /*0a60*/  LEA.HI.X.SX32 R25, R19, R2.reuse, 0x1, P2 ;  /* 0x0000000213197211 */ /* 0x080fe200010f0eff */
[----:B------:R-:W5:Y:S01]  /*0a70*/  LDG.E.U8 R22, desc[UR8][R26.64] ;  /* 0x000000081a167981 */ /* 0x000f62000c1e1100 */
[----:B------:R-:W-:Y:S01]  /*0a80*/  LEA.HI.X.SX32 R29, R29, R2, 0x1, P1 ;  /* 0x000000021d1d7211 */ /* 0x000fe200008f0eff */
[----:B------:R-:W-:-:S02]  /*0a90*/  IMAD R39, R8, 0x2, R37 ;  /* 0x0000000208277824 */ /* 0x000fc400078e0225 */
[----:B------:R1:W5:Y:S01]  /*0aa0*/  LDG.E.U8 R19, desc[UR8][R32.64] ;  /* 0x0000000820137981 */ /* 0x000362000c1e1100 */
[----:B------:R-:W-:-:S03]  /*0ab0*/  IADD3 R30, P2, PT, R31, R6, RZ ;  /* 0x000000061f1e7210 */ /* 0x000fc60007f5e0ff */
[----:B------:R-:W5:Y:S04]  /*0ac0*/  LDG.E.U8 R20, desc[UR8][R24.64] ;  /* 0x0000000818147981 */ /* 0x000f68000c1e1100 */
[----:B------:R-:W5:Y:S01]  /*0ad0*/  LDG.E.U8 R23, desc[UR8][R28.64] ;  /* 0x000000081c177981 */ /* 0x000f62000c1e1100 */
[----:B-1----:R-:W-:-:S04]  /*0ae0*/  IADD3 R32, P1, PT, R37, R6, RZ ;  /* 0x0000000625207210 */ /* 0x002fc80007f3e0ff */
[----:B------:R-:W-:Y:S01]  /*0af0*/  LEA.HI.X.SX32 R33, R37, R2, 0x1, P1 ;  /* 0x0000000225217211 */ /* 0x000fe200008f0eff */
[----:B------:R-:W-:Y:S01]  /*0b00*/  IMAD R37, R8, 0x4, R39 ;  /* 0x0000000408257824 */ /* 0x000fe200078e0227 */
[----:B------:R-:W-:-:S03]  /*0b10*/  IADD3 R34, P1, PT, R39, R6, RZ ;  /* 0x0000000627227210 */ /* 0x000fc60007f3e0ff */
[----:B------:R1:W5:Y:S01]  /*0b20*/  LDG.E.U8 R27, desc[UR8][R32.64] ;  /* 0x00000008201b7981 */ /* 0x000362000c1e1100 */
[----:B------:R-:W-:Y:S01]  /*0b30*/  LEA.HI.X.SX32 R35, R39, R2, 0x1, P1 ;  /* 0x0000000227237211 */ /* 0x000fe200008f0eff */
[----:B------:R-:W-:Y:S01]  /*0b40*/  IMAD R39, R8, 0x2, R37 ;  /* 0x0000000208277824 */ /* 0x000fe200078e0225 */
[----:B------:R-:W-:-:S03]  /*0b50*/  IADD3 R36, P1, PT, R37, R6, RZ ;  /* 0x0000000625247210 */ /* 0x000fc60007f3e0ff */
[C---:B------:R-:W-:Y:S01]  /*0b60*/  IMAD R41, R8.reuse, 0x2, R39 ;  /* 0x0000000208297824 */ /* 0x040fe200078e0227 */
[----:B------:R-:W-:Y:S01]  /*0b70*/  LEA.HI.X.SX32 R37, R37, R2, 0x1, P1 ;  /* 0x0000000225257211 */ /* 0x000fe200008f0eff */
[----:B------:R2:W5:Y:S02]  /*0b80*/  LDG.E.U8 R24, desc[UR8][R34.64] ;  /* 0x0000000822187981 */ /* 0x000564000c1e1100 */
[C---:B------:R-:W-:Y:S01]  /*0b90*/  IMAD R43, R8.reuse, 0x2, R41 ;  /* 0x00000002082b7824 */ /* 0x040fe200078e0229 */
[C---:B------:R-:W-:Y:S01]  /*0ba0*/  IADD3 R38, P1, PT, R39.reuse, R6, RZ ;  /* 0x0000000627267210 */ /* 0x040fe20007f3e0ff */
[----:B------:R3:W5:Y:S02]  /*0bb0*/  LDG.E.U8 R29, desc[UR8][R36.64] ;  /* 0x00000008241d7981 */ /* 0x000764000c1e1100 */
[C---:B-1----:R-:W-:Y:S01]  /*0bc0*/  IMAD R33, R8.reuse, 0x2, R43 ;  /* 0x0000000208217824 */ /* 0x042fe200078e022b */
[----:B------:R-:W-:Y:S02]  /*0bd0*/  LEA.HI.X.SX32 R39, R39, R2, 0x1, P1 ;  /* 0x0000000227277211 */ /* 0x000fe400008f0eff */
[----:B------:R-:W-:Y:S01]  /*0be0*/  IADD3 R42, P1, PT, R43, R6, RZ ;  /* 0x000000062b2a7210 */ /* 0x000fe20007f3e0ff */
[----:B--2---:R-:W-:Y:S01]  /*0bf0*/  IMAD R35, R8, 0x2, R33 ;  /* 0x0000000208237824 */ /* 0x004fe200078e0221 */
[----:B------:R-:W-:-:S02]  /*0c00*/  LEA.HI.X.SX32 R31, R31, R2, 0x1, P2 ;  /* 0x000000021f1f7211 */ /* 0x000fc400010f0eff */
[----:B------:R-:W-:Y:S01]  /*0c10*/  LEA.HI.X.SX32 R43, R43, R2, 0x1, P1 ;  /* 0x000000022b2b7211 */ /* 0x000fe200008f0eff */
[C---:B------:R-:W-:Y:S01]  /*0c20*/  IMAD R45, R8.reuse, 0x2, R35 ;  /* 0x00000002082d7824 */ /* 0x040fe200078e0223 */
[-C--:B------:R-:W-:Y:S01]  /*0c30*/  IADD3 R32, P1, PT, R33, R6.reuse, RZ ;  /* 0x0000000621207210 */ /* 0x080fe20007f3e0ff */
[----:B------:R-:W5:Y:S01]  /*0c40*/  LDG.E.U8 R25, desc[UR8][R30.64] ;  /* 0x000000081e197981 */ /* 0x000f62000c1e1100 */
[----:B------:R-:W-:Y:S01]  /*0c50*/  IADD3 R40, P2, PT, R41, R6, RZ ;  /* 0x0000000629287210 */ /* 0x000fe20007f5e0ff */
[----:B---3--:R-:W-:Y:S01]  /*0c60*/  IMAD R37, R8, 0x4, R45 ;  /* 0x0000000408257824 */ /* 0x008fe200078e022d */
[----:B------:R-:W-:Y:S01]  /*0c70*/  LEA.HI.X.SX32 R33, R33, R2, 0x1, P1 ;  /* 0x0000000221217211 */ /* 0x000fe200008f0eff */
[----:B------:R-:W5:Y:S01]  /*0c80*/  LDG.E.U8 R28, desc[UR8][R42.64] ;  /* 0x000000082a1c7981 */ /* 0x000f62000c1e1100 */
[----:B------:R-:W-:Y:S02]  /*0c90*/  IADD3 R34, P1, PT, R35, R6, RZ ;  /* 0x0000000623227210 */ /* 0x000fe40007f3e0ff */
[-C--:B------:R-:W-:Y:S01]  /*0ca0*/  LEA.HI.X.SX32 R41, R41, R2.reuse, 0x1, P2 ;  /* 0x0000000229297211 */ /* 0x080fe200010f0eff */
[----:B------:R1:W5:Y:S01]  /*0cb0*/  LDG.E.U8 R31, desc[UR8][R38.64] ;  /* 0x00000008261f7981 */ /* 0x000362000c1e1100 */
[----:B------:R-:W-:-:S02]  /*0cc0*/  LEA.HI.X.SX32 R35, R35, R2, 0x1, P1 ;  /* 0x0000000223237211 */ /* 0x000fc400008f0eff */
[-C--:B------:R-:W-:Y:S01]  /*0cd0*/  IADD3 R36, P1, PT, R37, R6.reuse, RZ ;  /* 0x0000000625247210 */ /* 0x080fe20007f3e0ff */
[----:B------:R2:W5:Y:S01]  /*0ce0*/  LDG.E.U8 R26, desc[UR8][R40.64] ;  /* 0x00000008281a7981 */ /* 0x000562000c1e1100 */
[----:B------:R-:W-:-:S03]  /*0cf0*/  IADD3 R44, P2, PT, R45, R6, RZ ;  /* 0x000000062d2c7210 */ /* 0x000fc60007f5e0ff */
[----:B------:R-:W5:Y:S01]  /*0d00*/  LDG.E.U8 R35, desc[UR8][R34.64] ;  /* 0x0000000822237981 */ /* 0x000f62000c1e1100 */
[C---:B-1----:R-:W-:Y:S01]  /*0d10*/  IMAD R39, R8.reuse, 0x2, R37 ;  /* 0x0000000208277824 */ /* 0x042fe200078e0225 */
[----:B------:R-:W-:Y:S02]  /*0d20*/  LEA.HI.X.SX32 R37, R37, R2, 0x1, P1 ;  /* 0x0000000225257211 */ /* 0x000fe400008f0eff */
[----:B------:R-:W5:Y:S01]  /*0d30*/  LDG.E.U8 R33, desc[UR8][R32.64] ;  /* 0x0000000820217981 */ /* 0x000f62000c1e1100 */
[C---:B--2---:R-:W-:Y:S01]  /*0d40*/  IMAD R41, R8.reuse, 0x2, R39 ;  /* 0x0000000208297824 */ /* 0x044fe200078e0227 */
[----:B------:R-:W-:Y:S02]  /*0d50*/  IADD3 R38, P1, PT, R39, R6, RZ ;  /* 0x0000000627267210 */ /* 0x000fe40007f3e0ff */
[-C--:B------:R-:W-:Y:S01]  /*0d60*/  LEA.HI.X.SX32 R45, R45, R2.reuse, 0x1, P2 ;  /* 0x000000022d2d7211 */ /* 0x080fe200010f0eff */
[C---:B------:R-:W-:Y:S01]  /*0d70*/  IMAD R47, R8.reuse, 0x2, R41 ;  /* 0x00000002082f7824 */ /* 0x040fe200078e0229 */
[----:B------:R-:W-:Y:S01]  /*0d80*/  LEA.HI.X.SX32 R39, R39, R2, 0x1, P1 ;  /* 0x0000000227277211 */ /* 0x000fe200008f0eff */
[----:B------:R-:W5:Y:S01]  /*0d90*/  LDG.E.U8 R37, desc[UR8][R36.64] ;  /* 0x0000000824257981 */ /* 0x000f62000c1e1100 */
[----:B------:R-:W-:Y:S01]  /*0da0*/  IADD3 R42, P1, PT, R41, R6, RZ ;  /* 0x00000006292a7210 */ /* 0x000fe20007f3e0ff */
[----:B------:R-:W-:-:S02]  /*0db0*/  IMAD R49, R8, 0x2, R47 ;  /* 0x0000000208317824 */ /* 0x000fc400078e022f */
[----:B------:R1:W5:Y:S01]  /*0dc0*/  LDG.E.U8 R30, desc[UR8][R44.64] ;  /* 0x000000082c1e7981 */ /* 0x000362000c1e1100 */
[----:B------:R-:W-:Y:S02]  /*0dd0*/  LEA.HI.X.SX32 R43, R41, R2, 0x1, P1 ;  /* 0x00000002292b7211 */ /* 0x000fe400008f0eff */
[C---:B------:R-:W-:Y:S01]  /*0de0*/  IADD3 R40, P1, PT, R49.reuse, R6, RZ ;  /* 0x0000000631287210 */ /* 0x040fe20007f3e0ff */
[----:B------:R-:W5:Y:S01]  /*0df0*/  LDG.E.U8 R39, desc[UR8][R38.64] ;  /* 0x0000000826277981 */ /* 0x000f62000c1e1100 */
[C---:B-1----:R-:W-:Y:S02]  /*0e00*/  IMAD R45, R8.reuse, 0x2, R49 ;  /* 0x00000002082d7824 */ /* 0x042fe400078e0231 */
[----:B------:R-:W-:Y:S01]  /*0e10*/  LEA.HI.X.SX32 R41, R49, R2, 0x1, P1 ;  /* 0x0000000231297211 */ /* 0x000fe200008f0eff */
[----:B------:R-:W5:Y:S01]  /*0e20*/  LDG.E.U8 R32, desc[UR8][R42.64] ;  /* 0x000000082a207981 */ /* 0x000f62000c1e1100 */
[----:B------:R-:W-:Y:S01]  /*0e30*/  IMAD R51, R8, 0x2, R45 ;  /* 0x0000000208337824 */ /* 0x000fe200078e022d */
[----:B------:R-:W-:-:S02]  /*0e40*/  IADD3 R48, P1, PT, R45, R6, RZ ;  /* 0x000000062d307210 */ /* 0x000fc40007f3e0ff */
[----:B------:R-:W-:Y:S01]  /*0e50*/  IADD3 R46, P2, PT, R47, R6, RZ ;  /* 0x000000062f2e7210 */ /* 0x000fe20007f5e0ff */
[----:B------:R-:W5:Y:S01]  /*0e60*/  LDG.E.U8 R41, desc[UR8][R40.64] ;  /* 0x0000000828297981 */ /* 0x000f62000c1e1100 */
[-C--:B------:R-:W-:Y:S01]  /*0e70*/  LEA.HI.X.SX32 R49, R45, R2.reuse, 0x1, P1 ;  /* 0x000000022d317211 */ /* 0x080fe200008f0eff */
[----:B------:R-:W-:Y:S01]  /*0e80*/  IMAD R45, R8, 0x4, R51 ;  /* 0x00000004082d7824 */ /* 0x000fe200078e0233 */
[----:B------:R-:W-:-:S03]  /*0e90*/  LEA.HI.X.SX32 R47, R47, R2, 0x1, P2 ;  /* 0x000000022f2f7211 */ /* 0x000fc600010f0eff */
[C---:B------:R-:W-:Y:S01]  /*0ea0*/  IMAD R53, R8.reuse, 0x2, R45 ;  /* 0x0000000208357824 */ /* 0x040fe200078e022d */
[C---:B------:R-:W-:Y:S01]  /*0eb0*/  IADD3 R50, P1, PT, R51.reuse, R6, RZ ;  /* 0x0000000633327210 */ /* 0x040fe20007f3e0ff */
[----:B------:R1:W5:Y:S03]  /*0ec0*/  LDG.E.U8 R34, desc[UR8][R46.64] ;  /* 0x000000082e227981 */ /* 0x000366000c1e1100 */
[----:B------:R-:W-:Y:S01]  /*0ed0*/  LEA.HI.X.SX32 R51, R51, R2, 0x1, P1 ;  /* 0x0000000233337211 */ /* 0x000fe200008f0eff */
[----:B------:R2:W5:Y:S01]  /*0ee0*/  LDG.E.U8 R43, desc[UR8][R48.64] ;  /* 0x00000008302b7981 */ /* 0x000562000c1e1100 */
[-C--:B------:R-:W-:Y:S02]  /*0ef0*/  IADD3 R52, P1, PT, R53, R6.reuse, RZ ;  /* 0x0000000635347210 */ /* 0x080fe40007f3e0ff */
[----:B------:R-:W-:Y:S01]  /*0f00*/  IADD3 R44, P2, PT, R45, R6, RZ ;  /* 0x000000062d2c7210 */ /* 0x000fe20007f5e0ff */
[----:B------:R3:W5:Y:S01]  /*0f10*/  LDG.E.U8 R36, desc[UR8][R50.64] ;  /* 0x0000000832247981 */ /* 0x000762000c1e1100 */
[----:B-1----:R-:W-:-:S04]  /*0f20*/  IMAD R47, R8, 0x2, R53 ;  /* 0x00000002082f7824 */ /* 0x002fc800078e0235 */
[C---:B------:R-:W-:Y:S01]  /*0f30*/  IMAD R57, R8.reuse, 0x2, R47 ;  /* 0x0000000208397824 */ /* 0x040fe200078e022f */
[----:B------:R-:W-:Y:S02]  /*0f40*/  LEA.HI.X.SX32 R53, R53, R2, 0x1, P1 ;  /* 0x0000000235357211 */ /* 0x000fe400008f0eff */
[----:B------:R-:W-:Y:S01]  /*0f50*/  IADD3 R54, P1, PT, R47, R6, RZ ;  /* 0x000000062f367210 */ /* 0x000fe20007f3e0ff */
[C---:B------:R-:W-:Y:S01]  /*0f60*/  IMAD R59, R8.reuse, 0x2, R57 ;  /* 0x00000002083b7824 */ /* 0x040fe200078e0239 */
[-C--:B------:R-:W-:Y:S02]  /*0f70*/  LEA.HI.X.SX32 R45, R45, R2.reuse, 0x1, P2 ;  /* 0x000000022d2d7211 */ /* 0x080fe400010f0eff */
[----:B------:R-:W-:Y:S01]  /*0f80*/  LEA.HI.X.SX32 R55, R47, R2, 0x1, P1 ;  /* 0x000000022f377211 */ /* 0x000fe200008f0eff */
[----:B------:R-:W-:Y:S01]  /*0f90*/  IMAD R61, R8, 0x2, R59 ;  /* 0x00000002083d7824 */ /* 0x000fe200078e023b */
[-C--:B--2---:R-:W-:Y:S01]  /*0fa0*/  IADD3 R48, P2, PT, R59, R6.reuse, RZ ;  /* 0x000000063b307210 */ /* 0x084fe20007f5e0ff */
[----:B------:R1:W5:Y:S01]  /*0fb0*/  LDG.E.U8 R47, desc[UR8][R52.64] ;  /* 0x00000008342f7981 */ /* 0x000362000c1e1100 */
[----:B------:R-:W-:-:S02]  /*0fc0*/  IADD3 R56, P1, PT, R57, R6, RZ ;  /* 0x0000000639387210 */ /* 0x000fc40007f3e0ff */
[-C--:B------:R-:W-:Y:S01]  /*0fd0*/  LEA.HI.X.SX32 R49, R59, R2.reuse, 0x1, P2 ;  /* 0x000000023b317211 */ /* 0x080fe200010f0eff */
[C---:B------:R-:W-:Y:S01]  /*0fe0*/  IMAD R59, R8.reuse, 0x2, R61 ;  /* 0x00000002083b7824 */ /* 0x040fe200078e023d */
[----:B------:R-:W-:Y:S01]  /*0ff0*/  LEA.HI.X.SX32 R57, R57, R2, 0x1, P1 ;  /* 0x0000000239397211 */ /* 0x000fe200008f0eff */
[----:B------:R2:W5:Y:S01]  /*1000*/  LDG.E.U8 R38, desc[UR8][R54.64] ;  /* 0x0000000836267981 */ /* 0x000562000c1e1100 */
[----:B---3--:R-:W-:Y:S01]  /*1010*/  IADD3 R50, P1, PT, R61, R6, RZ ;  /* 0x000000063d327210 */ /* 0x008fe20007f3e0ff */
[----:B-1----:R-:W-:-:S03]  /*1020*/  IMAD R53, R8, 0x4, R59 ;  /* 0x0000000408357824 */ /* 0x002fc600078e023b */
[----:B------:R-:W-:Y:S01]  /*1030*/  LEA.HI.X.SX32 R51, R61, R2, 0x1, P1 ;  /* 0x000000023d337211 */ /* 0x000fe200008f0eff */
[----:B------:R1:W5:Y:S01]  /*1040*/  LDG.E.U8 R40, desc[UR8][R56.64] ;  /* 0x0000000838287981 */ /* 0x000362000c1e1100 */
[----:B------:R-:W-:Y:S01]  /*1050*/  IADD3 R58, P1, PT, R59, R6, RZ ;  /* 0x000000063b3a7210 */ /* 0x000fe20007f3e0ff */
[----:B--2---:R-:W-:-:S03]  /*1060*/  IMAD R55, R8, 0x2, R53 ;  /* 0x0000000208377824 */ /* 0x004fc600078e0235 */
[----:B------:R-:W-:Y:S01]  /*1070*/  LEA.HI.X.SX32 R59, R59, R2, 0x1, P1 ;  /* 0x000000023b3b7211 */ /* 0x000fe200008f0eff */
[----:B------:R-:W5:Y:S01]  /*1080*/  LDG.E.U8 R45, desc[UR8][R44.64] ;  /* 0x000000082c2d7981 */ /* 0x000f62000c1e1100 */
[C---:B------:R-:W-:Y:S01]  /*1090*/  IADD3 R52, P1, PT, R53.reuse, R6, RZ ;  /* 0x0000000635347210 */ /* 0x040fe20007f3e0ff */
[C---:B------:R-:W-:Y:S02]  /*10a0*/  IMAD R61, R8.reuse, 0x2, R55 ;  /* 0x00000002083d7824 */ /* 0x040fe400078e0237 */
[----:B------:R2:W5:Y:S01]  /*10b0*/  LDG.E.U8 R42, desc[UR8][R58.64] ;  /* 0x000000083a2a7981 */ /* 0x000562000c1e1100 */
[----:B------:R-:W-:Y:S01]  /*10c0*/  LEA.HI.X.SX32 R53, R53, R2, 0x1, P1 ;  /* 0x0000000235357211 */ /* 0x000fe200008f0eff */
[C---:B-1----:R-:W-:Y:S01]  /*10d0*/  IMAD R57, R8.reuse, 0x2, R61 ;  /* 0x0000000208397824 */ /* 0x042fe200078e023d */
[C---:B------:R-:W-:Y:S01]  /*10e0*/  IADD3 R54, P1, PT, R55.reuse, R6, RZ ;  /* 0x0000000637367210 */ /* 0x040fe20007f3e0ff */
[----:B------:R-:W5:Y:S02]  /*10f0*/  LDG.E.U8 R49, desc[UR8][R48.64] ;  /* 0x0000000830317981 */ /* 0x000f64000c1e1100 */
[C---:B------:R-:W-:Y:S01]  /*1100*/  IMAD R65, R8.reuse, 0x2, R57 ;  /* 0x0000000208417824 */ /* 0x040fe200078e0239 */
[----:B------:R-:W-:Y:S01]  /*1110*/  LEA.HI.X.SX32 R55, R55, R2, 0x1, P1 ;  /* 0x0000000237377211 */ /* 0x000fe200008f0eff */
[----:B------:R-:W5:Y:S01]  /*1120*/  LDG.E.U8 R53, desc[UR8][R52.64] ;  /* 0x0000000834357981 */ /* 0x000f62000c1e1100 */
[----:B------:R-:W-:Y:S01]  /*1130*/  IADD3 R62, P1, PT, R57, R6, RZ ;  /* 0x00000006393e7210 */ /* 0x000fe20007f3e0ff */
[----:B--2---:R-:W-:-:S02]  /*1140*/  IMAD R59, R8, 0x2, R65 ;  /* 0x00000002083b7824 */ /* 0x004fc400078e0241 */
[----:B------:R-:W5:Y:S01]  /*1150*/  LDG.E.U8 R51, desc[UR8][R50.64] ;  /* 0x0000000832337981 */ /* 0x000f62000c1e1100 */
[----:B------:R-:W-:Y:S02]  /*1160*/  LEA.HI.X.SX32 R63, R57, R2, 0x1, P1 ;  /* 0x00000002393f7211 */ /* 0x000fe400008f0eff */
[-C--:B------:R-:W-:Y:S01]  /*1170*/  IADD3 R56, P1, PT, R65, R6.reuse, RZ ;  /* 0x0000000641387210 */ /* 0x080fe20007f3e0ff */
[----:B------:R-:W5:Y:S01]  /*1180*/  LDG.E.U8 R55, desc[UR8][R54.64] ;  /* 0x0000000836377981 */ /* 0x000f62000c1e1100 */
[----:B------:R-:W-:Y:S02]  /*1190*/  IADD3 R60, P2, PT, R61, R6, RZ ;  /* 0x000000063d3c7210 */ /* 0x000fe40007f5e0ff */
[-C--:B------:R-:W-:Y:S01]  /*11a0*/  LEA.HI.X.SX32 R57, R65, R2.reuse, 0x1, P1 ;  /* 0x0000000241397211 */ /* 0x080fe200008f0eff */
[C---:B------:R-:W-:Y:S01]  /*11b0*/  IMAD R65, R8.reuse, 0x2, R59 ;  /* 0x0000000208417824 */ /* 0x040fe200078e023b */
[----:B------:R-:W-:Y:S01]  /*11c0*/  LEA.HI.X.SX32 R61, R61, R2, 0x1, P2 ;  /* 0x000000023d3d7211 */ /* 0x000fe200010f0eff */
[----:B------:R-:W5:Y:S02]  /*11d0*/  LDG.E.U8 R46, desc[UR8][R62.64] ;  /* 0x000000083e2e7981 */ /* 0x000f64000c1e1100 */
[----:B------:R-:W-:Y:S01]  /*11e0*/  IMAD R67, R8, 0x4, R65 ;  /* 0x0000000408437824 */ /* 0x000fe200078e0241 */
[C---:B------:R-:W-:Y:S01]  /*11f0*/  IADD3 R58, P1, PT, R59.reuse, R6, RZ ;  /* 0x000000063b3a7210 */ /* 0x040fe20007f3e0ff */
[----:B------:R1:W5:Y:S03]  /*1200*/  LDG.E.U8 R44, desc[UR8][R60.64] ;  /* 0x000000083c2c7981 */ /* 0x000366000c1e1100 */
[----:B------:R-:W-:Y:S01]  /*1210*/  LEA.HI.X.SX32 R59, R59, R2, 0x1, P1 ;  /* 0x000000023b3b7211 */ /* 0x000fe200008f0eff */
[----:B------:R-:W5:Y:S01]  /*1220*/  LDG.E.U8 R57, desc[UR8][R56.64] ;  /* 0x0000000838397981 */ /* 0x000f62000c1e1100 */
[----:B------:R-:W-:-:S02]  /*1230*/  IADD3 R66, P1, PT, R67, R6, RZ ;  /* 0x0000000643427210 */ /* 0x000fc40007f3e0ff */
[----:B------:R-:W-:Y:S02]  /*1240*/  IADD3 R64, P2, PT, R65, R6, RZ ;  /* 0x0000000641407210 */ /* 0x000fe40007f5e0ff */
[----:B------:R-:W5:Y:S01]  /*1250*/  LDG.E.U8 R59, desc[UR8][R58.64] ;  /* 0x000000083a3b7981 */ /* 0x000f62000c1e1100 */
        /* <DEDUP_REMOVED lines=8> */
[C---:B------:R-:W-:Y:S01]  /*12e0*/  IADD3 R68, P1, PT, R69.reuse, R6, RZ ;  /* 0x0000000645447210 */ /* 0x040fe20007f3e0ff */
[----:B------:R1:W5:Y:S03]  /*12f0*/  LDG.E.U8 R48, desc[UR8][R64.64] ;  /* 0x0000000840307981 */ /* 0x000366000c1e1100 */
[----:B------:R-:W-:Y:S01]  /*1300*/  LEA.HI.X.SX32 R69, R69, R2, 0x1, P1 ;  /* 0x0000000245457211 */ /* 0x000fe200008f0eff */
[----:B------:R2:W5:Y:S01]  /*1310*/  LDG.E.U8 R61, desc[UR8][R66.64] ;  /* 0x00000008423d7981 */ /* 0x000562000c1e1100 */
[----:B------:R-:W-:-:S02]  /*1320*/  IADD3 R72, P1, PT, R73, R6, RZ ;  /* 0x0000000649487210 */ /* 0x000fc40007f3e0ff */
[----:B------:R-:W-:Y:S01]  /*1330*/  IADD3 R70, P2, PT, R71, R6, RZ ;  /* 0x0000000647467210 */ /* 0x000fe20007f5e0ff */
[----:B------:R-:W5:Y:S01]  /*1340*/  LDG.E.U8 R50, desc[UR8][R68.64] ;  /* 0x0000000844327981 */ /* 0x000f62000c1e1100 */
[C---:B-1----:R-:W-:Y:S01]  /*1350*/  IMAD R65, R8.reuse, 0x2, R73 ;  /* 0x0000000208417824 */ /* 0x042fe200078e0249 */
[----:B------:R-:W-:Y:S02]  /*1360*/  LEA.HI.X.SX32 R73, R73, R2, 0x1, P1 ;  /* 0x0000000249497211 */ /* 0x000fe400008f0eff */
[----:B------:R-:W5:Y:S01]  /*1370*/  LDG.E.U8 R63, desc[UR8][R62.64] ;  /* 0x000000083e3f7981 */ /* 0x000f62000c1e1100 */
[----:B------:R-:W-:Y:S01]  /*1380*/  IMAD R75, R8, 0x2, R65 ;  /* 0x00000002084b7824 */ /* 0x000fe200078e0241 */
[----:B--2---:R-:W-:-:S03]  /*1390*/  IADD3 R66, P1, PT, R65, R6, RZ ;  /* 0x0000000641427210 */ /* 0x004fc60007f3e0ff */
        /* <DEDUP_REMOVED lines=10> */
[----:B------:R3:W5:Y:S01]  /*1440*/  LDG.E.U8 R54, desc[UR8][R74.64] ;  /* 0x000000084a367981 */ /* 0x000762000c1e1100 */
[C---:B-1----:R-:W-:Y:S01]  /*1450*/  IMAD R71, R8.reuse, 0x2, R79 ;  /* 0x0000000208477824 */ /* 0x042fe200078e024f */
[----:B------:R-:W-:Y:S02]  /*1460*/  LEA.HI.X.SX32 R79, R79, R2, 0x1, P1 ;  /* 0x000000024f4f7211 */ /* 0x000fe400008f0eff */
[----:B------:R-:W5:Y:S01]  /*1470*/  LDG.E.U8 R67, desc[UR8][R66.64] ;  /* 0x0000000842437981 */ /* 0x000f62000c1e1100 */
[----:B--2---:R-:W-:Y:S01]  /*1480*/  IMAD R73, R8, 0x2, R71 ;  /* 0x0000000208497824 */ /* 0x004fe200078e0247 */
[----:B------:R-:W-:-:S03]  /*1490*/  IADD3 R80, P1, PT, R71, R6, RZ ;  /* 0x0000000647507210 */ /* 0x000fc60007f3e0ff */
        /* <DEDUP_REMOVED lines=8> */
[----:B---3--:R-:W-:-:S02]  /*1520*/  IADD3 R74, P1, PT, R87, R6, RZ ;  /* 0x00000006574a7210 */ /* 0x008fc40007f3e0ff */
[----:B------:R-:W-:Y:S01]  /*1530*/  IADD3 R72, P2, PT, R85, R6, RZ ;  /* 0x0000000655487210 */ /* 0x000fe20007f5e0ff */
[----:B------:R3:W5:Y:S01]  /*1540*/  LDG.E.U8 R56, desc[UR8][R80.64] ;  /* 0x0000000850387981 */ /* 0x000762000c1e1100 */
[C---:B-1----:R-:W-:Y:S01]  /*1550*/  IMAD R77, R8.reuse, 0x2, R87 ;  /* 0x00000002084d7824 */ /* 0x042fe200078e0257 */
[----:B------:R-:W-:Y:S02]  /*1560*/  LEA.HI.X.SX32 R75, R87, R2, 0x1, P1 ;  /* 0x00000002574b7211 */ /* 0x000fe400008f0eff */
[----:B------:R1:W5:Y:S01]  /*1570*/  LDG.E.U8 R58, desc[UR8][R82.64] ;  /* 0x00000008523a7981 */ /* 0x000362000c1e1100 */
[C---:B--2---:R-:W-:Y:S01]  /*1580*/  IMAD R79, R8.reuse, 0x4, R77 ;  /* 0x00000004084f7824 */ /* 0x044fe200078e024d */
[----:B------:R-:W-:Y:S02]  /*1590*/  IADD3 R84, P1, PT, R77, R6, RZ ;  /* 0x000000064d547210 */ /* 0x000fe40007f3e0ff */
[-C--:B------:R-:W-:Y:S01]  /*15a0*/  LEA.HI.X.SX32 R73, R85, R2.reuse, 0x1, P2 ;  /* 0x0000000255497211 */ /* 0x080fe200010f0eff */
[C---:B---3--:R-:W-:Y:S01]  /*15b0*/  IMAD R81, R8.reuse, 0x2, R79 ;  /* 0x0000000208517824 */ /* 0x048fe200078e024f */
[----:B------:R-:W-:Y:S01]  /*15c0*/  LEA.HI.X.SX32 R85, R77, R2, 0x1, P1 ;  /* 0x000000024d557211 */ /* 0x000fe200008f0eff */
[----:B------:R-:W5:Y:S01]  /*15d0*/  LDG.E.U8 R75, desc[UR8][R74.64] ;  /* 0x000000084a4b7981 */ /* 0x000f62000c1e1100 */
[----:B------:R-:W-:Y:S01]  /*15e0*/  IADD3 R76, P1, PT, R79, R6, RZ ;  /* 0x000000064f4c7210 */ /* 0x000fe20007f3e0ff */
[----:B------:R-:W-:-:S02]  /*15f0*/  IMAD R87, R8, 0x2, R81 ;  /* 0x0000000208577824 */ /* 0x000fc400078e0251 */
[----:B------:R2:W5:Y:S01]  /*1600*/  LDG.E.U8 R60, desc[UR8][R84.64] ;  /* 0x00000008543c7981 */ /* 0x000562000c1e1100 */
[----:B------:R-:W-:Y:S01]  /*1610*/  LEA.HI.X.SX32 R77, R79, R2, 0x1, P1 ;  /* 0x000000024f4d7211 */ /* 0x000fe200008f0eff */
[C---:B------:R-:W-:Y:S01]  /*1620*/  IMAD R89, R8.reuse, 0x2, R87 ;  /* 0x0000000208597824 */ /* 0x040fe200078e0257 */
[C---:B------:R-:W-:Y:S01]  /*1630*/  IADD3 R78, P1, PT, R81.reuse, R6, RZ ;  /* 0x00000006514e7210 */ /* 0x040fe20007f3e0ff */
[----:B------:R-:W5:Y:S03]  /*1640*/  LDG.E.U8 R73, desc[UR8][R72.64] ;  /* 0x0000000848497981 */ /* 0x000f66000c1e1100 */
[----:B------:R-:W-:Y:S01]  /*1650*/  LEA.HI.X.SX32 R79, R81, R2, 0x1, P1 ;  /* 0x00000002514f7211 */ /* 0x000fe200008f0eff */
[C---:B------:R-:W-:Y:S01]  /*1660*/  IMAD R81, R8.reuse, 0x2, R89 ;  /* 0x0000000208517824 */ /* 0x040fe200078e0259 */
[-C--:B-1----:R-:W-:Y:S01]  /*1670*/  IADD3 R82, P2, PT, R87, R6.reuse, RZ ;  /* 0x0000000657527210 */ /* 0x082fe20007f5e0ff */
[----:B------:R-:W5:Y:S01]  /*1680*/  LDG.E.U8 R77, desc[UR8][R76.64] ;  /* 0x000000084c4d7981 */ /* 0x000f62000c1e1100 */
[----:B------:R-:W-:Y:S01]  /*1690*/  IADD3 R86, P1, PT, R89, R6, RZ ;  /* 0x0000000659567210 */ /* 0x000fe20007f3e0ff */
[C---:B--2---:R-:W-:Y:S01]  /*16a0*/  IMAD R85, R8.reuse, 0x2, R81 ;  /* 0x0000000208557824 */ /* 0x044fe200078e0251 */
[-C--:B------:R-:W-:Y:S01]  /*16b0*/  LEA.HI.X.SX32 R83, R87, R2.reuse, 0x1, P2 ;  /* 0x0000000257537211 */ /* 0x080fe200010f0eff */
[----:B------:R-:W5:Y:S01]  /*16c0*/  LDG.E.U8 R79, desc[UR8][R78.64] ;  /* 0x000000084e4f7981 */ /* 0x000f62000c1e1100 */
[----:B------:R-:W-:Y:S01]  /*16d0*/  LEA.HI.X.SX32 R87, R89, R2, 0x1, P1 ;  /* 0x0000000259577211 */ /* 0x000fe200008f0eff */
[C---:B------:R-:W-:Y:S01]  /*16e0*/  IMAD R89, R8.reuse, 0x2, R85 ;  /* 0x0000000208597824 */ /* 0x040fe200078e0255 */
[C---:B------:R-:W-:Y:S01]  /*16f0*/  IADD3 R80, P1, PT, R81.reuse, R6, RZ ;  /* 0x0000000651507210 */ /* 0x040fe20007f3e0ff */
[----:B------:R-:W5:Y:S02]  /*1700*/  LDG.E.U8 R62, desc[UR8][R82.64] ;  /* 0x00000008523e7981 */ /* 0x000f64000c1e1100 */
[----:B------:R-:W-:Y:S01]  /*1710*/  IMAD R95, R8, 0x4, R89 ;  /* 0x00000004085f7824 */ /* 0x000fe200078e0259 */
[----:B------:R-:W-:Y:S01]  /*1720*/  LEA.HI.X.SX32 R81, R81, R2, 0x1, P1 ;  /* 0x0000000251517211 */ /* 0x000fe200008f0eff */
[----:B------:R1:W5:Y:S01]  /*1730*/  LDG.E.U8 R64, desc[UR8][R86.64] ;  /* 0x0000000856407981 */ /* 0x000362000c1e1100 */
[----:B------:R-:W-:-:S02]  /*1740*/  IADD3 R90, P1, PT, R85, R6, RZ ;  /* 0x00000006555a7210 */ /* 0x000fc40007f3e0ff */
[----:B------:R-:W-:Y:S02]  /*1750*/  IADD3 R92, P2, PT, R89, R6, RZ ;  /* 0x00000006595c7210 */ /* 0x000fe40007f5e0ff */
[-C--:B------:R-:W-:Y:S01]  /*1760*/  LEA.HI.X.SX32 R91, R85, R2.reuse, 0x1, P1 ;  /* 0x00000002555b7211 */ /* 0x080fe200008f0eff */
[----:B------:R-:W5:Y:S01]  /*1770*/  LDG.E.U8 R81, desc[UR8][R80.64] ;  /* 0x0000000850517981 */ /* 0x000f62000c1e1100 */
[----:B------:R-:W-:Y:S01]  /*1780*/  LEA.HI.X.SX32 R93, R89, R2, 0x1, P2 ;  /* 0x00000002595d7211 */ /* 0x000fe200010f0eff */
[C---:B------:R-:W-:Y:S01]  /*1790*/  IMAD R89, R8.reuse, 0x2, R95 ;  /* 0x0000000208597824 */ /* 0x040fe200078e025f */
[C---:B------:R-:W-:Y:S01]  /*17a0*/  IADD3 R84, P1, PT, R95.reuse, R6, RZ ;  /* 0x000000065f547210 */ /* 0x040fe20007f3e0ff */
[----:B------:R-:W5:Y:S03]  /*17b0*/  LDG.E.U8 R83, desc[UR8][R90.64] ;  /* 0x000000085a537981 */ /* 0x000f66000c1e1100 */
[----:B------:R-:W-:Y:S01]  /*17c0*/  LEA.HI.X.SX32 R85, R95, R2, 0x1, P1 ;  /* 0x000000025f557211 */ /* 0x000fe200008f0eff */
[C---:B------:R-:W-:Y:S01]  /*17d0*/  IMAD R95, R8.reuse, 0x2, R89 ;  /* 0x00000002085f7824 */ /* 0x040fe200078e0259 */
[C---:B-1----:R-:W-:Y:S01]  /*17e0*/  IADD3 R86, P1, PT, R89.reuse, R6, RZ ;  /* 0x0000000659567210 */ /* 0x042fe20007f3e0ff */
[----:B------:R1:W5:Y:S03]  /*17f0*/  LDG.E.U8 R66, desc[UR8][R92.64] ;  /* 0x000000085c427981 */ /* 0x000366000c1e1100 */
[----:B------:R-:W-:Y:S01]  /*1800*/  LEA.HI.X.SX32 R87, R89, R2, 0x1, P1 ;  /* 0x0000000259577211 */ /* 0x000fe200008f0eff */
[C---:B------:R-:W-:Y:S01]  /*1810*/  IMAD R89, R8.reuse, 0x2, R95 ;  /* 0x0000000208597824 */ /* 0x040fe200078e025f */
[-C--:B------:R-:W-:Y:S01]  /*1820*/  IADD3 R94, P1, PT, R95, R6.reuse, RZ ;  /* 0x000000065f5e7210 */ /* 0x080fe20007f3e0ff */
[----:B------:R-:W5:Y:S02]  /*1830*/  LDG.E.U8 R85, desc[UR8][R84.64] ;  /* 0x0000000854557981 */ /* 0x000f64000c1e1100 */
[C---:B------:R-:W-:Y:S01]  /*1840*/  IMAD R99, R8.reuse, 0x2, R89 ;  /* 0x0000000208637824 */ /* 0x040fe200078e0259 */
[C---:B------:R-:W-:Y:S01]  /*1850*/  IADD3 R96, P2, PT, R89.reuse, R6, RZ ;  /* 0x0000000659607210 */ /* 0x040fe20007f5e0ff */
[----:B------:R-:W5:Y:S03]  /*1860*/  LDG.E.U8 R87, desc[UR8][R86.64] ;  /* 0x0000000856577981 */ /* 0x000f66000c1e1100 */
[-C--:B------:R-:W-:Y:S01]  /*1870*/  LEA.HI.X.SX32 R97, R89, R2.reuse, 0x1, P2 ;  /* 0x0000000259617211 */ /* 0x080fe200010f0eff */
[----:B------:R-:W-:Y:S01]  /*1880*/  IMAD R89, R8, 0x2, R99 ;  /* 0x0000000208597824 */ /* 0x000fe200078e0263 */
[----:B------:R-:W-:-:S02]  /*1890*/  LEA.HI.X.SX32 R95, R95, R2, 0x1, P1 ;  /* 0x000000025f5f7211 */ /* 0x000fc400008f0eff */
[C---:B------:R-:W-:Y:S01]  /*18a0*/  IADD3 R98, P1, PT, R99.reuse, R6, RZ ;  /* 0x0000000663627210 */ /* 0x040fe20007f3e0ff */
[C---:B-1----:R-:W-:Y:S01]  /*18b0*/  IMAD R93, R8.reuse, 0x2, R89 ;  /* 0x00000002085d7824 */ /* 0x042fe200078e0259 */
[----:B------:R1:W5:Y:S02]  /*18c0*/  LDG.E.U8 R70, desc[UR8][R96.64] ;  /* 0x0000000860467981 */ /* 0x000364000c1e1100 */
[----:B------:R-:W-:Y:S01]  /*18d0*/  LEA.HI.X.SX32 R99, R99, R2, 0x1, P1 ;  /* 0x0000000263637211 */ /* 0x000fe200008f0eff */
[C---:B------:R-:W-:Y:S01]  /*18e0*/  IMAD R103, R8.reuse, 0x4, R93 ;  /* 0x0000000408677824 */ /* 0x040fe200078e025d */
[C---:B------:R-:W-:Y:S01]  /*18f0*/  IADD3 R90, P1, PT, R89.reuse, R6, RZ ;  /* 0x00000006595a7210 */ /* 0x040fe20007f3e0ff */
[----:B------:R2:W5:Y:S02]  /*1900*/  LDG.E.U8 R68, desc[UR8][R94.64] ;  /* 0x000000085e447981 */ /* 0x000564000c1e1100 */
[----:B------:R-:W-:Y:S01]  /*1910*/  IMAD R105, R8, 0x2, R103 ;  /* 0x0000000208697824 */ /* 0x000fe200078e0267 */
[----:B------:R-:W-:-:S02]  /*1920*/  LEA.HI.X.SX32 R91, R89, R2, 0x1, P1 ;  /* 0x00000002595b7211 */ /* 0x000fc400008f0eff */
[C---:B------:R-:W-:Y:S01]  /*1930*/  IADD3 R100, P1, PT, R93.reuse, R6, RZ ;  /* 0x000000065d647210 */ /* 0x040fe20007f3e0ff */
[C---:B-1----:R-:W-:Y:S01]  /*1940*/  IMAD R97, R8.reuse, 0x2, R105 ;  /* 0x0000000208617824 */ /* 0x042fe200078e0269 */
[----:B------:R1:W5:Y:S02]  /*1950*/  LDG.E.U8 R89, desc[UR8][R98.64] ;  /* 0x0000000862597981 */ /* 0x000364000c1e1100 */
[----:B------:R-:W-:Y:S02]  /*1960*/  LEA.HI.X.SX32 R101, R93, R2, 0x1, P1 ;  /* 0x000000025d657211 */ /* 0x000fe400008f0eff */
[-C--:B--2---:R-:W-:Y:S01]  /*1970*/  IADD3 R94, P1, PT, R105, R6.reuse, RZ ;  /* 0x00000006695e7210 */ /* 0x084fe20007f3e0ff */
[----:B------:R-:W5:Y:S01]  /*1980*/  LDG.E.U8 R91, desc[UR8][R90.64] ;  /* 0x000000085a5b7981 */ /* 0x000f62000c1e1100 */
[----:B------:R-:W-:Y:S02]  /*1990*/  IADD3 R92, P2, PT, R103, R6, RZ ;  /* 0x00000006675c7210 */ /* 0x000fe40007f5e0ff */
[-C--:B------:R-:W-:Y:S01]  /*19a0*/  LEA.HI.X.SX32 R95, R105, R2.reuse, 0x1, P1 ;  /* 0x00000002695f7211 */ /* 0x080fe200008f0eff */
[----:B------:R2:W5:Y:S01]  /*19b0*/  LDG.E.U8 R72, desc[UR8][R100.64] ;  /* 0x0000000864487981 */ /* 0x000562000c1e1100 */
[----:B-1----:R-:W-:Y:S01]  /*19c0*/  IMAD R99, R8, 0x2, R97 ;  /* 0x0000000208637824 */ /* 0x002fe200078e0261 */
[----:B------:R-:W-:-:S02]  /*19d0*/  LEA.HI.X.SX32 R93, R103, R2, 0x1, P2 ;  /* 0x00000002675d7211 */ /* 0x000fc400010f0eff */
[C---:B------:R-:W-:Y:S01]  /*19e0*/  IADD3 R96, P1, PT, R97.reuse, R6, RZ ;  /* 0x0000000661607210 */ /* 0x040fe20007f3e0ff */
[C---:B------:R-:W-:Y:S01]  /*19f0*/  IMAD R103, R8.reuse, 0x2, R99 ;  /* 0x0000000208677824 */ /* 0x040fe200078e0263 */
[----:B------:R-:W5:Y:S02]  /*1a00*/  LDG.E.U8 R95, desc[UR8][R94.64] ;  /* 0x000000085e5f7981 */ /* 0x000f64000c1e1100 */
[----:B------:R-:W-:Y:S01]  /*1a10*/  LEA.HI.X.SX32 R97, R97, R2, 0x1, P1 ;  /* 0x0000000261617211 */ /* 0x000fe200008f0eff */
[C---:B------:R-:W-:Y:S01]  /*1a20*/  IMAD R105, R8.reuse, 0x2, R103 ;  /* 0x0000000208697824 */ /* 0x040fe200078e0267 */
[C---:B------:R-:W-:Y:S01]  /*1a30*/  IADD3 R98, P1, PT, R99.reuse, R6, RZ ;  /* 0x0000000663627210 */ /* 0x040fe20007f3e0ff */
[----:B------:R-:W5:Y:S02]  /*1a40*/  LDG.E.U8 R93, desc[UR8][R92.64] ;  /* 0x000000085c5d7981 */ /* 0x000f64000c1e1100 */
[C---:B------:R-:W-:Y:S01]  /*1a50*/  IMAD R107, R8.reuse, 0x2, R105 ;  /* 0x00000002086b7824 */ /* 0x040fe200078e0269 */
[----:B------:R-:W-:Y:S01]  /*1a60*/  LEA.HI.X.SX32 R99, R99, R2, 0x1, P1 ;  /* 0x0000000263637211 */ /* 0x000fe200008f0eff */
[----:B------:R1:W5:Y:S01]  /*1a70*/  LDG.E.U8 R74, desc[UR8][R96.64] ;  /* 0x00000008604a7981 */ /* 0x000362000c1e1100 */
[-C--:B--2---:R-:W-:Y:S01]  /*1a80*/  IADD3 R100, P1, PT, R105, R6.reuse, RZ ;  /* 0x0000000669647210 */ /* 0x084fe20007f3e0ff */
[----:B------:R-:W-:Y:S01]  /*1a90*/  IMAD R109, R8, 0x4, R107 ;  /* 0x00000004086d7824 */ /* 0x000fe200078e026b */
[----:B------:R-:W-:Y:S01]  /*1aa0*/  IADD3 R102, P2, PT, R103, R6, RZ ;  /* 0x0000000667667210 */ /* 0x000fe20007f5e0ff */
[----:B------:R-:W5:Y:S01]  /*1ab0*/  LDG.E.U8 R76, desc[UR8][R98.64] ;  /* 0x00000008624c7981 */ /* 0x000f62000c1e1100 */
[----:B------:R-:W-:-:S02]  /*1ac0*/  LEA.HI.X.SX32 R101, R105, R2, 0x1, P1 ;  /* 0x0000000269657211 */ /* 0x000fc400008f0eff */
[----:B------:R-:W-:Y:S01]  /*1ad0*/  IADD3 R104, P1, PT, R107, R6, RZ ;  /* 0x000000066b687210 */ /* 0x000fe20007f3e0ff */
[----:B-1----:R-:W-:-:S03]  /*1ae0*/  IMAD R97, R8, 0x2, R109 ;  /* 0x0000000208617824 */ /* 0x002fc600078e026d */
[----:B------:R-:W-:Y:S01]  /*1af0*/  LEA.HI.X.SX32 R105, R107, R2, 0x1, P1 ;  /* 0x000000026b697211 */ /* 0x000fe200008f0eff */
[----:B------:R1:W5:Y:S01]  /*1b00*/  LDG.E.U8 R115, desc[UR8][R100.64] ;  /* 0x0000000864737981 */ /* 0x000362000c1e1100 */
[----:B------:R-:W-:Y:S02]  /*1b10*/  IADD3 R106, P1, PT, R109, R6, RZ ;  /* 0x000000066d6a7210 */ /* 0x000fe40007f3e0ff */
[-C--:B------:R-:W-:Y:S01]  /*1b20*/  LEA.HI.X.SX32 R103, R103, R2.reuse, 0x1, P2 ;  /* 0x0000000267677211 */ /* 0x080fe200010f0eff */
[----:B------:R-:W5:Y:S01]  /*1b30*/  LDG.E.U8 R78, desc[UR8][R104.64] ;  /* 0x00000008684e7981 */ /* 0x000f62000c1e1100 */
[----:B------:R-:W-:Y:S01]  /*1b40*/  LEA.HI.X.SX32 R107, R109, R2, 0x1, P1 ;  /* 0x000000026d6b7211 */ /* 0x000fe200008f0eff */
[C---:B------:R-:W-:Y:S01]  /*1b50*/  IMAD R109, R8.reuse, 0x2, R97 ;  /* 0x00000002086d7824 */ /* 0x040fe200078e0261 */
[C---:B------:R-:W-:Y:S01]  /*1b60*/  IADD3 R96, P1, PT, R97.reuse, R6, RZ ;  /* 0x0000000661607210 */ /* 0x040fe20007f3e0ff */
[----:B------:R2:W5:Y:S02]  /*1b70*/  LDG.E.U8 R113, desc[UR8][R102.64] ;  /* 0x0000000866717981 */ /* 0x000564000c1e1100 */
[C---:B------:R-:W-:Y:S01]  /*1b80*/  IMAD R111, R8.reuse, 0x2, R109 ;  /* 0x00000002086f7824 */ /* 0x040fe200078e026d */
[----:B------:R-:W-:Y:S01]  /*1b90*/  LEA.HI.X.SX32 R97, R97, R2, 0x1, P1 ;  /* 0x0000000261617211 */ /* 0x000fe200008f0eff */
[----:B------:R3:W5:Y:S02]  /*1ba0*/  LDG.E.U8 R117, desc[UR8][R106.64] ;  /* 0x000000086a757981 */ /* 0x000764000c1e1100 */
[C---:B-1----:R-:W-:Y:S01]  /*1bb0*/  IMAD R101, R8.reuse, 0x2, R111 ;  /* 0x0000000208657824 */ /* 0x042fe200078e026f */
[-C--:B------:R-:W-:Y:S01]  /*1bc0*/  IADD3 R98, P2, PT, R109, R6.reuse, RZ ;  /* 0x000000066d627210 */ /* 0x080fe20007f5e0ff */
[----:B------:R-:W5:Y:S01]  /*1bd0*/  LDG.E.U8 R119, desc[UR8][R96.64] ;  /* 0x0000000860777981 */ /* 0x000f62000c1e1100 */
[----:B--2---:R-:W-:Y:S01]  /*1be0*/  IADD3 R102, P1, PT, R111, R6, RZ ;  /* 0x000000066f667210 */ /* 0x004fe20007f3e0ff */
[----:B------:R-:W-:Y:S01]  /*1bf0*/  IMAD R105, R8, 0x2, R101 ;  /* 0x0000000208697824 */ /* 0x000fe200078e0265 */
[----:B------:R-:W-:-:S02]  /*1c00*/  LEA.HI.X.SX32 R99, R109, R2, 0x1, P2 ;  /* 0x000000026d637211 */ /* 0x000fc400010f0eff */
[----:B------:R-:W-:Y:S01]  /*1c10*/  LEA.HI.X.SX32 R103, R111, R2, 0x1, P1 ;  /* 0x000000026f677211 */ /* 0x000fe200008f0eff */
[C---:B------:R-:W-:Y:S01]  /*1c20*/  IMAD R109, R8.reuse, 0x2, R105 ;  /* 0x00000002086d7824 */ /* 0x040fe200078e0269 */
[C---:B------:R-:W-:Y:S01]  /*1c30*/  IADD3 R100, P1, PT, R101.reuse, R6, RZ ;  /* 0x0000000665647210 */ /* 0x040fe20007f3e0ff */
[----:B------:R1:W5:Y:S02]  /*1c40*/  LDG.E.U8 R80, desc[UR8][R98.64] ;  /* 0x0000000862507981 */ /* 0x000364000c1e1100 */
[C---:B------:R-:W-:Y:S01]  /*1c50*/  IMAD R111, R8.reuse, 0x4, R109 ;  /* 0x00000004086f7824 */ /* 0x040fe200078e026d */
[----:B------:R-:W-:Y:S01]  /*1c60*/  LEA.HI.X.SX32 R101, R101, R2, 0x1, P1 ;  /* 0x0000000265657211 */ /* 0x000fe200008f0eff */
[----:B------:R2:W5:Y:S01]  /*1c70*/  LDG.E.U8 R82, desc[UR8][R102.64] ;  /* 0x0000000866527981 */ /* 0x000562000c1e1100 */
[-C--:B------:R-:W-:Y:S02]  /*1c80*/  IADD3 R104, P1, PT, R105, R6.reuse, RZ ;  /* 0x0000000669687210 */ /* 0x080fe40007f3e0ff */
[----:B---3--:R-:W-:Y:S01]  /*1c90*/  IADD3 R106, P2, PT, R109, R6, RZ ;  /* 0x000000066d6a7210 */ /* 0x008fe20007f5e0ff */
[----:B------:R3:W5:Y:S01]  /*1ca0*/  LDG.E.U8 R123, desc[UR8][R100.64] ;  /* 0x00000008647b7981 */ /* 0x000762000c1e1100 */
[----:B------:R-:W-:Y:S01]  /*1cb0*/  LEA.HI.X.SX32 R105, R105, R2, 0x1, P1 ;  /* 0x0000000269697211 */ /* 0x000fe200008f0eff */
[----:B-1----:R-:W-:Y:S01]  /*1cc0*/  IMAD R99, R8, 0x2, R111 ;  /* 0x0000000208637824 */ /* 0x002fe200078e026f */
[----:B------:R-:W-:-:S03]  /*1cd0*/  IADD3 R96, P1, PT, R111, R6, RZ ;  /* 0x000000066f607210 */ /* 0x000fc60007f3e0ff */
[C---:B--2---:R-:W-:Y:S01]  /*1ce0*/  IMAD R103, R8.reuse, 0x2, R99 ;  /* 0x0000000208677824 */ /* 0x044fe200078e0263 */
[-C--:B------:R-:W-:Y:S01]  /*1cf0*/  LEA.HI.X.SX32 R97, R111, R2.reuse, 0x1, P1 ;  /* 0x000000026f617211 */ /* 0x080fe200008f0eff */
[----:B------:R1:W5:Y:S01]  /*1d00*/  LDG.E.U8 R125, desc[UR8][R104.64] ;  /* 0x00000008687d7981 */ /* 0x000362000c1e1100 */
[----:B------:R-:W-:Y:S01]  /*1d10*/  LEA.HI.X.SX32 R107, R109, R2, 0x1, P2 ;  /* 0x000000026d6b7211 */ /* 0x000fe200010f0eff */
[C---:B------:R-:W-:Y:S01]  /*1d20*/  IMAD R109, R8.reuse, 0x2, R103 ;  /* 0x00000002086d7824 */ /* 0x040fe200078e0267 */
[C---:B------:R-:W-:Y:S01]  /*1d30*/  IADD3 R98, P1, PT, R99.reuse, R6, RZ ;  /* 0x0000000663627210 */ /* 0x040fe20007f3e0ff */
[----:B------:R-:W5:Y:S02]  /*1d40*/  LDG.E.U8 R127, desc[UR8][R96.64] ;  /* 0x00000008607f7981 */ /* 0x000f64000c1e1100 */
[----:B------:R-:W-:Y:S01]  /*1d50*/  IMAD R111, R8, 0x2, R109 ;  /* 0x00000002086f7824 */ /* 0x000fe200078e026d */
[----:B------:R-:W-:Y:S01]  /*1d60*/  LEA.HI.X.SX32 R99, R99, R2, 0x1, P1 ;  /* 0x0000000263637211 */ /* 0x000fe200008f0eff */
[----:B------:R2:W5:Y:S01]  /*1d70*/  LDG.E.U8 R84, desc[UR8][R106.64] ;  /* 0x000000086a547981 */ /* 0x000562000c1e1100 */
[----:B---3--:R-:W-:-:S02]  /*1d80*/  IADD3 R100, P1, PT, R103, R6, RZ ;  /* 0x0000000667647210 */ /* 0x008fc40007f3e0ff */
[----:B------:R-:W-:Y:S01]  /*1d90*/  IADD3 R102, P2, PT, R109, R6, RZ ;  /* 0x000000066d667210 */ /* 0x000fe20007f5e0ff */
[----:B------:R3:W5:Y:S01]  /*1da0*/  LDG.E.U8 R129, desc[UR8][R98.64] ;  /* 0x0000000862817981 */ /* 0x000762000c1e1100 */
[----:B------:R-:W-:Y:S02]  /*1db0*/  LEA.HI.X.SX32 R101, R103, R2, 0x1, P1 ;  /* 0x0000000267657211 */ /* 0x000fe400008f0eff */
[----:B-1----:R-:W-:Y:S01]  /*1dc0*/  IADD3 R104, P1, PT, R111, R6, RZ ;  /* 0x000000066f687210 */ /* 0x002fe20007f3e0ff */
[----:B--2---:R-:W-:-:S03]  /*1dd0*/  IMAD R107, R8, 0x2, R111 ;  /* 0x00000002086b7824 */ /* 0x004fc600078e026f */
[-C--:B------:R-:W-:Y:S01]  /*1de0*/  LEA.HI.X.SX32 R105, R111, R2.reuse, 0x1, P1 ;  /* 0x000000026f697211 */ /* 0x080fe200008f0eff */
[----:B------:R1:W5:Y:S01]  /*1df0*/  LDG.E.U8 R86, desc[UR8][R100.64] ;  /* 0x0000000864567981 */ /* 0x000362000c1e1100 */
[----:B------:R-:W-:Y:S01]  /*1e00*/  LEA.HI.X.SX32 R103, R109, R2, 0x1, P2 ;  /* 0x000000026d677211 */ /* 0x000fe200010f0eff */
[C---:B------:R-:W-:Y:S01]  /*1e10*/  IMAD R109, R8.reuse, 0x2, R107 ;  /* 0x00000002086d7824 */ /* 0x040fe200078e026b */
[C---:B------:R-:W-:Y:S01]  /*1e20*/  IADD3 R96, P1, PT, R107.reuse, R6, RZ ;  /* 0x000000066b607210 */ /* 0x040fe20007f3e0ff */
[----:B------:R-:W5:Y:S03]  /*1e30*/  LDG.E.U8 R131, desc[UR8][R104.64] ;  /* 0x0000000868837981 */ /* 0x000f66000c1e1100 */
[----:B------:R-:W-:Y:S01]  /*1e40*/  LEA.HI.X.SX32 R97, R107, R2, 0x1, P1 ;  /* 0x000000026b617211 */ /* 0x000fe200008f0eff */
[C---:B------:R-:W-:Y:S01]  /*1e50*/  IMAD R107, R8.reuse, 0x4, R109 ;  /* 0x00000004086b7824 */ /* 0x040fe200078e026d */
[C---:B---3--:R-:W-:Y:S01]  /*1e60*/  IADD3 R98, P1, PT, R109.reuse, R6, RZ ;  /* 0x000000066d627210 */ /* 0x048fe20007f3e0ff */
[----:B------:R2:W5:Y:S02]  /*1e70*/  LDG.E.U8 R90, desc[UR8][R102.64] ;  /* 0x00000008665a7981 */ /* 0x000564000c1e1100 */
[C---:B------:R-:W-:Y:S01]  /*1e80*/  IMAD R111, R8.reuse, 0x2, R107 ;  /* 0x00000002086f7824 */ /* 0x040fe200078e026b */
[----:B------:R-:W-:Y:S01]  /*1e90*/  LEA.HI.X.SX32 R99, R109, R2, 0x1, P1 ;  /* 0x000000026d637211 */ /* 0x000fe200008f0eff */
[----:B------:R3:W5:Y:S03]  /*1ea0*/  LDG.E.U8 R133, desc[UR8][R96.64] ;  /* 0x0000000860857981 */ /* 0x000766000c1e1100 */
[-C--:B-1----:R-:W-:Y:S01]  /*1eb0*/  IADD3 R100, P1, PT, R111, R6.reuse, RZ ;  /* 0x000000066f647210 */ /* 0x082fe20007f3e0ff */
[----:B------:R1:W5:Y:S01]  /*1ec0*/  LDG.E.U8 R92, desc[UR8][R98.64] ;  /* 0x00000008625c7981 */ /* 0x000362000c1e1100 */
[----:B--2---:R-:W-:Y:S01]  /*1ed0*/  IMAD R103, R8, 0x2, R111 ;  /* 0x0000000208677824 */ /* 0x004fe200078e026f */
[----:B------:R-:W-:-:S03]  /*1ee0*/  IADD3 R106, P2, PT, R107, R6, RZ ;  /* 0x000000066b6a7210 */ /* 0x000fc60007f5e0ff */
[C---:B------:R-:W-:Y:S01]  /*1ef0*/  IMAD R105, R8.reuse, 0x2, R103 ;  /* 0x0000000208697824 */ /* 0x040fe200078e0267 */
[----:B------:R-:W-:Y:S02]  /*1f00*/  LEA.HI.X.SX32 R101, R111, R2, 0x1, P1 ;  /* 0x000000026f657211 */ /* 0x000fe400008f0eff */
[----:B------:R-:W-:Y:S01]  /*1f10*/  IADD3 R102, P1, PT, R103, R6, RZ ;  /* 0x0000000667667210 */ /* 0x000fe20007f3e0ff */
[C---:B------:R-:W-:Y:S01]  /*1f20*/  IMAD R109, R8.reuse, 0x2, R105 ;  /* 0x00000002086d7824 */ /* 0x040fe200078e0269 */
[-C--:B------:R-:W-:Y:S01]  /*1f30*/  LEA.HI.X.SX32 R107, R107, R2.reuse, 0x1, P2 ;  /* 0x000000026b6b7211 */ /* 0x080fe200010f0eff */
[----:B------:R-:W5:Y:S01]  /*1f40*/  LDG.E.U8 R137, desc[UR8][R100.64] ;  /* 0x0000000864897981 */ /* 0x000f62000c1e1100 */
[----:B------:R-:W-:Y:S01]  /*1f50*/  LEA.HI.X.SX32 R103, R103, R2, 0x1, P1 ;  /* 0x0000000267677211 */ /* 0x000fe200008f0eff */
[----:B------:R-:W-:Y:S01]  /*1f60*/  IMAD R111, R8, 0x2, R109 ;  /* 0x00000002086f7824 */ /* 0x000fe200078e026d */
[-C--:B---3--:R-:W-:Y:S01]  /*1f70*/  IADD3 R96, P1, PT, R105, R6.reuse, RZ ;  /* 0x0000000669607210 */ /* 0x088fe20007f3e0ff */
[----:B------:R2:W5:Y:S01]  /*1f80*/  LDG.E.U8 R135, desc[UR8][R106.64] ;  /* 0x000000086a877981 */ /* 0x000562000c1e1100 */
[----:B------:R-:W-:-:S02]  /*1f90*/  IADD3 R104, P2, PT, R109, R6, RZ ;  /* 0x000000066d687210 */ /* 0x000fc40007f5e0ff */
[----:B------:R-:W-:Y:S01]  /*1fa0*/  LEA.HI.X.SX32 R97, R105, R2, 0x1, P1 ;  /* 0x0000000269617211 */ /* 0x000fe200008f0eff */
[----:B------:R3:W5:Y:S01]  /*1fb0*/  LDG.E.U8 R94, desc[UR8][R102.64] ;  /* 0x00000008665e7981 */ /* 0x000762000c1e1100 */
[----:B-1----:R-:W-:Y:S02]  /*1fc0*/  IADD3 R98, P1, PT, R111, R6, RZ ;  /* 0x000000066f627210 */ /* 0x002fe40007f3e0ff */
[-C--:B------:R-:W-:Y:S01]  /*1fd0*/  LEA.HI.X.SX32 R105, R109, R2.reuse, 0x1, P2 ;  /* 0x000000026d697211 */ /* 0x080fe200010f0eff */
[----:B------:R1:W5:Y:S01]  /*1fe0*/  LDG.E.U8 R112, desc[UR8][R96.64] ;  /* 0x0000000860707981 */ /* 0x000362000c1e1100 */
[C---:B--2---:R-:W-:Y:S01]  /*1ff0*/  IMAD R107, R8.reuse, 0x2, R111 ;  /* 0x00000002086b7824 */ /* 0x044fe200078e026f */
[----:B------:R-:W-:Y:S02]  /*2000*/  LEA.HI.X.SX32 R99, R111, R2, 0x1, P1 ;  /* 0x000000026f637211 */ /* 0x000fe400008f0eff */
[----:B------:R-:W5:Y:S01]  /*2010*/  LDG.E.U8 R139, desc[UR8][R104.64] ;  /* 0x00000008688b7981 */ /* 0x000f62000c1e1100 */
[----:B------:R-:W-:Y:S01]  /*2020*/  IMAD R109, R8, 0x4, R107 ;  /* 0x00000004086d7824 */ /* 0x000fe200078e026b */
[----:B------:R-:W-:-:S02]  /*2030*/  IADD3 R100, P1, PT, R107, R6, RZ ;  /* 0x000000066b647210 */ /* 0x000fc40007f3e0ff */
[----:B------:R2:W5:Y:S01]  /*2040*/  LDG.E.U8 R141, desc[UR8][R98.64] ;  /* 0x00000008628d7981 */ /* 0x000562000c1e1100 */
[C---:B---3--:R-:W-:Y:S01]  /*2050*/  IMAD R103, R8.reuse, 0x2, R109 ;  /* 0x0000000208677824 */ /* 0x048fe200078e026d */
[----:B------:R-:W-:Y:S02]  /*2060*/  LEA.HI.X.SX32 R101, R107, R2, 0x1, P1 ;  /* 0x000000026b657211 */ /* 0x000fe400008f0eff */
[C---:B------:R-:W-:Y:S01]  /*2070*/  IADD3 R106, P1, PT, R109.reuse, R6, RZ ;  /* 0x000000066d6a7210 */ /* 0x040fe20007f3e0ff */
[C---:B------:R-:W-:Y:S02]  /*2080*/  IMAD R111, R8.reuse, 0x2, R103 ;  /* 0x00000002086f7824 */ /* 0x040fe400078e0267 */
[----:B------:R3:W5:Y:S01]  /*2090*/  LDG.E.U8 R114, desc[UR8][R100.64] ;  /* 0x0000000864727981 */ /* 0x000762000c1e1100 */
[----:B------:R-:W-:Y:S01]  /*20a0*/  LEA.HI.X.SX32 R107, R109, R2, 0x1, P1 ;  /* 0x000000026d6b7211 */ /* 0x000fe200008f0eff */
[----:B-1----:R-:W-:Y:S01]  /*20b0*/  IMAD R97, R8, 0x2, R111 ;  /* 0x0000000208617824 */ /* 0x002fe200078e026f */
[----:B------:R-:W-:-:S02]  /*20c0*/  IADD3 R108, P1, PT, R103, R6, RZ ;  /* 0x00000006676c7210 */ /* 0x000fc40007f3e0ff */
[----:B------:R-:W-:Y:S01]  /*20d0*/  IADD3 R110, P2, PT, R111, R6, RZ ;  /* 0x000000066f6e7210 */ /* 0x000fe20007f5e0ff */
[----:B------:R1:W5:Y:S01]  /*20e0*/  LDG.E.U8 R143, desc[UR8][R106.64] ;  /* 0x000000086a8f7981 */ /* 0x000362000c1e1100 */
[----:B------:R-:W-:Y:S01]  /*20f0*/  LEA.HI.X.SX32 R109, R103, R2, 0x1, P1 ;  /* 0x00000002676d7211 */ /* 0x000fe200008f0eff */
[C---:B--2---:R-:W-:Y:S01]  /*2100*/  IMAD R99, R8.reuse, 0x2, R97 ;  /* 0x0000000208637824 */ /* 0x044fe200078e0261 */
[----:B------:R-:W-:Y:S02]  /*2110*/  IADD3 R120, P1, PT, R97, R6, RZ ;  /* 0x0000000661787210 */ /* 0x000fe40007f3e0ff */
[-C--:B------:R-:W-:Y:S01]  /*2120*/  LEA.HI.X.SX32 R111, R111, R2.reuse, 0x1, P2 ;  /* 0x000000026f6f7211 */ /* 0x080fe200010f0eff */
[----:B------:R2:W5:Y:S01]  /*2130*/  LDG.E.U8 R145, desc[UR8][R108.64] ;  /* 0x000000086c917981 */ /* 0x000562000c1e1100 */
[----:B------:R-:W-:Y:S01]  /*2140*/  LEA.HI.X.SX32 R121, R97, R2, 0x1, P1 ;  /* 0x0000000261797211 */ /* 0x000fe200008f0eff */
[C---:B------:R-:W-:Y:S01]  /*2150*/  IMAD R97, R8.reuse, 0x2, R99 ;  /* 0x0000000208617824 */ /* 0x040fe200078e0263 */
[C---:B------:R-:W-:Y:S01]  /*2160*/  IADD3 R98, P1, PT, R99.reuse, R6, RZ ;  /* 0x0000000663627210 */ /* 0x040fe20007f3e0ff */
[----:B------:R4:W5:Y:S02]  /*2170*/  LDG.E.U8 R116, desc[UR8][R110.64] ;  /* 0x000000086e747981 */ /* 0x000964000c1e1100 */
[C---:B---3--:R-:W-:Y:S01]  /*2180*/  IMAD R101, R8.reuse, 0x2, R97 ;  /* 0x0000000208657824 */ /* 0x048fe200078e0261 */
[----:B------:R-:W-:Y:S01]  /*2190*/  LEA.HI.X.SX32 R99, R99, R2, 0x1, P1 ;  /* 0x0000000263637211 */ /* 0x000fe200008f0eff */
[----:B------:R-:W5:Y:S01]  /*21a0*/  LDG.E.U8 R120, desc[UR8][R120.64] ;  /* 0x0000000878787981 */ /* 0x000f62000c1e1100 */
[-C--:B------:R-:W-:Y:S01]  /*21b0*/  IADD3 R102, P1, PT, R97, R6.reuse, RZ ;  /* 0x0000000661667210 */ /* 0x080fe20007f3e0ff */
[----:B------:R-:W-:Y:S01]  /*21c0*/  IMAD R105, R8, 0x4, R101 ;  /* 0x0000000408697824 */ /* 0x000fe200078e0265 */
[----:B------:R-:W-:Y:S01]  /*21d0*/  IADD3 R96, P2, PT, R101, R6, RZ ;  /* 0x0000000665607210 */ /* 0x000fe20007f5e0ff */
[----:B------:R3:W5:Y:S01]  /*21e0*/  LDG.E.U8 R147, desc[UR8][R98.64] ;  /* 0x0000000862937981 */ /* 0x000762000c1e1100 */
[----:B------:R-:W-:-:S02]  /*21f0*/  LEA.HI.X.SX32 R103, R97, R2, 0x1, P1 ;  /* 0x0000000261677211 */ /* 0x000fc400008f0eff */
[----:B------:R-:W-:Y:S01]  /*2200*/  LEA.HI.X.SX32 R97, R101, R2, 0x1, P2 ;  /* 0x0000000265617211 */ /* 0x000fe200010f0eff */
[C---:B------:R-:W-:Y:S01]  /*2210*/  IMAD R101, R8.reuse, 0x2, R105 ;  /* 0x0000000208657824 */ /* 0x040fe200078e0269 */
[C---:B------:R-:W-:Y:S01]  /*2220*/  IADD3 R104, P1, PT, R105.reuse, R6, RZ ;  /* 0x0000000669687210 */ /* 0x040fe20007f3e0ff */
[----:B------:R-:W5:Y:S02]  /*2230*/  LDG.E.U8 R149, desc[UR8][R102.64] ;  /* 0x0000000866957981 */ /* 0x000f64000c1e1100 */
[C---:B-1----:R-:W-:Y:S01]  /*2240*/  IMAD R107, R8.reuse, 0x2, R101 ;  /* 0x00000002086b7824 */ /* 0x042fe200078e0265 */
[----:B------:R-:W-:Y:S01]  /*2250*/  LEA.HI.X.SX32 R105, R105, R2, 0x1, P1 ;  /* 0x0000000269697211 */ /* 0x000fe200008f0eff */
[----:B------:R1:W5:Y:S01]  /*2260*/  LDG.E.U8 R118, desc[UR8][R96.64] ;  /* 0x0000000860767981 */ /* 0x000362000c1e1100 */
[C---:B------:R-:W-:Y:S01]  /*2270*/  IADD3 R100, P1, PT, R101.reuse, R6, RZ ;  /* 0x0000000665647210 */ /* 0x040fe20007f3e0ff */
[C---:B--2---:R-:W-:Y:S02]  /*2280*/  IMAD R109, R8.reuse, 0x2, R107 ;  /* 0x00000002086d7824 */ /* 0x044fe400078e026b */
[----:B------:R2:W5:Y:S01]  /*2290*/  LDG.E.U8 R121, desc[UR8][R104.64] ;  /* 0x0000000868797981 */ /* 0x000562000c1e1100 */
[----:B------:R-:W-:Y:S01]  /*22a0*/  LEA.HI.X.SX32 R101, R101, R2, 0x1, P1 ;  /* 0x0000000265657211 */ /* 0x000fe200008f0eff */
[----:B----4-:R-:W-:Y:S01]  /*22b0*/  IMAD R111, R8, 0x2, R109 ;  /* 0x00000002086f7824 */ /* 0x010fe200078e026d */
[----:B------:R-:W-:-:S02]  /*22c0*/  IADD3 R106, P1, PT, R107, R6, RZ ;  /* 0x000000066b6a7210 */ /* 0x000fc40007f3e0ff */
[----:B---3--:R-:W-:Y:S01]  /*22d0*/  IADD3 R98, P2, PT, R109, R6, RZ ;  /* 0x000000066d627210 */ /* 0x008fe20007f5e0ff */
[C---:B-1----:R-:W-:Y:S01]  /*22e0*/  IMAD R97, R8.reuse, 0x2, R111 ;  /* 0x0000000208617824 */ /* 0x042fe200078e026f */
[----:B------:R-:W-:Y:S01]  /*22f0*/  LEA.HI.X.SX32 R107, R107, R2, 0x1, P1 ;  /* 0x000000026b6b7211 */ /* 0x000fe200008f0eff */
[----:B------:R1:W5:Y:S01]  /*2300*/  LDG.E.U8 R151, desc[UR8][R100.64] ;  /* 0x0000000864977981 */ /* 0x000362000c1e1100 */
[----:B------:R-:W-:Y:S02]  /*2310*/  IADD3 R108, P1, PT, R111, R6, RZ ;  /* 0x000000066f6c7210 */ /* 0x000fe40007f3e0ff */
[-C--:B------:R-:W-:Y:S01]  /*2320*/  LEA.HI.X.SX32 R99, R109, R2.reuse, 0x1, P2 ;  /* 0x000000026d637211 */ /* 0x080fe200010f0eff */
[----:B--2---:R-:W-:Y:S01]  /*2330*/  IMAD R105, R8, 0x2, R97 ;  /* 0x0000000208697824 */ /* 0x004fe200078e0261 */
[----:B------:R-:W-:Y:S01]  /*2340*/  LEA.HI.X.SX32 R109, R111, R2, 0x1, P1 ;  /* 0x000000026f6d7211 */ /* 0x000fe200008f0eff */
[----:B------:R-:W5:Y:S01]  /*2350*/  LDG.E.U8 R122, desc[UR8][R106.64] ;  /* 0x000000086a7a7981 */ /* 0x000f62000c1e1100 */
[----:B------:R-:W-:-:S03]  /*2360*/  IADD3 R102, P1, PT, R97, R6, RZ ;  /* 0x0000000661667210 */ /* 0x000fc60007f3e0ff */
[----:B------:R2:W5:Y:S01]  /*2370*/  LDG.E.U8 R124, desc[UR8][R98.64] ;  /* 0x00000008627c7981 */ /* 0x000562000c1e1100 */
[----:B------:R-:W-:Y:S01]  /*2380*/  LEA.HI.X.SX32 R103, R97, R2, 0x1, P1 ;  /* 0x0000000261677211 */ /* 0x000fe200008f0eff */
[C---:B------:R-:W-:Y:S01]  /*2390*/  IMAD R97, R8.reuse, 0x4, R105 ;  /* 0x0000000408617824 */ /* 0x040fe200078e0269 */
[C---:B------:R-:W-:Y:S01]  /*23a0*/  IADD3 R110, P1, PT, R105.reuse, R6, RZ ;  /* 0x00000006696e7210 */ /* 0x040fe20007f3e0ff */
[----:B------:R3:W5:Y:S02]  /*23b0*/  LDG.E.U8 R153, desc[UR8][R108.64] ;  /* 0x000000086c997981 */ /* 0x000764000c1e1100 */
[C---:B-1----:R-:W-:Y:S01]  /*23c0*/  IMAD R101, R8.reuse, 0x2, R97 ;  /* 0x0000000208657824 */ /* 0x042fe200078e0261 */
[----:B------:R-:W-:Y:S01]  /*23d0*/  LEA.HI.X.SX32 R111, R105, R2, 0x1, P1 ;  /* 0x00000002696f7211 */ /* 0x000fe200008f0eff */
[----:B------:R-:W5:Y:S02]  /*23e0*/  LDG.E.U8 R155, desc[UR8][R102.64] ;  /* 0x00000008669b7981 */ /* 0x000f64000c1e1100 */
[C---:B--2---:R-:W-:Y:S01]  /*23f0*/  IMAD R99, R8.reuse, 0x2, R101 ;  /* 0x0000000208637824 */ /* 0x044fe200078e0265 */
[C---:B------:R-:W-:Y:S01]  /*2400*/  IADD3 R104, P1, PT, R101.reuse, R6, RZ ;  /* 0x0000000665687210 */ /* 0x040fe20007f3e0ff */
[----:B------:R1:W5:Y:S03]  /*2410*/  LDG.E.U8 R110, desc[UR8][R110.64] ;  /* 0x000000086e6e7981 */ /* 0x000366000c1e1100 */
[----:B------:R-:W-:Y:S01]  /*2420*/  LEA.HI.X.SX32 R105, R101, R2, 0x1, P1 ;  /* 0x0000000265697211 */ /* 0x000fe200008f0eff */
[----:B------:R-:W-:Y:S01]  /*2430*/  IMAD R101, R8, 0x2, R99 ;  /* 0x0000000208657824 */ /* 0x000fe200078e0263 */
[----:B------:R-:W-:-:S03]  /*2440*/  IADD3 R98, P1, PT, R99, R6, RZ ;  /* 0x0000000663627210 */ /* 0x000fc60007f3e0ff */
[C---:B------:R-:W-:Y:S01]  /*2450*/  IMAD R107, R8.reuse, 0x2, R101 ;  /* 0x00000002086b7824 */ /* 0x040fe200078e0265 */
[----:B------:R-:W-:Y:S01]  /*2460*/  LEA.HI.X.SX32 R99, R99, R2, 0x1, P1 ;  /* 0x0000000263637211 */ /* 0x000fe200008f0eff */
[----:B------:R-:W5:Y:S01]  /*2470*/  LDG.E.U8 R105, desc[UR8][R104.64] ;  /* 0x0000000868697981 */ /* 0x000f62000c1e1100 */
[-C--:B------:R-:W-:Y:S01]  /*2480*/  IADD3 R96, P2, PT, R97, R6.reuse, RZ ;  /* 0x0000000661607210 */ /* 0x080fe20007f5e0ff */
[C---:B---3--:R-:W-:Y:S01]  /*2490*/  IMAD R109, R8.reuse, 0x2, R107 ;  /* 0x00000002086d7824 */ /* 0x048fe200078e026b */
[----:B------:R-:W-:Y:S01]  /*24a0*/  IADD3 R100, P1, PT, R101, R6, RZ ;  /* 0x0000000665647210 */ /* 0x000fe20007f3e0ff */
[----:B------:R-:W5:Y:S01]  /*24b0*/  LDG.E.U8 R98, desc[UR8][R98.64] ;  /* 0x0000000862627981 */ /* 0x000f62000c1e1100 */
[-C--:B------:R-:W-:Y:S01]  /*24c0*/  LEA.HI.X.SX32 R97, R97, R2.reuse, 0x1, P2 ;  /* 0x0000000261617211 */ /* 0x080fe200010f0eff */
[----:B-1----:R-:W-:Y:S01]  /*24d0*/  IMAD R111, R8, 0x2, R109 ;  /* 0x00000002086f7824 */ /* 0x002fe200078e026d */
[----:B------:R-:W-:Y:S02]  /*24e0*/  LEA.HI.X.SX32 R101, R101, R2, 0x1, P1 ;  /* 0x0000000265657211 */ /* 0x000fe400008f0eff */
[-C--:B------:R-:W-:Y:S01]  /*24f0*/  IADD3 R102, P1, PT, R107, R6.reuse, RZ ;  /* 0x000000066b667210 */ /* 0x080fe20007f3e0ff */
[----:B------:R1:W5:Y:S01]  /*2500*/  LDG.E.U8 R157, desc[UR8][R96.64] ;  /* 0x00000008609d7981 */ /* 0x000362000c1e1100 */
[----:B------:R-:W-:-:S02]  /*2510*/  IADD3 R106, P2, PT, R109, R6, RZ ;  /* 0x000000066d6a7210 */ /* 0x000fc40007f5e0ff */
[-C--:B------:R-:W-:Y:S01]  /*2520*/  LEA.HI.X.SX32 R103, R107, R2.reuse, 0x1, P1 ;  /* 0x000000026b677211 */ /* 0x080fe200008f0eff */
[----:B------:R2:W5:Y:S01]  /*2530*/  LDG.E.U8 R100, desc[UR8][R100.64] ;  /* 0x0000000864647981 */ /* 0x000562000c1e1100 */
[----:B------:R-:W-:Y:S02]  /*2540*/  LEA.HI.X.SX32 R107, R109, R2, 0x1, P2 ;  /* 0x000000026d6b7211 */ /* 0x000fe400010f0eff */
[----:B0-----:R-:W-:Y:S02]  /*2550*/  R2UR UR59, R88 ;  /* 0x00000000583b72ca */ /* 0x001fe400000e0000 */
[----:B------:R2:W5:Y:S01]  /*2560*/  LDG.E.U8 R103, desc[UR8][R102.64] ;  /* 0x0000000866677981 */ /* 0x000562000c1e1100 */
[----:B-1----:R-:W-:-:S03]  /*2570*/  IADD3 R96, P1, PT, R111, R6, RZ ;  /* 0x000000066f607210 */ /* 0x002fc60007f3e0ff */
[----:B------:R2:W5:Y:S01]  /*2580*/  LDG.E.U8 R107, desc[UR8][R106.64] ;  /* 0x000000086a6b7981 */ /* 0x000562000c1e1100 */
[----:B------:R-:W-:Y:S02]  /*2590*/  LEA.HI.X.SX32 R97, R111, R2, 0x1, P1 ;  /* 0x000000026f617211 */ /* 0x000fe400008f0eff */
[----:B------:R-:W-:-:S03]  /*25a0*/  SHF.R.U32.HI R2, RZ, 0x5, R126 ;  /* 0x00000005ff027819 */ /* 0x000fc6000001167e */
[----:B------:R2:W5:Y:S01]  /*25b0*/  LDG.E.U8 R96, desc[UR8][R96.64] ;  /* 0x0000000860607981 */ /* 0x000562000c1e1100 */
[----:B------:R-:W-:Y:S02]  /*25c0*/  R2UR UR41, R2 ;  /* 0x00000000022972ca */ /* 0x000fe400000e0000 */
[----:B------:R-:W-:Y:S01]  /*25d0*/  LOP3.LUT R252, R126, 0x7f, RZ, 0xc0, !PT ;  /* 0x0000007f7efc7812 */ /* 0x000fe200078ec0ff */
[----:B------:R-:W-:-:S12]  /*25e0*/  @P0 BRA `(.L_x_5) ;  /* 0x0000000000180947 */ /* 0x000fd80003800000 */
[----:B------:R-:W-:Y:S01]  /*25f0*/  ELECT P1, URZ, PT ;  /* 0x0000000000ff782f */ /* 0x000fe20003820000 */
[----:B------:R-:W-:Y:S01]  /*2600*/  IMAD.MOV.U32 R2, RZ, RZ, 0x1 ;  /* 0x00000001ff027424 */ /* 0x000fe200078e00ff */
[----:B------:R-:W-:Y:S01]  /*2610*/  UMOV UR4, 0x40 ;  /* 0x0000004000047882 */ /* 0x000fe20000000000 */
[----:B------:R-:W-:Y:S01]  /*2620*/  UVIRTCOUNT.DEALLOC.SMPOOL 0x80 ;  /* 0x000000800000784c */ /* 0x000fe20000000000 */
[----:B------:R-:W-:-:S09]  /*2630*/  ULEA UR4, UR6, UR4, 0x18 ;  /* 0x0000000406047291 */ /* 0x000fd2000f8ec0ff */
[----:B------:R0:W-:Y:S03]  /*2640*/  @P1 STS.U8 [UR4], R2 ;  /* 0x00000002ff001988 */ /* 0x0001e60008000004 */
.L_x_5:
[----:B------:R-:W-:Y:S01]  /*2650*/  USHF.L.U32 UR11, UR41, 0x15, URZ ;  /* 0x00000015290b7899 */ /* 0x000fe200080006ff */
[----:B------:R-:W-:Y:S01]  /*2660*/  LOP3.LUT R160, R252, 0x10, RZ, 0x3c, !PT ;  /* 0x00000010fca07812 */ /* 0x000fe200078e3cff */
[----:B-----5:R1:W-:Y:S01]  /*2670*/  STS.U8 [R252+UR58], R3 ;  /* 0x00000003fc007988 */ /* 0x0203e2000800003a */
[C---:B------:R-:W-:Y:S01]  /*2680*/  LOP3.LUT P1, RZ, R126.reuse, 0x7f, RZ, 0xc0, !PT ;  /* 0x0000007f7eff7812 */ /* 0x040fe2000782c0ff */
[----:B------:R-:W-:Y:S01]  /*2690*/  ULOP3.LUT UR11, UR11, 0x600000, URZ, 0xc0, !UPT ;  /* 0x006000000b0b7892 */ /* 0x000fe2000f8ec0ff */
[----:B0-----:R-:W-:Y:S01]  /*26a0*/  LOP3.LUT R2, R126, 0x7f, RZ, 0xc0, !PT ;  /* 0x0000007f7e027812 */ /* 0x001fe200078ec0ff */
[----:B------:R-:W-:Y:S01]  /*26b0*/  STS.U8 [R252+UR58+0x200], R25 ;  /* 0x00020019fc007988 */ /* 0x000fe2000800003a */
[----:B------:R-:W0:Y:S03]  /*26c0*/  LDCU UR19, c[0x0][0x3c8] ;  /* 0x00007900ff1377ac */ /* 0x000e260008000800 */
[----:B------:R-:W-:Y:S01]  /*26d0*/  STS.U8 [R252+UR58+0x400], R29 ;  /* 0x0004001dfc007988 */ /* 0x000fe2000800003a */
[----:B------:R-:W-:Y:S01]  /*26e0*/  UIADD3 UR60, UPT, UPT, UR59, UR11, URZ ;  /* 0x0000000b3b3c7290 */ /* 0x000fe2000fffe0ff */
[----:B-1----:R-:W-:Y:S01]  /*26f0*/  LOP3.LUT R3, R252, 0x20, RZ, 0x3c, !PT ;  /* 0x00000020fc037812 */ /* 0x002fe200078e3cff */
[----:B------:R-:W-:Y:S01]  /*2700*/  UMOV UR4, 0x1 ;  /* 0x0000000100047882 */ /* 0x000fe20000000000 */
[----:B------:R-:W-:Y:S01]  /*2710*/  STS.U8 [R252+UR58+0x600], R33 ;  /* 0x00060021fc007988 */ /* 0x000fe2000800003a */
[----:B------:R-:W1:Y:S03]  /*2720*/  LDCU UR5, c[0x0][0x3c4] ;  /* 0x00007880ff0577ac */ /* 0x000e660008000800 */
[----:B------:R-:W-:Y:S01]  /*2730*/  STS.U8 [R252+UR58+0x800], R37 ;  /* 0x00080025fc007988 */ /* 0x000fe2000800003a */
[----:B------:R-:W-:Y:S01]  /*2740*/  VOTEU.ALL UP0, P1 ;  /* 0x0000000000ff7886 */ /* 0x000fe20000800000 */
[----:B------:R-:W-:-:S02]  /*2750*/  UIADD3 UR61, UPT, UPT, UR58, 0xa800, URZ ;  /* 0x0000a8003a3d7890 */ /* 0x000fc4000fffe0ff */
[----:B------:R-:W-:Y:S01]  /*2760*/  STS.U8 [R252+UR58+0xa00], R41 ;  /* 0x000a0029fc007988 */ /* 0x000fe2000800003a */
[----:B------:R-:W3:Y:S01]  /*2770*/  LDCU UR6, c[0x0][0x3c4] ;  /* 0x00007880ff0677ac */ /* 0x000ee20008000800 */
[----:B------:R-:W-:-:S04]  /*2780*/  @!UP0 UIADD3 UR34, UPT, UPT, -UR4, 0x100000, URZ ;  /* 0x0010000004228890 */ /* 0x000fc8000fffe1ff */
[----:B------:R-:W-:Y:S02]  /*2790*/  @!UP0 USHF.L.U32 UR35, UR34, 0xb, URZ ;  /* 0x0000000b22238899 */ /* 0x000fe400080006ff */
[----:B------:R-:W-:Y:S01]  /*27a0*/  @!UP0 USHF.L.U32 UR34, UR34, 0x1, URZ ;  /* 0x0000000122228899 */ /* 0x000fe200080006ff */
[----:B0-----:R-:W-:Y:S01]  /*27b0*/  IMAD R2, R2, UR19, RZ ;  /* 0x0000001302027c24 */ /* 0x001fe2000f8e02ff */
[----:B------:R-:W-:Y:S01]  /*27c0*/  STS.U8 [R252+UR58+0xc00], R45 ;  /* 0x000c002dfc007988 */ /* 0x000fe2000800003a */
[----:B------:R-:W0:Y:S03]  /*27d0*/  LDCU UR10, c[0x0][0x3c4] ;  /* 0x00007880ff0a77ac */ /* 0x000e260008000800 */
[----:B------:R-:W-:Y:S01]  /*27e0*/  STS.U8 [R252+UR58+0xe00], R49 ;  /* 0x000e0031fc007988 */ /* 0x000fe2000800003a */
[----:B------:R-:W4:Y:S03]  /*27f0*/  LDCU UR22, c[0x0][0x3f0] ;  /* 0x00007e00ff1677ac */ /* 0x000f260008000800 */
[----:B------:R-:W-:Y:S01]  /*2800*/  STS.U8 [R252+UR58+0x1000], R53 ;  /* 0x00100035fc007988 */ /* 0x000fe2000800003a */
[----:B------:R-:W-:Y:S01]  /*2810*/  VOTEU.ALL UP1, P1 ;  /* 0x0000000000ff7886 */ /* 0x000fe20000820000 */
[----:B------:R-:W2:Y:S02]  /*2820*/  LDCU UR12, c[0x0][0x3c4] ;  /* 0x00007880ff0c77ac */ /* 0x000ea40008000800 */
[----:B------:R-:W-:Y:S01]  /*2830*/  STS.U8 [R252+UR58+0x1200], R57 ;  /* 0x00120039fc007988 */ /* 0x000fe2000800003a */
[----:B------:R-:W0:Y:S03]  /*2840*/  LDCU UR27, c[0x0][0x3c4] ;  /* 0x00007880ff1b77ac */ /* 0x000e260008000800 */
        /* <DEDUP_REMOVED lines=28> */
[----:B------:R-:W-:Y:S04]  /*2a10*/  STS.U8 [R252+UR58+0x3000], R135 ;  /* 0x00300087fc007988 */ /* 0x000fe8000800003a */
[----:B------:R-:W-:Y:S01]  /*2a20*/  STS.U8 [R252+UR58+0x3200], R139 ;  /* 0x0032008bfc007988 */ /* 0x000fe2000800003a */
[----:B-1----:R-:W-:-:S03]  /*2a30*/  USHF.L.U32 UR5, UR5, 0x3, URZ ;  /* 0x0000000305057899 */ /* 0x002fc600080006ff */
[----:B------:R-:W-:Y:S01]  /*2a40*/  STS.U8 [R252+UR58+0x3400], R143 ;  /* 0x0034008ffc007988 */ /* 0x000fe2000800003a */
[----:B------:R-:W-:-:S03]  /*2a50*/  USHF.R.S32.HI UR39, URZ, 0x1f, UR5 ;  /* 0x0000001fff277899 */ /* 0x000fc60008011405 */
[----:B------:R-:W-:Y:S01]  /*2a60*/  STS.U8 [R252+UR58+0x3600], R147 ;  /* 0x00360093fc007988 */ /* 0x000fe2000800003a */
[----:B---3--:R-:W-:-:S03]  /*2a70*/  USHF.L.U32 UR6, UR6, 0x4, URZ ;  /* 0x0000000406067899 */ /* 0x008fc600080006ff */
[----:B------:R-:W-:Y:S01]  /*2a80*/  STS.U8 [R252+UR58+0x3800], R121 ;  /* 0x00380079fc007988 */ /* 0x000fe2000800003a */
[----:B0-----:R-:W-:-:S03]  /*2a90*/  UIMAD UR10, UR10, 0x18, URZ ;  /* 0x000000180a0a78a4 */ /* 0x001fc6000f8e02ff */
[----:B------:R-:W-:Y:S01]  /*2aa0*/  STS.U8 [R252+UR58+0x3a00], R153 ;  /* 0x003a0099fc007988 */ /* 0x000fe2000800003a */
[----:B------:R-:W-:-:S03]  /*2ab0*/  USHF.R.S32.HI UR40, URZ, 0x1f, UR6 ;  /* 0x0000001fff287899 */ /* 0x000fc60008011406 */
[----:B------:R-:W-:Y:S04]  /*2ac0*/  STS.U8 [R252+UR58+0x3c00], R157 ;  /* 0x003c009dfc007988 */ /* 0x000fe8000800003a */
[----:B------:R-:W-:Y:S01]  /*2ad0*/  STS.U8 [R252+UR58+0x3e00], R103 ;  /* 0x003e0067fc007988 */ /* 0x000fe2000800003a */
[----:B------:R-:W-:Y:S01]  /*2ae0*/  PRMT R6, RZ, 0x7610, R6 ;  /* 0x00007610ff067816 */ /* 0x000fe20000000006 */
[----:B------:R-:W0:Y:S01]  /*2af0*/  LDCU UR23, c[0x0][0x3c4] ;  /* 0x00007880ff1777ac */ /* 0x000e220008000800 */
[----:B------:R-:W1:Y:S01]  /*2b00*/  LDCU UR33, c[0x0][0x3c4] ;  /* 0x00007880ff2177ac */ /* 0x000e620008000800 */
[----:B------:R3:W-:Y:S01]  /*2b10*/  STS.U8 [R160+UR58+0x80], R5 ;  /* 0x00008005a0007988 */ /* 0x0007e2000800003a */
[----:B------:R-:W0:Y:S03]  /*2b20*/  LDCU UR20, c[0x0][0x3c4] ;  /* 0x00007880ff1477ac */ /* 0x000e260008000800 */
[----:B------:R-:W-:Y:S01]  /*2b30*/  STS.U8 [R160+UR58+0x280], R27 ;  /* 0x0002801ba0007988 */ /* 0x000fe2000800003a */
[----:B------:R-:W0:Y:S03]  /*2b40*/  LDCU UR17, c[0x0][0x3c4] ;  /* 0x00007880ff1177ac */ /* 0x000e260008000800 */
[----:B------:R-:W-:Y:S01]  /*2b50*/  STS.U8 [R160+UR58+0x480], R31 ;  /* 0x0004801fa0007988 */ /* 0x000fe2000800003a */
[----:B------:R-:W0:Y:S01]  /*2b60*/  LDCU UR15, c[0x0][0x3c4] ;  /* 0x00007880ff0f77ac */ /* 0x000e220008000800 */
[----:B---3--:R-:W-:-:S02]  /*2b70*/  LOP3.LUT R5, R252, 0x30, RZ, 0x3c, !PT ;  /* 0x00000030fc057812 */ /* 0x008fc400078e3cff */
[----:B------:R-:W-:Y:S01]  /*2b80*/  STS.U8 [R160+UR58+0x680], R35 ;  /* 0x00068023a0007988 */ /* 0x000fe2000800003a */
[----:B------:R-:W3:Y:S01]  /*2b90*/  LDCU UR37, c[0x0][0x3c4] ;  /* 0x00007880ff2577ac */ /* 0x000ee20008000800 */
[----:B------:R-:W0:Y:S02]  /*2ba0*/  LDCU UR38, c[0x0][0x3c4] ;  /* 0x00007880ff2677ac */ /* 0x000e240008000800 */
[----:B------:R-:W-:Y:S01]  /*2bb0*/  STS.U8 [R160+UR58+0x880], R39 ;  /* 0x00088027a0007988 */ /* 0x000fe2000800003a */
[----:B------:R-:W0:Y:S03]  /*2bc0*/  LDCU UR71, c[0x0][0x3c4] ;  /* 0x00007880ff4777ac */ /* 0x000e260008000800 */
[----:B------:R-:W-:Y:S01]  /*2bd0*/  STS.U8 [R160+UR58+0xa80], R43 ;  /* 0x000a802ba0007988 */ /* 0x000fe2000800003a */
[----:B------:R-:W0:Y:S03]  /*2be0*/  LDCU UR62, c[0x0][0x3c4] ;  /* 0x00007880ff3e77ac */ /* 0x000e260008000800 */
[----:B------:R-:W-:Y:S01]  /*2bf0*/  STS.U8 [R160+UR58+0xc80], R47 ;  /* 0x000c802fa0007988 */ /* 0x000fe2000800003a */
[----:B------:R-:W-:Y:S01]  /*2c00*/  PRMT R8, RZ, 0x7610, R8 ;  /* 0x00007610ff087816 */ /* 0x000fe20000000008 */
[----:B------:R-:W0:Y:S01]  /*2c10*/  LDC.64 R162, c[0x0][0x390] ;  /* 0x0000e400ffa27b82 */ /* 0x000e220000000a00 */
[----:B------:R-:W-:Y:S01]  /*2c20*/  STTM.16dp32bit_t0_t15.x128 tmem[UR60], RZ ;  /* 0x000000ff000079ed */ /* 0x000fe20008b8003c */
[----:B------:R-:W-:Y:S01]  /*2c30*/  STTM.16dp32bit_t16_t31.x128 tmem[UR60+0x80], RZ ;  /* 0x000080ff000079ed */ /* 0x000fe20008ba003c */
[----:B------:R-:W-:Y:S01]  /*2c40*/  STS.U8 [R160+UR58+0xe80], R51 ;  /* 0x000e8033a0007988 */ /* 0x000fe2000800003a */
[----:B------:R-:W-:Y:S01]  /*2c50*/  PRMT R41, RZ, 0x7610, R41 ;  /* 0x00007610ff297816 */ /* 0x000fe20000000029 */
[----:B------:R-:W0:Y:S02]  /*2c60*/  LDCU UR19, c[0x0][0x3c4] ;  /* 0x00007880ff1377ac */ /* 0x000e240008000800 */
[----:B------:R-:W-:Y:S04]  /*2c70*/  STS.U8 [R160+UR58+0x1080], R55 ;  /* 0x00108037a0007988 */ /* 0x000fe8000800003a */
        /* <DEDUP_REMOVED lines=24> */
[----:B------:R0:W-:Y:S04]  /*2e00*/  STS.U8 [R3+UR58+0x300], R24 ;  /* 0x0003001803007988 */ /* 0x0001e8000800003a */
[----:B------:R-:W-:Y:S04]  /*2e10*/  STS.U8 [R3+UR58+0x500], R26 ;  /* 0x0005001a03007988 */ /* 0x000fe8000800003a */
[----:B------:R-:W-:Y:S01]  /*2e20*/  STS.U8 [R3+UR58+0x700], R30 ;  /* 0x0007001e03007988 */ /* 0x000fe2000800003a */
[----:B0-----:R-:W0:Y:S03]  /*2e30*/  LDC.64 R24, c[0x0][0x388] ;  /* 0x0000e200ff187b82 */ /* 0x001e260000000a00 */
        /* <DEDUP_REMOVED lines=29> */
[----:B------:R1:W-:Y:S04]  /*3010*/  STS.U8 [R5+UR58+0x3f80], R0 ;  /* 0x003f800005007988 */ /* 0x0003e8000800003a */
[----:B------:R-:W-:Y:S01]  /*3020*/  STS.U8 [R5+UR58+0x580], R28 ;  /* 0x0005801c05007988 */ /* 0x000fe2000800003a */
[----:B0-----:R-:W1:Y:S03]  /*3030*/  LDC.64 R22, c[0x0][0x3c0] ;  /* 0x0000f000ff167b82 */ /* 0x001e660000000a00 */
[----:B------:R-:W-:Y:S04]  /*3040*/  STS.U8 [R5+UR58+0x980], R34 ;  /* 0x0009802205007988 */ /* 0x000fe8000800003a */
[----:B------:R-:W-:Y:S04]  /*3050*/  STS.U8 [R5+UR58+0xd80], R40 ;  /* 0x000d802805007988 */ /* 0x000fe8000800003a */
[----:B------:R-:W-:Y:S04]  /*3060*/  STS.U8 [R5+UR58+0x1180], R46 ;  /* 0x0011802e05007988 */ /* 0x000fe8000800003a */
[----:B------:R-:W-:Y:S04]  /*3070*/  STS.U8 [R5+UR58+0x1580], R52 ;  /* 0x0015803405007988 */ /* 0x000fe8000800003a */
[----:B------:R-:W-:Y:S04]  /*3080*/  STS.U8 [R5+UR58+0x1980], R58 ;  /* 0x0019803a05007988 */ /* 0x000fe8000800003a */
[----:B------:R-:W-:Y:S01]  /*3090*/  STS.U8 [R5+UR58+0x1d80], R64 ;  /* 0x001d804005007988 */ /* 0x000fe2000800003a */
[----:B-1----:R-:W-:-:S03]  /*30a0*/  IMAD R0, R22, UR7, RZ ;  /* 0x0000000716007c24 */ /* 0x002fc6000f8e02ff */
[----:B------:R-:W-:Y:S02]  /*30b0*/  STS.U8 [R5+UR58+0x2180], R70 ;  /* 0x0021804605007988 */ /* 0x000fe4000800003a */
[----:B------:R-:W-:Y:S02]  /*30c0*/  IADD3 R133, P2, PT, R0, R24, RZ ;  /* 0x0000001800857210 */ /* 0x000fe40007f5e0ff */
[----:B------:R-:W-:Y:S02]  /*30d0*/  STS.U8 [R5+UR58+0x2580], R76 ;  /* 0x0025804c05007988 */ /* 0x000fe4000800003a */
[----:B------:R-:W-:Y:S02]  /*30e0*/  IADD3 R134, P3, PT, R2, R133, RZ ;  /* 0x0000008502867210 */ /* 0x000fe40007f7e0ff */
        /* <DEDUP_REMOVED lines=12> */
[----:B------:R1:W-:Y:S04]  /*31b0*/  STS.U8 [R5+UR58+0x1b80], R13 ;  /* 0x001b800d05007988 */ /* 0x0003e8000800003a */
[----:B------:R-:W-:Y:S01]  /*31c0*/  STS.U8 [R5+UR58+0x1f80], R14 ;  /* 0x001f800e05007988 */ /* 0x000fe2000800003a */
[----:B0-----:R-:W-:-:S02]  /*31d0*/  LEA.HI.X.SX32 R11, R0, R25, 0x1, P2 ;  /* 0x00000019000b7211 */ /* 0x001fc400010f0eff */
[----:B----4-:R-:W-:Y:S01]  /*31e0*/  ISETP.LT.AND P2, PT, RZ, UR22, PT ;  /* 0x00000016ff007c0c */ /* 0x010fe2000bf41270 */
[----:B------:R-:W-:Y:S01]  /*31f0*/  STS.U8 [R5+UR58+0x2380], R15 ;  /* 0x0023800f05007988 */ /* 0x000fe2000800003a */
[----:B------:R-:W-:-:S03]  /*3200*/  LEA.HI.X.SX32 R135, R2, R11, 0x1, P3 ;  /* 0x0000000b02877211 */ /* 0x000fc600018f0eff */
[----:B------:R-:W-:Y:S01]  /*3210*/  STS.U8 [R5+UR58+0x2780], R16 ;  /* 0x0027801005007988 */ /* 0x000fe2000800003a */
[----:B------:R-:W-:-:S03]  /*3220*/  IADD3 R158, P3, PT, R134, UR5, RZ ;  /* 0x00000005869e7c10 */ /* 0x000fc6000ff7e0ff */
[----:B------:R-:W-:Y:S01]  /*3230*/  STS.U8 [R5+UR58+0x2b80], R17 ;  /* 0x002b801105007988 */ /* 0x000fe2000800003a */
[----:B------:R-:W-:-:S03]  /*3240*/  IADD3.X R159, PT, PT, R135, UR39, RZ, P3, !PT ;  /* 0x00000027879f7c10 */ /* 0x000fc60009ffe4ff */
[----:B------:R-:W-:Y:S04]  /*3250*/  STS.U8 [R5+UR58+0x2f80], R18 ;  /* 0x002f801205007988 */ /* 0x000fe8000800003a */
[----:B------:R-:W-:Y:S04]  /*3260*/  STS.U8 [R5+UR58+0x3380], R19 ;  /* 0x0033801305007988 */ /* 0x000fe8000800003a */
[----:B------:R-:W-:Y:S04]  /*3270*/  STS.U8 [R5+UR58+0x3780], R20 ;  /* 0x0037801405007988 */ /* 0x000fe8000800003a */
[----:B------:R0:W-:Y:S01]  /*3280*/  STS.U8 [R5+UR58+0x3b80], R21 ;  /* 0x003b801505007988 */ /* 0x0001e2000800003a */
[----:B------:R-:W-:-:S02]  /*3290*/  USHF.R.S32.HI UR42, URZ, 0x1f, UR10 ;  /* 0x0000001fff2a7899 */ /* 0x000fc4000801140a */
[C---:B------:R-:W-:Y:S01]  /*32a0*/  IADD3 R70, P4, PT, R134.reuse, UR10, RZ ;  /* 0x0000000a86467c10 */ /* 0x040fe2000ff9e0ff */
[----:B--2---:R-:W-:Y:S01]  /*32b0*/  UIMAD UR11, UR12, 0x9, URZ ;  /* 0x000000090c0b78a4 */ /* 0x004fe2000f8e02ff */
[----:B------:R-:W2:Y:S02]  /*32c0*/  FENCE.VIEW.ASYNC.T ;  /* 0x00000000000073c6 */ /* 0x000ea40000000200 */
[----:B--2---:R-:W-:Y:S01]  /*32d0*/  BAR.SYNC.DEFER_BLOCKING 0x0 ;  /* 0x0000000000007b1d */ /* 0x004fe20000010000 */
[C---:B------:R-:W-:Y:S02]  /*32e0*/  IADD3 R108, P3, PT, R134.reuse, UR6, RZ ;  /* 0x00000006866c7c10 */ /* 0x040fe4000ff7e0ff */
[----:B------:R-:W-:Y:S02]  /*32f0*/  PRMT R53, RZ, 0x7610, R53 ;  /* 0x00007610ff357816 */ /* 0x000fe40000000035 */
[----:B------:R-:W-:Y:S01]  /*3300*/  IADD3.X R109, PT, PT, R135, UR40, RZ, P3, !PT ;  /* 0x00000028876d7c10 */ /* 0x000fe20009ffe4ff */
[C---:B------:R-:W-:Y:S01]  /*3310*/  VIADD R72, R134.reuse, UR36 ;  /* 0x0000002486487c36 */ /* 0x040fe20008000000 */
[----:B-1----:R-:W-:Y:S01]  /*3320*/  PRMT R13, RZ, 0x7610, R13 ;  /* 0x00007610ff0d7816 */ /* 0x002fe2000000000d */
[----:B------:R-:W-:Y:S01]  /*3330*/  STL.64 [R1+0x1c0], R158 ;  /* 0x0001c09e01007387 */ /* 0x000fe20000100a00 */
[----:B------:R-:W-:Y:S01]  /*3340*/  UIMAD UR13, UR13, 0x11, URZ ;  /* 0x000000110d0d78a4 */ /* 0x000fe2000f8e02ff */
[----:B------:R-:W-:Y:S01]  /*3350*/  PRMT R25, RZ, 0x7610, R25 ;  /* 0x00007610ff197816 */ /* 0x000fe20000000019 */
[----:B------:R-:W-:Y:S01]  /*3360*/  UIMAD UR14, UR14, 0x19, URZ ;  /* 0x000000190e0e78a4 */ /* 0x000fe2000f8e02ff */
[----:B------:R-:W-:Y:S01]  /*3370*/  PRMT R57, RZ, 0x7610, R57 ;  /* 0x00007610ff397816 */ /* 0x000fe20000000039 */
[----:B------:R-:W-:Y:S01]  /*3380*/  IMAD.SHL.U32 R7, R23, 0x2, RZ ;  /* 0x0000000217077824 */ /* 0x000fe200078e00ff */
[----:B------:R-:W-:Y:S01]  /*3390*/  UIMAD UR16, UR16, 0xa, URZ ;  /* 0x0000000a101078a4 */ /* 0x000fe2000f8e02ff */
[----:B------:R-:W-:Y:S01]  /*33a0*/  PRMT R22, RZ, 0x7610, R22 ;  /* 0x00007610ff167816 */ /* 0x000fe20000000016 */
[----:B------:R-:W-:Y:S01]  /*33b0*/  UIMAD UR18, UR18, 0x12, URZ ;  /* 0x00000012121278a4 */ /* 0x000fe2000f8e02ff */
[----:B0-----:R-:W-:Y:S01]  /*33c0*/  PRMT R21, RZ, 0x7610, R21 ;  /* 0x00007610ff157816 */ /* 0x001fe20000000015 */
[----:B------:R-:W-:Y:S01]  /*33d0*/  UIMAD UR21, UR21, 0x1a, URZ ;  /* 0x0000001a151578a4 */ /* 0x000fe2000f8e02ff */
[----:B------:R-:W-:Y:S01]  /*33e0*/  PRMT R4, RZ, 0x7610, R4 ;  /* 0x00007610ff047816 */ /* 0x000fe20000000004 */
[----:B------:R-:W-:Y:S01]  /*33f0*/  UIMAD UR24, UR24, 0x3, URZ ;  /* 0x00000003181878a4 */ /* 0x000fe2000f8e02ff */
[----:B------:R-:W-:Y:S01]  /*3400*/  PRMT R38, RZ, 0x7610, R38 ;  /* 0x00007610ff267816 */ /* 0x000fe20000000026 */
[----:B------:R-:W-:Y:S01]  /*3410*/  UIMAD UR25, UR25, 0xb, URZ ;  /* 0x0000000b191978a4 */ /* 0x000fe2000f8e02ff */
[----:B------:R-:W-:Y:S01]  /*3420*/  PRMT R26, RZ, 0x7610, R26 ;  /* 0x00007610ff1a7816 */ /* 0x000fe2000000001a */
[----:B------:R-:W0:Y:S02]  /*3430*/  FENCE.VIEW.ASYNC.S ;  /* 0x00000000000073c6 */ /* 0x000e240000000000 */
[----:B0-----:R0:W1:Y:S02]  /*3440*/  @!UP1 SYNCS.EXCH.64 URZ, [UR61], UR34 ;  /* 0x000000223dff95b2 */ /* 0x0010640008000100 */
[----:B-1----:R-:W-:Y:S01]  /*3450*/  BAR.SYNC.DEFER_BLOCKING 0x0 ;  /* 0x0000000000007b1d */ /* 0x002fe20000010000 */
[----:B------:R-:W-:Y:S01]  /*3460*/  IADD3.X R71, PT, PT, R135, UR42, RZ, P4, !PT ;  /* 0x0000002a87477c10 */ /* 0x000fe2000a7fe4ff */
[----:B------:R-:W-:Y:S01]  /*3470*/  USHF.R.S32.HI UR12, URZ, 0x1f, UR27 ;  /* 0x0000001fff0c7899 */ /* 0x000fe2000801141b */
[----:B------:R-:W-:Y:S01]  /*3480*/  IADD3 RZ, P3, PT, R134, UR29, RZ ;  /* 0x0000001d86ff7c10 */ /* 0x000fe2000ff7e0ff */
[----:B------:R-:W-:-:S02]  /*3490*/  USHF.R.S32.HI UR43, URZ, 0x1f, UR11 ;  /* 0x0000001fff2b7899 */ /* 0x000fc4000801140b */
[----:B------:R-:W-:Y:S02]  /*34a0*/  UIMAD UR26, UR26, 0x13, URZ ;  /* 0x000000131a1a78a4 */ /* 0x000fe4000f8e02ff */
[----:B------:R-:W-:Y:S01]  /*34b0*/  UIMAD UR28, UR28, 0x1b, URZ ;  /* 0x0000001b1c1c78a4 */ /* 0x000fe2000f8e02ff */
[----:B------:R-:W-:Y:S01]  /*34c0*/  STL.64 [R1+0x140], R108 ;  /* 0x0001406c01007387 */ /* 0x000fe20000100a00 */
[----:B------:R-:W-:Y:S01]  /*34d0*/  IADD3.X R73, PT, PT, R135, UR12, RZ, P3, !PT ;  /* 0x0000000c87497c10 */ /* 0x000fe20009ffe4ff */
[----:B------:R-:W-:Y:S01]  /*34e0*/  USHF.R.S32.HI UR44, URZ, 0x1f, UR13 ;  /* 0x0000001fff2c7899 */ /* 0x000fe2000801140d */
[----:B------:R-:W-:Y:S01]  /*34f0*/  PRMT R42, RZ, 0x7610, R42 ;  /* 0x00007610ff2a7816 */ /* 0x000fe2000000002a */
[----:B------:R1:W-:Y:S01]  /*3500*/  STL.64 [R1+0xc0], R70 ;  /* 0x0000c04601007387 */ /* 0x0003e20000100a00 */
[----:B------:R-:W-:Y:S01]  /*3510*/  USHF.R.S32.HI UR45, URZ, 0x1f, UR14 ;  /* 0x0000001fff2d7899 */ /* 0x000fe2000801140e */
[----:B------:R-:W-:Y:S01]  /*3520*/  SHF.R.S32.HI R67, RZ, 0x1f, R7 ;  /* 0x0000001fff437819 */ /* 0x000fe20000011407 */
[----:B------:R-:W-:-:S02]  /*3530*/  USHF.R.S32.HI UR46, URZ, 0x1f, UR16 ;  /* 0x0000001fff2e7899 */ /* 0x000fc40008011410 */
[----:B------:R-:W-:Y:S02]  /*3540*/  USHF.L.U32 UR30, UR30, 0x2, URZ ;  /* 0x000000021e1e7899 */ /* 0x000fe400080006ff */
[----:B------:R-:W-:Y:S01]  /*3550*/  UIMAD UR31, UR31, 0xc, URZ ;  /* 0x0000000c1f1f78a4 */ /* 0x000fe2000f8e02ff */
[----:B------:R-:W-:Y:S01]  /*3560*/  PRMT R29, RZ, 0x7610, R29 ;  /* 0x00007610ff1d7816 */ /* 0x000fe2000000001d */
[----:B------:R-:W-:Y:S02]  /*3570*/  USHF.R.S32.HI UR48, URZ, 0x1f, UR18 ;  /* 0x0000001fff307899 */ /* 0x000fe40008011412 */
[----:B------:R-:W-:Y:S01]  /*3580*/  UIMAD UR32, UR32, 0x14, URZ ;  /* 0x00000014202078a4 */ /* 0x000fe2000f8e02ff */
[----:B------:R1:W2:Y:S01]  /*3590*/  @P2 LDG.E.U8 R53, desc[UR8][R70.64] ;  /* 0x0000000846352981 */ /* 0x0002a2000c1e1100 */
[----:B------:R-:W-:Y:S01]  /*35a0*/  USHF.R.S32.HI UR47, URZ, 0x1f, UR21 ;  /* 0x0000001fff2f7899 */ /* 0x000fe20008011415 */
[----:B------:R-:W-:Y:S01]  /*35b0*/  PRMT R45, RZ, 0x7610, R45 ;  /* 0x00007610ff2d7816 */ /* 0x000fe2000000002d */
[----:B------:R-:W-:Y:S01]  /*35c0*/  USHF.R.S32.HI UR50, URZ, 0x1f, UR24 ;  /* 0x0000001fff327899 */ /* 0x000fe20008011418 */
[----:B------:R4:W2:Y:S01]  /*35d0*/  @P2 LDG.E.U8 R13, desc[UR8][R72.64] ;  /* 0x00000008480d2981 */ /* 0x0008a2000c1e1100 */
[----:B------:R-:W-:-:S02]  /*35e0*/  USHF.R.S32.HI UR49, URZ, 0x1f, UR25 ;  /* 0x0000001fff317899 */ /* 0x000fc40008011419 */
[----:B------:R-:W-:Y:S01]  /*35f0*/  UIMAD UR23, UR23, 0x5, URZ ;  /* 0x00000005171778a4 */ /* 0x000fe2000f8e02ff */
[----:B------:R-:W2:Y:S01]  /*3600*/  @P2 LDG.E.U8 R21, desc[UR8][R158.64] ;  /* 0x000000089e152981 */ /* 0x000ea2000c1e1100 */
[----:B------:R-:W0:Y:S01]  /*3610*/  LDCU UR22, c[0x0][0x3c4] ;  /* 0x00007880ff1677ac */ /* 0x000e220008000800 */
[----:B-1----:R-:W-:Y:S01]  /*3620*/  IADD3 R70, P4, PT, R134, UR11, RZ ;  /* 0x0000000b86467c10 */ /* 0x002fe2000ff9e0ff */
[----:B------:R-:W1:Y:S01]  /*3630*/  LDC R15, c[0x0][0x3c8] ;  /* 0x0000f200ff0f7b82 */ /* 0x000e620000000800 */
[----:B------:R-:W-:Y:S02]  /*3640*/  UIMAD UR33, UR33, 0x1c, URZ ;  /* 0x0000001c212178a4 */ /* 0x000fe4000f8e02ff */
[----:B------:R-:W-:Y:S01]  /*3650*/  IADD3.X R71, PT, PT, R135, UR43, RZ, P4, !PT ;  /* 0x0000002b87477c10 */ /* 0x000fe2000a7fe4ff */
[----:B------:R4:W-:Y:S01]  /*3660*/  STL.64 [R1+0x228], R72 ;  /* 0x0002284801007387 */ /* 0x0009e20000100a00 */
[----:B------:R-:W-:Y:S01]  /*3670*/  PRMT R10, RZ, 0x7610, R10 ;  /* 0x00007610ff0a7816 */ /* 0x000fe2000000000a */
[----:B------:R-:W-:-:S02]  /*3680*/  UIMAD UR20, UR20, 0xd, URZ ;  /* 0x0000000d141478a4 */ /* 0x000fc4000f8e02ff */
[----:B------:R-:W-:Y:S01]  /*3690*/  UIMAD UR17, UR17, 0x15, URZ ;  /* 0x00000015111178a4 */ /* 0x000fe2000f8e02ff */
[----:B------:R0:W-:Y:S01]  /*36a0*/  STL.64 [R1+0x1b0], R70 ;  /* 0x0001b04601007387 */ /* 0x0001e20000100a00 */
[----:B------:R-:W-:Y:S01]  /*36b0*/  PRMT R14, RZ, 0x7610, R14 ;  /* 0x00007610ff0e7816 */ /* 0x000fe2000000000e */
[----:B------:R-:W1:Y:S01]  /*36c0*/  LDCU UR27, c[0x0][0x3c4] ;  /* 0x00007880ff1b77ac */ /* 0x000e620008000800 */
[----:B------:R-:W-:Y:S01]  /*36d0*/  PRMT R31, RZ, 0x7610, R31 ;  /* 0x00007610ff1f7816 */ /* 0x000fe2000000001f */
[----:B------:R0:W2:Y:S01]  /*36e0*/  @P2 LDG.E.U8 R25, desc[UR8][R70.64] ;  /* 0x0000000846192981 */ /* 0x0000a2000c1e1100 */
[----:B------:R-:W-:Y:S01]  /*36f0*/  UIMAD UR15, UR15, 0x1d, URZ ;  /* 0x0000001d0f0f78a4 */ /* 0x000fe2000f8e02ff */
[----:B----4-:R-:W-:Y:S01]  /*3700*/  IADD3 R72, P3, PT, R134, UR13, RZ ;  /* 0x0000000d86487c10 */ /* 0x010fe2000ff7e0ff */
[----:B------:R-:W-:Y:S01]  /*3710*/  UIMAD UR19, UR19, 0xe, URZ ;  /* 0x0000000e131378a4 */ /* 0x000fe2000f8e02ff */
[----:B------:R-:W-:Y:S01]  /*3720*/  PRMT R47, RZ, 0x7610, R47 ;  /* 0x00007610ff2f7816 */ /* 0x000fe2000000002f */
[----:B------:R-:W4:Y:S01]  /*3730*/  LDCU UR29, c[0x0][0x3c4] ;  /* 0x00007880ff1d77ac */ /* 0x000f220008000800 */
[----:B------:R-:W-:-:S02]  /*3740*/  IADD3.X R73, PT, PT, R135, UR44, RZ, P3, !PT ;  /* 0x0000002c87497c10 */ /* 0x000fc40009ffe4ff */
[----:B------:R-:W-:Y:S01]  /*3750*/  PRMT R33, RZ, 0x7610, R33 ;  /* 0x00007610ff217816 */ /* 0x000fe20000000021 */
[----:B0-----:R-:W0:Y:S01]  /*3760*/  LDCU UR34, c[0x0][0x3c4] ;  /* 0x00007880ff2277ac */ /* 0x001e220008000800 */
[----:B------:R-:W-:Y:S01]  /*3770*/  IADD3 R70, P4, PT, R134, UR14, RZ ;  /* 0x0000000e86467c10 */ /* 0x000fe2000ff9e0ff */
[----:B------:R3:W-:Y:S01]  /*3780*/  STL.64 [R1+0x130], R72 ;  /* 0x0001304801007387 */ /* 0x0007e20000100a00 */
[----:B------:R-:W-:Y:S02]  /*3790*/  PRMT R49, RZ, 0x7610, R49 ;  /* 0x00007610ff317816 */ /* 0x000fe40000000031 */
[----:B------:R-:W-:Y:S01]  /*37a0*/  IADD3.X R71, PT, PT, R135, UR45, RZ, P4, !PT ;  /* 0x0000002d87477c10 */ /* 0x000fe2000a7fe4ff */
[----:B------:R3:W2:Y:S01]  /*37b0*/  @P2 LDG.E.U8 R41, desc[UR8][R72.64] ;  /* 0x0000000848292981 */ /* 0x0006a2000c1e1100 */
[----:B------:R-:W-:Y:S02]  /*37c0*/  PRMT R35, RZ, 0x7610, R35 ;  /* 0x00007610ff237816 */ /* 0x000fe40000000023 */
[----:B------:R-:W-:Y:S01]  /*37d0*/  PRMT R51, RZ, 0x7610, R51 ;  /* 0x00007610ff337816 */ /* 0x000fe20000000033 */
[----:B------:R0:W-:Y:S01]  /*37e0*/  STL.64 [R1+0xb0], R70 ;  /* 0x0000b04601007387 */ /* 0x0001e20000100a00 */
[----:B------:R-:W-:-:S02]  /*37f0*/  PRMT R39, RZ, 0x7610, R39 ;  /* 0x00007610ff277816 */ /* 0x000fc40000000027 */
[----:B------:R-:W-:Y:S01]  /*3800*/  PRMT R55, RZ, 0x7610, R55 ;  /* 0x00007610ff377816 */ /* 0x000fe20000000037 */
[----:B------:R0:W2:Y:S01]  /*3810*/  @P2 LDG.E.U8 R57, desc[UR8][R70.64] ;  /* 0x0000000846392981 */ /* 0x0000a2000c1e1100 */
[----:B------:R-:W-:Y:S02]  /*3820*/  PRMT R27, RZ, 0x7610, R27 ;  /* 0x00007610ff1b7816 */ /* 0x000fe4000000001b */
[----:B---3--:R-:W-:Y:S02]  /*3830*/  IADD3 R72, P3, PT, R7, R134, RZ ;  /* 0x0000008607487210 */ /* 0x008fe40007f7e0ff */
[----:B------:R-:W-:Y:S02]  /*3840*/  PRMT R43, RZ, 0x7610, R43 ;  /* 0x00007610ff2b7816 */ /* 0x000fe4000000002b */
[----:B------:R-:W-:Y:S02]  /*3850*/  PRMT R24, RZ, 0x7610, R24 ;  /* 0x00007610ff187816 */ /* 0x000fe40000000018 */
[----:B------:R-:W-:-:S02]  /*3860*/  PRMT R40, RZ, 0x7610, R40 ;  /* 0x00007610ff287816 */ /* 0x000fc40000000028 */
[----:B0-----:R-:W-:Y:S01]  /*3870*/  IADD3 R70, P4, PT, R134, UR16, RZ ;  /* 0x0000001086467c10 */ /* 0x001fe2000ff9e0ff */
[----:B------:R-:W-:Y:S01]  /*3880*/  IMAD.X R73, R67, 0x1, R135, P3 ;  /* 0x0000000143497824 */ /* 0x000fe200018e0687 */
[----:B------:R-:W-:Y:S02]  /*3890*/  PRMT R59, RZ, 0x7610, R59 ;  /* 0x00007610ff3b7816 */ /* 0x000fe4000000003b */
[----:B------:R-:W-:Y:S02]  /*38a0*/  IADD3.X R71, PT, PT, R135, UR46, RZ, P4, !PT ;  /* 0x0000002e87477c10 */ /* 0x000fe4000a7fe4ff */
[----:B------:R-:W-:Y:S01]  /*38b0*/  STL.64 [R1+0x220], R72 ;  /* 0x0002204801007387 */ /* 0x000fe20000100a00 */
[----:B------:R-:W-:Y:S02]  /*38c0*/  PRMT R28, RZ, 0x7610, R28 ;  /* 0x00007610ff1c7816 */ /* 0x000fe4000000001c */
[----:B------:R-:W-:Y:S01]  /*38d0*/  PRMT R44, RZ, 0x7610, R44 ;  /* 0x00007610ff2c7816 */ /* 0x000fe2000000002c */
[----:B------:R0:W-:Y:S01]  /*38e0*/  STL.64 [R1+0x1a0], R70 ;  /* 0x0001a04601007387 */ /* 0x0001e20000100a00 */
[----:B------:R-:W-:-:S02]  /*38f0*/  PRMT R30, RZ, 0x7610, R30 ;  /* 0x00007610ff1e7816 */ /* 0x000fc4000000001e */
[----:B------:R-:W-:Y:S01]  /*3900*/  PRMT R46, RZ, 0x7610, R46 ;  /* 0x00007610ff2e7816 */ /* 0x000fe2000000002e */
[----:B------:R0:W3:Y:S01]  /*3910*/  @P2 LDG.E.U8 R22, desc[UR8][R70.64] ;  /* 0x0000000846162981 */ /* 0x0000e2000c1e1100 */
[C---:B------:R-:W-:Y:S02]  /*3920*/  IADD3 R158, P4, PT, R134.reuse, UR21, RZ ;  /* 0x00000015869e7c10 */ /* 0x040fe4000ff9e0ff */
[----:B------:R-:W-:Y:S01]  /*3930*/  PRMT R32, RZ, 0x7610, R32 ;  /* 0x00007610ff207816 */ /* 0x000fe20000000020 */
[----:B------:R1:W2:Y:S01]  /*3940*/  @P2 LDG.E.U8 R4, desc[UR8][R72.64] ;  /* 0x0000000848042981 */ /* 0x0002a2000c1e1100 */
[----:B------:R-:W-:Y:S02]  /*3950*/  PRMT R9, RZ, 0x7610, R9 ;  /* 0x00007610ff097816 */ /* 0x000fe40000000009 */
[C---:B0-----:R-:W-:Y:S01]  /*3960*/  IADD3 R70, P3, PT, R134.reuse, UR18, RZ ;  /* 0x0000001286467c10 */ /* 0x041fe2000ff7e0ff */
[----:B------:R-:W-:Y:S01]  /*3970*/  USHF.R.S32.HI UR52, URZ, 0x1f, UR26 ;  /* 0x0000001fff347899 */ /* 0x000fe2000801141a */
[C---:B------:R-:W-:Y:S01]  /*3980*/  IADD3.X R159, PT, PT, R135.reuse, UR47, RZ, P4, !PT ;  /* 0x0000002f879f7c10 */ /* 0x040fe2000a7fe4ff */
[----:B------:R-:W-:Y:S01]  /*3990*/  USHF.R.S32.HI UR51, URZ, 0x1f, UR28 ;  /* 0x0000001fff337899 */ /* 0x000fe2000801141c */
[----:B------:R-:W-:Y:S01]  /*39a0*/  IADD3.X R71, PT, PT, R135, UR48, RZ, P3, !PT ;  /* 0x0000003087477c10 */ /* 0x000fe20009ffe4ff */
[----:B------:R-:W-:Y:S01]  /*39b0*/  USHF.R.S32.HI UR54, URZ, 0x1f, UR30 ;  /* 0x0000001fff367899 */ /* 0x000fe2000801141e */
[----:B-1----:R-:W-:Y:S01]  /*39c0*/  IADD3 R72, P3, PT, R134, UR24, RZ ;  /* 0x0000001886487c10 */ /* 0x002fe2000ff7e0ff */
[----:B------:R-:W-:-:S02]  /*39d0*/  USHF.R.S32.HI UR53, URZ, 0x1f, UR31 ;  /* 0x0000001fff357899 */ /* 0x000fc4000801141f */
[----:B------:R-:W-:Y:S01]  /*39e0*/  USHF.R.S32.HI UR56, URZ, 0x1f, UR32 ;  /* 0x0000001fff387899 */ /* 0x000fe20008011420 */
[----:B------:R0:W-:Y:S04]  /*39f0*/  STL.64 [R1+0x120], R70 ;  /* 0x0001204601007387 */ /* 0x0001e80000100a00 */
[----:B------:R0:W2:Y:S01]  /*3a00*/  @P2 LDG.E.U8 R38, desc[UR8][R70.64] ;  /* 0x0000000846262981 */ /* 0x0000a2000c1e1100 */
[C---:B------:R-:W-:Y:S01]  /*3a10*/  IADD3.X R73, PT, PT, R135.reuse, UR50, RZ, P3, !PT ;  /* 0x0000003287497c10 */ /* 0x040fe20009ffe4ff */
[----:B------:R-:W-:Y:S02]  /*3a20*/  USHF.R.S32.HI UR57, URZ, 0x1f, UR23 ;  /* 0x0000001fff397899 */ /* 0x000fe40008011417 */
[----:B------:R-:W-:Y:S02]  /*3a30*/  USHF.R.S32.HI UR55, URZ, 0x1f, UR33 ;  /* 0x0000001fff377899 */ /* 0x000fe40008011421 */
[----:B------:R-:W-:Y:S01]  /*3a40*/  UIMAD UR22, UR22, 0x6, URZ ;  /* 0x00000006161678a4 */ /* 0x000fe2000f8e02ff */
[----:B------:R-:W-:Y:S01]  /*3a50*/  PRMT R17, RZ, 0x7610, R17 ;  /* 0x00007610ff117816 */ /* 0x000fe20000000011 */
[----:B------:R-:W-:Y:S01]  /*3a60*/  USHF.R.S32.HI UR63, URZ, 0x1f, UR20 ;  /* 0x0000001fff3f7899 */ /* 0x000fe20008011414 */
[----:B------:R-:W-:Y:S01]  /*3a70*/  PRMT R19, RZ, 0x7610, R19 ;  /* 0x00007610ff137816 */ /* 0x000fe20000000013 */
[----:B------:R-:W-:Y:S01]  /*3a80*/  USHF.R.S32.HI UR65, URZ, 0x1f, UR17 ;  /* 0x0000001fff417899 */ /* 0x000fe20008011411 */
[C---:B0-----:R-:W-:Y:S01]  /*3a90*/  IADD3 R70, P4, PT, R134.reuse, UR25, RZ ;  /* 0x0000001986467c10 */ /* 0x041fe2000ff9e0ff */
[----:B------:R-:W2:Y:S03]  /*3aa0*/  @P2 LDG.E.U8 R6, desc[UR8][R72.64] ;  /* 0x0000000848062981 */ /* 0x000ea6000c1e1100 */
[----:B------:R-:W-:Y:S01]  /*3ab0*/  IADD3.X R71, PT, PT, R135, UR49, RZ, P4, !PT ;  /* 0x0000003187477c10 */ /* 0x000fe2000a7fe4ff */
[----:B------:R-:W-:Y:S04]  /*3ac0*/  STL.64 [R1+0x210], R72 ;  /* 0x0002104801007387 */ /* 0x000fe80000100a00 */
[----:B------:R0:W-:Y:S04]  /*3ad0*/  STL.64 [R1+0x190], R70 ;  /* 0x0001904601007387 */ /* 0x0001e80000100a00 */
[----:B------:R0:W2:Y:S01]  /*3ae0*/  @P2 LDG.E.U8 R26, desc[UR8][R70.64] ;  /* 0x00000008461a2981 */ /* 0x0000a2000c1e1100 */
[----:B------:R-:W-:Y:S01]  /*3af0*/  IADD3 R154, P4, PT, R134, UR28, RZ ;  /* 0x0000001c869a7c10 */ /* 0x000fe2000ff9e0ff */
[----:B------:R-:W-:-:S02]  /*3b00*/  USHF.R.S32.HI UR64, URZ, 0x1f, UR15 ;  /* 0x0000001fff407899 */ /* 0x000fc4000801140f */
[----:B------:R-:W-:Y:S01]  /*3b10*/  USHF.R.S32.HI UR66, URZ, 0x1f, UR19 ;  /* 0x0000001fff427899 */ /* 0x000fe20008011413 */
[----:B------:R-:W-:Y:S01]  /*3b20*/  IMAD R2, R15, 0x80, R2 ;  /* 0x000000800f027824 */ /* 0x000fe200078e0202 */
[----:B------:R-:W-:Y:S01]  /*3b30*/  UIMAD UR35, UR27, 0x16, URZ ;  /* 0x000000161b2378a4 */ /* 0x000fe2000f8e02ff */
[----:B------:R-:W-:Y:S01]  /*3b40*/  PRMT R23, RZ, 0x7610, R23 ;  /* 0x00007610ff177816 */ /* 0x000fe20000000017 */
[----:B----4-:R-:W-:Y:S01]  /*3b50*/  UIMAD UR36, UR29, 0x1e, URZ ;  /* 0x0000001e1d2478a4 */ /* 0x010fe2000f8e02ff */
[----:B------:R-:W-:Y:S01]  /*3b60*/  PRMT R16, RZ, 0x7610, R16 ;  /* 0x00007610ff107816 */ /* 0x000fe20000000010 */
[----:B------:R-:W-:Y:S01]  /*3b70*/  UIMAD UR34, UR34, 0x7, URZ ;  /* 0x00000007222278a4 */ /* 0x000fe2000f8e02ff */
[----:B0-----:R-:W-:Y:S01]  /*3b80*/  IADD3 R70, P3, PT, R134, UR26, RZ ;  /* 0x0000001a86467c10 */ /* 0x001fe2000ff7e0ff */
[----:B------:R-:W4:Y:S03]  /*3b90*/  @P2 LDG.E.U8 R9, desc[UR8][R134.64] ;  /* 0x0000000886092981 */ /* 0x000f26000c1e1100 */
[----:B------:R-:W-:-:S02]  /*3ba0*/  IADD3.X R71, PT, PT, R135, UR52, RZ, P3, !PT ;  /* 0x0000003487477c10 */ /* 0x000fc40009ffe4ff */
[C---:B------:R-:W-:Y:S02]  /*3bb0*/  IADD3.X R155, PT, PT, R135.reuse, UR51, RZ, P4, !PT ;  /* 0x00000033879b7c10 */ /* 0x040fe4000a7fe4ff */
[C---:B------:R-:W-:Y:S01]  /*3bc0*/  IADD3 R72, P3, PT, R134.reuse, UR30, RZ ;  /* 0x0000001e86487c10 */ /* 0x040fe2000ff7e0ff */
[----:B------:R0:W-:Y:S04]  /*3bd0*/  STL.64 [R1+0x110], R70 ;  /* 0x0001104601007387 */ /* 0x0001e80000100a00 */
[----:B------:R0:W2:Y:S01]  /*3be0*/  @P2 LDG.E.U8 R42, desc[UR8][R70.64] ;  /* 0x00000008462a2981 */ /* 0x0000a2000c1e1100 */
[----:B------:R-:W-:Y:S02]  /*3bf0*/  IADD3.X R73, PT, PT, R135, UR54, RZ, P3, !PT ;  /* 0x0000003687497c10 */ /* 0x000fe40009ffe4ff */
[----:B0-----:R-:W-:-:S03]  /*3c00*/  IADD3 R70, P4, PT, R134, UR31, RZ ;  /* 0x0000001f86467c10 */ /* 0x001fc6000ff9e0ff */
[----:B------:R-:W2:Y:S01]  /*3c10*/  @P2 LDG.E.U8 R10, desc[UR8][R72.64] ;  /* 0x00000008480a2981 */ /* 0x000ea2000c1e1100 */
[----:B------:R-:W-:-:S03]  /*3c20*/  IADD3.X R71, PT, PT, R135, UR53, RZ, P4, !PT ;  /* 0x0000003587477c10 */ /* 0x000fc6000a7fe4ff */
[----:B------:R-:W-:Y:S04]  /*3c30*/  STL.64 [R1+0x200], R72 ;  /* 0x0002004801007387 */ /* 0x000fe80000100a00 */
[----:B------:R0:W-:Y:S04]  /*3c40*/  STL.64 [R1+0x180], R70 ;  /* 0x0001804601007387 */ /* 0x0001e80000100a00 */
[----:B------:R0:W2:Y:S02]  /*3c50*/  @P2 LDG.E.U8 R29, desc[UR8][R70.64] ;  /* 0x00000008461d2981 */ /* 0x0000a4000c1e1100 */
[----:B0-----:R-:W-:-:S04]  /*3c60*/  IADD3 R70, P3, PT, R134, UR32, RZ ;  /* 0x0000002086467c10 */ /* 0x001fc8000ff7e0ff */
[----:B------:R-:W-:-:S05]  /*3c70*/  IADD3.X R71, PT, PT, R135, UR56, RZ, P3, !PT ;  /* 0x0000003887477c10 */ /* 0x000fca0009ffe4ff */
[----:B------:R0:W-:Y:S04]  /*3c80*/  STL.64 [R1+0x100], R70 ;  /* 0x0001004601007387 */ /* 0x0001e80000100a00 */
[----:B------:R0:W2:Y:S01]  /*3c90*/  @P2 LDG.E.U8 R45, desc[UR8][R70.64] ;  /* 0x00000008462d2981 */ /* 0x0000a2000c1e1100 */
[C---:B------:R-:W-:Y:S02]  /*3ca0*/  IADD3 R150, P4, PT, R134.reuse, UR33, RZ ;  /* 0x0000002186967c10 */ /* 0x040fe4000ff9e0ff */
[----:B0-----:R-:W-:-:S04]  /*3cb0*/  IADD3 R70, P3, PT, R134, UR23, RZ ;  /* 0x0000001786467c10 */ /* 0x001fc8000ff7e0ff */
[C---:B------:R-:W-:Y:S02]  /*3cc0*/  IADD3.X R71, PT, PT, R135.reuse, UR57, RZ, P3, !PT ;  /* 0x0000003987477c10 */ /* 0x040fe40009ffe4ff */
[C---:B------:R-:W-:Y:S02]  /*3cd0*/  IADD3.X R151, PT, PT, R135.reuse, UR55, RZ, P4, !PT ;  /* 0x0000003787977c10 */ /* 0x040fe4000a7fe4ff */
[----:B------:R-:W-:Y:S01]  /*3ce0*/  IADD3 R72, P4, PT, R134, UR20, RZ ;  /* 0x0000001486487c10 */ /* 0x000fe2000ff9e0ff */
[----:B------:R0:W-:Y:S04]  /*3cf0*/  STL.64 [R1+0x1f0], R70 ;  /* 0x0001f04601007387 */ /* 0x0001e80000100a00 */
[----:B------:R0:W2:Y:S01]  /*3d00*/  @P2 LDG.E.U8 R14, desc[UR8][R70.64] ;  /* 0x00000008460e2981 */ /* 0x0000a2000c1e1100 */
[----:B------:R-:W-:-:S02]  /*3d10*/  IADD3.X R73, PT, PT, R135, UR63, RZ, P4, !PT ;  /* 0x0000003f87497c10 */ /* 0x000fc4000a7fe4ff */
[C---:B------:R-:W-:Y:S02]  /*3d20*/  IADD3 R146, P4, PT, R134.reuse, UR15, RZ ;  /* 0x0000000f86927c10 */ /* 0x040fe4000ff9e0ff */
[----:B0-----:R-:W-:Y:S01]  /*3d30*/  IADD3 R70, P3, PT, R134, UR17, RZ ;  /* 0x0000001186467c10 */ /* 0x001fe2000ff7e0ff */
[----:B------:R-:W-:Y:S01]  /*3d40*/  USHF.R.S32.HI UR67, URZ, 0x1f, UR22 ;  /* 0x0000001fff437899 */ /* 0x000fe20008011416 */
[----:B------:R0:W2:Y:S02]  /*3d50*/  @P2 LDG.E.U8 R31, desc[UR8][R72.64] ;  /* 0x00000008481f2981 */ /* 0x0000a4000c1e1100 */
[C---:B------:R-:W-:Y:S02]  /*3d60*/  IADD3.X R71, PT, PT, R135.reuse, UR65, RZ, P3, !PT ;  /* 0x0000004187477c10 */ /* 0x040fe40009ffe4ff */
[----:B------:R0:W-:Y:S01]  /*3d70*/  STL.64 [R1+0x170], R72 ;  /* 0x0001704801007387 */ /* 0x0001e20000100a00 */
[----:B------:R-:W-:-:S03]  /*3d80*/  IADD3.X R147, PT, PT, R135, UR64, RZ, P4, !PT ;  /* 0x0000004087937c10 */ /* 0x000fc6000a7fe4ff */
[----:B------:R1:W-:Y:S04]  /*3d90*/  STL.64 [R1+0xf0], R70 ;  /* 0x0000f04601007387 */ /* 0x0003e80000100a00 */
[----:B------:R1:W2:Y:S01]  /*3da0*/  @P2 LDG.E.U8 R47, desc[UR8][R70.64] ;  /* 0x00000008462f2981 */ /* 0x0002a2000c1e1100 */
[C---:B0-----:R-:W-:Y:S02]  /*3db0*/  IADD3 R72, P3, PT, R134.reuse, UR22, RZ ;  /* 0x0000001686487c10 */ /* 0x041fe4000ff7e0ff */
[----:B-1----:R-:W-:Y:S02]  /*3dc0*/  IADD3 R70, P4, PT, R134, UR19, RZ ;  /* 0x0000001386467c10 */ /* 0x002fe4000ff9e0ff */
[C---:B------:R-:W-:Y:S02]  /*3dd0*/  IADD3.X R73, PT, PT, R135.reuse, UR67, RZ, P3, !PT ;  /* 0x0000004387497c10 */ /* 0x040fe40009ffe4ff */
[----:B------:R-:W-:Y:S01]  /*3de0*/  IADD3.X R71, PT, PT, R135, UR66, RZ, P4, !PT ;  /* 0x0000004287477c10 */ /* 0x000fe2000a7fe4ff */
[----:B------:R-:W-:-:S02]  /*3df0*/  USHF.R.S32.HI UR68, URZ, 0x1f, UR35 ;  /* 0x0000001fff447899 */ /* 0x000fc40008011423 */
[----:B------:R-:W-:Y:S04]  /*3e00*/  STL.64 [R1+0x1e0], R72 ;  /* 0x0001e04801007387 */ /* 0x000fe80000100a00 */
[----:B------:R0:W-:Y:S04]  /*3e10*/  STL.64 [R1+0x160], R70 ;  /* 0x0001604601007387 */ /* 0x0001e80000100a00 */
[----:B------:R0:W2:Y:S01]  /*3e20*/  @P2 LDG.E.U8 R33, desc[UR8][R70.64] ;  /* 0x0000000846212981 */ /* 0x0000a2000c1e1100 */
[----:B------:R-:W-:Y:S02]  /*3e30*/  UIMAD UR27, UR37, 0xf, URZ ;  /* 0x0000000f251b78a4 */ /* 0x000fe4000f8e02ff */
[----:B------:R-:W-:Y:S01]  /*3e40*/  USHF.R.S32.HI UR70, URZ, 0x1f, UR36 ;  /* 0x0000001fff467899 */ /* 0x000fe20008011424 */
[----:B------:R1:W2:Y:S01]  /*3e50*/  @P2 LDG.E.U8 R17, desc[UR8][R72.64] ;  /* 0x0000000848112981 */ /* 0x0002a2000c1e1100 */
[----:B0-----:R-:W-:-:S04]  /*3e60*/  IADD3 R70, P3, PT, R134, UR35, RZ ;  /* 0x0000002386467c10 */ /* 0x001fc8000ff7e0ff */
[----:B------:R-:W-:Y:S01]  /*3e70*/  IADD3.X R71, PT, PT, R135, UR68, RZ, P3, !PT ;  /* 0x0000004487477c10 */ /* 0x000fe20009ffe4ff */
[----:B------:R-:W-:Y:S01]  /*3e80*/  USHF.R.S32.HI UR37, URZ, 0x1f, UR34 ;  /* 0x0000001fff257899 */ /* 0x000fe20008011422 */
[----:B------:R-:W-:-:S03]  /*3e90*/  IADD3 R142, P4, PT, R134, UR36, RZ ;  /* 0x00000024868e7c10 */ /* 0x000fc6000ff9e0ff */
[----:B------:R0:W-:Y:S01]  /*3ea0*/  STL.64 [R1+0xe0], R70 ;  /* 0x0000e04601007387 */ /* 0x0001e20000100a00 */
[----:B------:R-:W-:-:S03]  /*3eb0*/  UIMAD UR29, UR38, 0x17, URZ ;  /* 0x00000017261d78a4 */ /* 0x000fc6000f8e02ff */
[----:B------:R0:W2:Y:S01]  /*3ec0*/  @P2 LDG.E.U8 R49, desc[UR8][R70.64] ;  /* 0x0000000846312981 */ /* 0x0000a2000c1e1100 */
[----:B------:R-:W-:Y:S01]  /*3ed0*/  USHF.R.S32.HI UR38, URZ, 0x1f, UR27 ;  /* 0x0000001fff267899 */ /* 0x000fe2000801141b */
[----:B------:R-:W-:Y:S02]  /*3ee0*/  IADD3.X R143, PT, PT, R135, UR70, RZ, P4, !PT ;  /* 0x00000046878f7c10 */ /* 0x000fe4000a7fe4ff */
[C---:B-1----:R-:W-:Y:S02]  /*3ef0*/  IADD3 R72, P4, PT, R134.reuse, UR27, RZ ;  /* 0x0000001b86487c10 */ /* 0x042fe4000ff9e0ff */
[----:B0-----:R-:W-:-:S04]  /*3f00*/  IADD3 R70, P3, PT, R134, UR34, RZ ;  /* 0x0000002286467c10 */ /* 0x001fc8000ff7e0ff */
[C---:B------:R-:W-:Y:S01]  /*3f10*/  IADD3.X R71, PT, PT, R135.reuse, UR37, RZ, P3, !PT ;  /* 0x0000002587477c10 */ /* 0x040fe20009ffe4ff */
[----:B------:R-:W-:Y:S01]  /*3f20*/  USHF.R.S32.HI UR69, URZ, 0x1f, UR29 ;  /* 0x0000001fff457899 */ /* 0x000fe2000801141d */
[----:B------:R-:W-:Y:S02]  /*3f30*/  IADD3.X R73, PT, PT, R135, UR38, RZ, P4, !PT ;  /* 0x0000002687497c10 */ /* 0x000fe4000a7fe4ff */
[C---:B------:R-:W-:Y:S01]  /*3f40*/  IADD3 R132, P3, PT, R2.reuse, R133, RZ ;  /* 0x0000008502847210 */ /* 0x040fe20007f7e0ff */
[----:B------:R0:W-:Y:S04]  /*3f50*/  STL.64 [R1+0x1d0], R70 ;  /* 0x0001d04601007387 */ /* 0x0001e80000100a00 */
[----:B------:R0:W2:Y:S01]  /*3f60*/  @P2 LDG.E.U8 R19, desc[UR8][R70.64] ;  /* 0x0000000846132981 */ /* 0x0000a2000c1e1100 */
[----:B------:R-:W-:-:S02]  /*3f70*/  LEA.HI.X.SX32 R133, R2, R11, 0x1, P3 ;  /* 0x0000000b02857211 */ /* 0x000fc400018f0eff */
[----:B------:R-:W-:Y:S01]  /*3f80*/  IADD3 R74, P3, PT, R132, UR5, RZ ;  /* 0x00000005844a7c10 */ /* 0x000fe2000ff7e0ff */
[----:B------:R1:W-:Y:S04]  /*3f90*/  STL.64 [R1+0x150], R72 ;  /* 0x0001504801007387 */ /* 0x0003e80000100a00 */
[----:B------:R1:W2:Y:S01]  /*3fa0*/  @P2 LDG.E.U8 R35, desc[UR8][R72.64] ;  /* 0x0000000848232981 */ /* 0x0002a2000c1e1100 */
[----:B0-----:R-:W-:Y:S01]  /*3fb0*/  IADD3 R70, P4, PT, R134, UR29, RZ ;  /* 0x0000001d86467c10 */ /* 0x001fe2000ff9e0ff */
[----:B------:R-:W0:Y:S03]  /*3fc0*/  LDCU UR5, c[0x0][0x3c4] ;  /* 0x00007880ff0577ac */ /* 0x000e260008000800 */
[----:B------:R-:W-:-:S02]  /*3fd0*/  IADD3.X R71, PT, PT, R135, UR69, RZ, P4, !PT ;  /* 0x0000004587477c10 */ /* 0x000fc4000a7fe4ff */
[----:B-1----:R-:W-:-:S03]  /*3fe0*/  IADD3 R72, P4, PT, R132, UR6, RZ ;  /* 0x0000000684487c10 */ /* 0x002fc6000ff9e0ff */
[----:B------:R1:W-:Y:S01]  /*3ff0*/  STL.64 [R1+0xd0], R70 ;  /* 0x0000d04601007387 */ /* 0x0003e20000100a00 */
[C---:B------:R-:W-:Y:S02]  /*4000*/  IADD3.X R75, PT, PT, R133.reuse, UR39, RZ, P3, !PT ;  /* 0x00000027854b7c10 */ /* 0x040fe40009ffe4ff */
[----:B------:R-:W-:Y:S01]  /*4010*/  IADD3.X R73, PT, PT, R133, UR40, RZ, P4, !PT ;  /* 0x0000002885497c10 */ /* 0x000fe2000a7fe4ff */
[----:B------:R1:W2:Y:S04]  /*4020*/  @P2 LDG.E.U8 R51, desc[UR8][R70.64] ;  /* 0x0000000846332981 */ /* 0x0002a8000c1e1100 */
[----:B------:R-:W-:Y:S04]  /*4030*/  STL.64 [R1+0x1b8], R74 ;  /* 0x0001b84a01007387 */ /* 0x000fe80000100a00 */
[----:B------:R0:W2:Y:S01]  /*4040*/  @P2 LDG.E.U8 R39, desc[UR8][R72.64] ;  /* 0x0000000848272981 */ /* 0x0000a2000c1e1100 */
[----:B-1----:R-:W-:-:S03]  /*4050*/  IADD3 R70, P3, PT, R132, UR10, RZ ;  /* 0x0000000a84467c10 */ /* 0x002fc6000ff7e0ff */
[----:B------:R0:W-:Y:S01]  /*4060*/  STL.64 [R1+0x138], R72 ;  /* 0x0001384801007387 */ /* 0x0001e20000100a00 */
[C---:B------:R-:W-:Y:S02]  /*4070*/  IADD3.X R71, PT, PT, R133.reuse, UR42, RZ, P3, !PT ;  /* 0x0000002a85477c10 */ /* 0x040fe40009ffe4ff */
[C---:B------:R-:W-:Y:S01]  /*4080*/  IADD3 RZ, P3, PT, R132.reuse, UR71, RZ ;  /* 0x0000004784ff7c10 */ /* 0x040fe2000ff7e0ff */
[----:B------:R1:W2:Y:S01]  /*4090*/  @P2 LDG.E.U8 R23, desc[UR8][R74.64] ;  /* 0x000000084a172981 */ /* 0x0002a2000c1e1100 */
[----:B------:R-:W-:Y:S02]  /*40a0*/  PRMT R15, RZ, 0x7610, R15 ;  /* 0x00007610ff0f7816 */ /* 0x000fe4000000000f */
[C---:B0-----:R-:W-:Y:S01]  /*40b0*/  IADD3 R72, P4, PT, R132.reuse, UR11, RZ ;  /* 0x0000000b84487c10 */ /* 0x041fe2000ff9e0ff */
[----:B------:R0:W-:Y:S01]  /*40c0*/  STL.64 [R1+0xb8], R70 ;  /* 0x0000b84601007387 */ /* 0x0001e20000100a00 */
[----:B-1----:R-:W-:Y:S01]  /*40d0*/  VIADD R74, R132, UR62 ;  /* 0x0000003e844a7c36 */ /* 0x002fe20008000000 */
[----:B------:R-:W-:-:S02]  /*40e0*/  IADD3.X R75, PT, PT, R133, UR12, RZ, P3, !PT ;  /* 0x0000000c854b7c10 */ /* 0x000fc40009ffe4ff */
[----:B------:R0:W2:Y:S01]  /*40f0*/  @P2 LDG.E.U8 R55, desc[UR8][R70.64] ;  /* 0x0000000846372981 */ /* 0x0000a2000c1e1100 */
[----:B------:R-:W-:-:S03]  /*4100*/  IADD3.X R73, PT, PT, R133, UR43, RZ, P4, !PT ;  /* 0x0000002b85497c10 */ /* 0x000fc6000a7fe4ff */
[----:B------:R1:W-:Y:S04]  /*4110*/  STL.64 [R1+0x238], R74 ;  /* 0x0002384a01007387 */ /* 0x0003e80000100a00 */
[----:B------:R1:W2:Y:S01]  /*4120*/  @P2 LDG.E.U8 R15, desc[UR8][R74.64] ;  /* 0x000000084a0f2981 */ /* 0x0002a2000c1e1100 */
[----:B0-----:R-:W-:-:S03]  /*4130*/  IADD3 R70, P3, PT, R132, UR13, RZ ;  /* 0x0000000d84467c10 */ /* 0x001fc6000ff7e0ff */
[----:B------:R0:W-:Y:S01]  /*4140*/  STL.64 [R1+0x1a8], R72 ;  /* 0x0001a84801007387 */ /* 0x0001e20000100a00 */
[----:B------:R-:W-:-:S03]  /*4150*/  IADD3.X R71, PT, PT, R133, UR44, RZ, P3, !PT ;  /* 0x0000002c85477c10 */ /* 0x000fc60009ffe4ff */
[----:B------:R0:W3:Y:S01]  /*4160*/  @P2 LDG.E.U8 R27, desc[UR8][R72.64] ;  /* 0x00000008481b2981 */ /* 0x0000e2000c1e1100 */
[----:B-1----:R-:W-:Y:S02]  /*4170*/  IADD3 R74, P4, PT, R132, UR14, RZ ;  /* 0x0000000e844a7c10 */ /* 0x002fe4000ff9e0ff */
[----:B------:R-:W-:Y:S01]  /*4180*/  PRMT R2, RZ, 0x7610, R2 ;  /* 0x00007610ff027816 */ /* 0x000fe20000000002 */
[----:B------:R1:W-:Y:S01]  /*4190*/  STL.64 [R1+0x128], R70 ;  /* 0x0001284601007387 */ /* 0x0003e20000100a00 */
[----:B------:R-:W-:-:S03]  /*41a0*/  IADD3.X R75, PT, PT, R133, UR45, RZ, P4, !PT ;  /* 0x0000002d854b7c10 */ /* 0x000fc6000a7fe4ff */
[----:B------:R1:W3:Y:S01]  /*41b0*/  @P2 LDG.E.U8 R43, desc[UR8][R70.64] ;  /* 0x00000008462b2981 */ /* 0x0002e2000c1e1100 */
[----:B0-----:R-:W-:-:S03]  /*41c0*/  IADD3 R72, P3, PT, R7, R132, RZ ;  /* 0x0000008407487210 */ /* 0x001fc60007f7e0ff */
[----:B------:R-:W3:Y:S02]  /*41d0*/  @P2 LDG.E.U8 R59, desc[UR8][R74.64] ;  /* 0x000000084a3b2981 */ /* 0x000ee4000c1e1100 */
[----:B------:R-:W-:Y:S01]  /*41e0*/  IMAD.X R73, R67, 0x1, R133, P3 ;  /* 0x0000000143497824 */ /* 0x000fe200018e0685 */
[C---:B-1----:R-:W-:Y:S01]  /*41f0*/  IADD3 R70, P4, PT, R132.reuse, UR16, RZ ;  /* 0x0000001084467c10 */ /* 0x042fe2000ff9e0ff */
[----:B------:R-:W-:Y:S03]  /*4200*/  STL.64 [R1+0xa8], R74 ;  /* 0x0000a84a01007387 */ /* 0x000fe60000100a00 */
[----:B------:R-:W-:Y:S01]  /*4210*/  IADD3.X R71, PT, PT, R133, UR46, RZ, P4, !PT ;  /* 0x0000002e85477c10 */ /* 0x000fe2000a7fe4ff */
[----:B------:R0:W-:Y:S04]  /*4220*/  STL.64 [R1+0x218], R72 ;  /* 0x0002184801007387 */ /* 0x0001e80000100a00 */
[----:B------:R0:W3:Y:S04]  /*4230*/  @P2 LDG.E.U8 R2, desc[UR8][R72.64] ;  /* 0x0000000848022981 */ /* 0x0000e8000c1e1100 */
[----:B------:R1:W-:Y:S04]  /*4240*/  STL.64 [R1+0x198], R70 ;  /* 0x0001984601007387 */ /* 0x0003e80000100a00 */
[----:B------:R1:W3:Y:S01]  /*4250*/  @P2 LDG.E.U8 R24, desc[UR8][R70.64] ;  /* 0x0000000846182981 */ /* 0x0002e2000c1e1100 */
[----:B0-----:R-:W-:-:S04]  /*4260*/  IADD3 R72, P3, PT, R132, UR18, RZ ;  /* 0x0000001284487c10 */ /* 0x001fc8000ff7e0ff */
[----:B------:R-:W-:Y:S02]  /*4270*/  IADD3.X R73, PT, PT, R133, UR48, RZ, P3, !PT ;  /* 0x0000003085497c10 */ /* 0x000fe40009ffe4ff */
[----:B-1----:R-:W-:-:S03]  /*4280*/  IADD3 R70, P3, PT, R132, UR24, RZ ;  /* 0x0000001884467c10 */ /* 0x002fc6000ff7e0ff */
[----:B------:R0:W-:Y:S01]  /*4290*/  STL.64 [R1+0x118], R72 ;  /* 0x0001184801007387 */ /* 0x0001e20000100a00 */
[----:B------:R-:W-:Y:S02]  /*42a0*/  IADD3 R156, P4, PT, R132, UR21, RZ ;  /* 0x00000015849c7c10 */ /* 0x000fe4000ff9e0ff */
[C---:B------:R-:W-:Y:S01]  /*42b0*/  IADD3.X R71, PT, PT, R133.reuse, UR50, RZ, P3, !PT ;  /* 0x0000003285477c10 */ /* 0x040fe20009ffe4ff */
[----:B------:R0:W3:Y:S01]  /*42c0*/  @P2 LDG.E.U8 R40, desc[UR8][R72.64] ;  /* 0x0000000848282981 */ /* 0x0000e2000c1e1100 */
[----:B------:R-:W-:-:S03]  /*42d0*/  IADD3.X R157, PT, PT, R133, UR47, RZ, P4, !PT ;  /* 0x0000002f859d7c10 */ /* 0x000fc6000a7fe4ff */
[----:B------:R1:W-:Y:S04]  /*42e0*/  STL.64 [R1+0x208], R70 ;  /* 0x0002084601007387 */ /* 0x0003e80000100a00 */
[----:B------:R1:W3:Y:S01]  /*42f0*/  @P2 LDG.E.U8 R8, desc[UR8][R70.64] ;  /* 0x0000000846082981 */ /* 0x0002e2000c1e1100 */
[----:B0-----:R-:W-:-:S04]  /*4300*/  IADD3 R72, P3, PT, R132, UR25, RZ ;  /* 0x0000001984487c10 */ /* 0x001fc8000ff7e0ff */
[C---:B------:R-:W-:Y:S02]  /*4310*/  IADD3.X R73, PT, PT, R133.reuse, UR49, RZ, P3, !PT ;  /* 0x0000003185497c10 */ /* 0x040fe40009ffe4ff */
[C---:B------:R-:W-:Y:S02]  /*4320*/  IADD3 R152, P3, PT, R132.reuse, UR28, RZ ;  /* 0x0000001c84987c10 */ /* 0x040fe4000ff7e0ff */
[C---:B-1----:R-:W-:Y:S01]  /*4330*/  IADD3 R70, P4, PT, R132.reuse, UR26, RZ ;  /* 0x0000001a84467c10 */ /* 0x042fe2000ff9e0ff */
[----:B------:R0:W-:Y:S01]  /*4340*/  STL.64 [R1+0x188], R72 ;  /* 0x0001884801007387 */ /* 0x0001e20000100a00 */
[C---:B------:R-:W-:Y:S02]  /*4350*/  IADD3.X R153, PT, PT, R133.reuse, UR51, RZ, P3, !PT ;  /* 0x0000003385997c10 */ /* 0x040fe40009ffe4ff */
[----:B------:R-:W-:Y:S01]  /*4360*/  IADD3.X R71, PT, PT, R133, UR52, RZ, P4, !PT ;  /* 0x0000003485477c10 */ /* 0x000fe2000a7fe4ff */
[----:B------:R0:W3:Y:S01]  /*4370*/  @P2 LDG.E.U8 R28, desc[UR8][R72.64] ;  /* 0x00000008481c2981 */ /* 0x0000e2000c1e1100 */
[----:B------:R-:W-:-:S03]  /*4380*/  IADD3 R74, P3, PT, R132, UR30, RZ ;  /* 0x0000001e844a7c10 */ /* 0x000fc6000ff7e0ff */
[----:B------:R1:W-:Y:S01]  /*4390*/  STL.64 [R1+0x108], R70 ;  /* 0x0001084601007387 */ /* 0x0003e20000100a00 */
[----:B------:R-:W-:-:S03]  /*43a0*/  IADD3.X R75, PT, PT, R133, UR54, RZ, P3, !PT ;  /* 0x00000036854b7c10 */ /* 0x000fc60009ffe4ff */
[----:B------:R1:W3:Y:S01]  /*43b0*/  @P2 LDG.E.U8 R44, desc[UR8][R70.64] ;  /* 0x00000008462c2981 */ /* 0x0002e2000c1e1100 */
[----:B0-----:R-:W-:-:S04]  /*43c0*/  IADD3 R72, P4, PT, R132, UR31, RZ ;  /* 0x0000001f84487c10 */ /* 0x001fc8000ff9e0ff */
[----:B------:R-:W-:Y:S01]  /*43d0*/  IADD3.X R73, PT, PT, R133, UR53, RZ, P4, !PT ;  /* 0x0000003585497c10 */ /* 0x000fe2000a7fe4ff */
[----:B------:R-:W-:Y:S01]  /*43e0*/  STL.64 [R1+0x1f8], R74 ;  /* 0x0001f84a01007387 */ /* 0x000fe20000100a00 */
        /* <DEDUP_REMOVED lines=9> */
[----:B------:R-:W-:Y:S02]  /*4480*/  IADD3.X R73, PT, PT, R133, UR57, RZ, P3, !PT ;  /* 0x0000003985497c10 */ /* 0x000fe40009ffe4ff */
[----:B-1----:R-:W-:-:S03]  /*4490*/  IADD3 R70, P4, PT, R132, UR20, RZ ;  /* 0x0000001484467c10 */ /* 0x002fc6000ff9e0ff */
[----:B------:R0:W-:Y:S01]  /*44a0*/  STL.64 [R1+0x1e8], R72 ;  /* 0x0001e84801007387 */ /* 0x0001e20000100a00 */
[----:B------:R-:W-:-:S03]  /*44b0*/  IADD3.X R71, PT, PT, R133, UR63, RZ, P4, !PT ;  /* 0x0000003f85477c10 */ /* 0x000fc6000a7fe4ff */
[----:B------:R0:W3:Y:S01]  /*44c0*/  @P2 LDG.E.U8 R16, desc[UR8][R72.64] ;  /* 0x0000000848102981 */ /* 0x0000e2000c1e1100 */
[----:B------:R-:W-:Y:S02]  /*44d0*/  PRMT R37, RZ, 0x7610, R37 ;  /* 0x00007610ff257816 */ /* 0x000fe40000000025 */
[----:B------:R-:W-:Y:S01]  /*44e0*/  PRMT R11, RZ, 0x7610, R11 ;  /* 0x00007610ff0b7816 */ /* 0x000fe2000000000b */
[----:B------:R1:W-:Y:S01]  /*44f0*/  STL.64 [R1+0x168], R70 ;  /* 0x0001684601007387 */ /* 0x0003e20000100a00 */
[----:B------:R-:W-:-:S03]  /*4500*/  PRMT R48, RZ, 0x7610, R48 ;  /* 0x00007610ff307816 */ /* 0x000fc60000000030 */
[----:B------:R1:W3:Y:S01]  /*4510*/  @P2 LDG.E.U8 R32, desc[UR8][R70.64] ;  /* 0x0000000846202981 */ /* 0x0002e2000c1e1100 */
[C---:B0-----:R-:W-:Y:S02]  /*4520*/  IADD3 R72, P3, PT, R132.reuse, UR17, RZ ;  /* 0x0000001184487c10 */ /* 0x041fe4000ff7e0ff */
[----:B------:R-:W-:Y:S01]  /*4530*/  PRMT R54, RZ, 0x7610, R54 ;  /* 0x00007610ff367816 */ /* 0x000fe20000000036 */
[----:B------:R-:W3:Y:S01]  /*4540*/  @P2 LDG.E.U8 R37, desc[UR8][R108.64] ;  /* 0x000000086c252981 */ /* 0x000ee2000c1e1100 */
[C---:B------:R-:W-:Y:S02]  /*4550*/  IADD3.X R73, PT, PT, R133.reuse, UR65, RZ, P3, !PT ;  /* 0x0000004185497c10 */ /* 0x040fe40009ffe4ff */
[----:B------:R-:W-:Y:S01]  /*4560*/  PRMT R56, RZ, 0x7610, R56 ;  /* 0x00007610ff387816 */ /* 0x000fe20000000038 */
[----:B------:R-:W3:Y:S01]  /*4570*/  @P2 LDG.E.U8 R11, desc[UR8][R132.64] ;  /* 0x00000008840b2981 */ /* 0x000ee2000c1e1100 */
[----:B-1----:R-:W-:Y:S02]  /*4580*/  IADD3 R70, P3, PT, R132, UR22, RZ ;  /* 0x0000001684467c10 */ /* 0x002fe4000ff7e0ff */
[----:B------:R-:W-:Y:S01]  /*4590*/  PRMT R18, RZ, 0x7610, R18 ;  /* 0x00007610ff127816 */ /* 0x000fe20000000012 */
[----:B------:R0:W3:Y:S01]  /*45a0*/  @P2 LDG.E.U8 R48, desc[UR8][R72.64] ;  /* 0x0000000848302981 */ /* 0x0000e2000c1e1100 */
[----:B------:R-:W-:-:S02]  /*45b0*/  IADD3.X R71, PT, PT, R133, UR67, RZ, P3, !PT ;  /* 0x0000004385477c10 */ /* 0x000fc40009ffe4ff */
[----:B------:R-:W-:Y:S01]  /*45c0*/  IADD3 R144, P4, PT, R132, UR15, RZ ;  /* 0x0000000f84907c10 */ /* 0x000fe2000ff9e0ff */
[----:B------:R0:W-:Y:S01]  /*45d0*/  STL.64 [R1+0xe8], R72 ;  /* 0x0000e84801007387 */ /* 0x0001e20000100a00 */
[----:B------:R-:W-:Y:S02]  /*45e0*/  PRMT R58, RZ, 0x7610, R58 ;  /* 0x00007610ff3a7816 */ /* 0x000fe4000000003a */
[----:B------:R-:W-:Y:S01]  /*45f0*/  PRMT R60, RZ, 0x7610, R60 ;  /* 0x00007610ff3c7816 */ /* 0x000fe2000000003c */
[----:B------:R-:W3:Y:S01]  /*4600*/  @P2 LDG.E.U8 R54, desc[UR8][R158.64] ;  /* 0x000000089e362981 */ /* 0x000ee2000c1e1100 */
[----:B------:R-:W-:Y:S02]  /*4610*/  PRMT R61, RZ, 0x7610, R61 ;  /* 0x00007610ff3d7816 */ /* 0x000fe4000000003d */
[----:B------:R-:W-:Y:S01]  /*4620*/  PRMT R12, RZ, 0x7610, R12 ;  /* 0x00007610ff0c7816 */ /* 0x000fe2000000000c */
[----:B------:R-:W3:Y:S01]  /*4630*/  @P2 LDG.E.U8 R56, desc[UR8][R156.64] ;  /* 0x000000089c382981 */ /* 0x000ee2000c1e1100 */
[----:B------:R-:W-:-:S02]  /*4640*/  PRMT R62, RZ, 0x7610, R62 ;  /* 0x00007610ff3e7816 */ /* 0x000fc4000000003e */
[----:B------:R-:W-:Y:S01]  /*4650*/  PRMT R63, RZ, 0x7610, R63 ;  /* 0x00007610ff3f7816 */ /* 0x000fe2000000003f */
[----:B------:R1:W-:Y:S01]  /*4660*/  STL.64 [R1+0x1d8], R70 ;  /* 0x0001d84601007387 */ /* 0x0003e20000100a00 */
[----:B------:R-:W-:Y:S02]  /*4670*/  PRMT R64, RZ, 0x7610, R64 ;  /* 0x00007610ff407816 */ /* 0x000fe40000000040 */
[C---:B------:R-:W-:Y:S01]  /*4680*/  IADD3.X R145, PT, PT, R133.reuse, UR64, RZ, P4, !PT ;  /* 0x0000004085917c10 */ /* 0x040fe2000a7fe4ff */
[----:B------:R1:W3:Y:S01]  /*4690*/  @P2 LDG.E.U8 R18, desc[UR8][R70.64] ;  /* 0x0000000846122981 */ /* 0x0002e2000c1e1100 */
[----:B0-----:R-:W-:Y:S02]  /*46a0*/  IADD3 R72, P3, PT, R132, UR19, RZ ;  /* 0x0000001384487c10 */ /* 0x001fe4000ff7e0ff */
[----:B------:R-:W-:Y:S01]  /*46b0*/  PRMT R50, RZ, 0x7610, R50 ;  /* 0x00007610ff327816 */ /* 0x000fe20000000032 */
[----:B------:R-:W3:Y:S01]  /*46c0*/  @P2 LDG.E.U8 R58, desc[UR8][R154.64] ;  /* 0x000000089a3a2981 */ /* 0x000ee2000c1e1100 */
[----:B------:R-:W-:-:S02]  /*46d0*/  IADD3.X R73, PT, PT, R133, UR66, RZ, P3, !PT ;  /* 0x0000004285497c10 */ /* 0x000fc40009ffe4ff */
[----:B------:R-:W-:Y:S01]  /*46e0*/  PRMT R34, RZ, 0x7610, R34 ;  /* 0x00007610ff227816 */ /* 0x000fe20000000022 */
[----:B------:R-:W3:Y:S01]  /*46f0*/  @P2 LDG.E.U8 R60, desc[UR8][R152.64] ;  /* 0x00000008983c2981 */ /* 0x000ee2000c1e1100 */
[----:B------:R-:W-:Y:S01]  /*4700*/  PRMT R20, RZ, 0x7610, R20 ;  /* 0x00007610ff147816 */ /* 0x000fe20000000014 */
[----:B------:R-:W-:Y:S01]  /*4710*/  UIMAD UR5, UR5, 0x1f, URZ ;  /* 0x0000001f050578a4 */ /* 0x000fe2000f8e02ff */
[C---:B-1----:R-:W-:Y:S01]  /*4720*/  IADD3 R70, P4, PT, R132.reuse, UR35, RZ ;  /* 0x0000002384467c10 */ /* 0x042fe2000ff9e0ff */
[----:B------:R-:W3:Y:S01]  /*4730*/  @P2 LDG.E.U8 R61, desc[UR8][R150.64] ;  /* 0x00000008963d2981 */ /* 0x000ee2000c1e1100 */
[----:B------:R-:W-:Y:S01]  /*4740*/  IADD3 R140, P3, PT, R132, UR36, RZ ;  /* 0x00000024848c7c10 */ /* 0x000fe2000ff7e0ff */
[----:B------:R-:W0:Y:S01]  /*4750*/  LDCU UR64, c[0x0][0x3d4] ;  /* 0x00007a80ff4077ac */ /* 0x000e220008000800 */
[C---:B------:R-:W-:Y:S01]  /*4760*/  IADD3.X R71, PT, PT, R133.reuse, UR68, RZ, P4, !PT ;  /* 0x0000004485477c10 */ /* 0x040fe2000a7fe4ff */
[----:B------:R-:W3:Y:S04]  /*4770*/  @P2 LDG.E.U8 R12, desc[UR8][R74.64] ;  /* 0x000000084a0c2981 */ /* 0x000ee8000c1e1100 */
[----:B------:R-:W3:Y:S04]  /*4780*/  @P2 LDG.E.U8 R62, desc[UR8][R148.64] ;  /* 0x00000008943e2981 */ /* 0x000ee8000c1e1100 */
[----:B------:R-:W3:Y:S04]  /*4790*/  @P2 LDG.E.U8 R63, desc[UR8][R146.64] ;  /* 0x00000008923f2981 */ /* 0x000ee8000c1e1100 */
[----:B------:R-:W3:Y:S01]  /*47a0*/  @P2 LDG.E.U8 R64, desc[UR8][R144.64] ;  /* 0x0000000890402981 */ /* 0x000ee2000c1e1100 */
[----:B------:R-:W-:-:S03]  /*47b0*/  IADD3.X R141, PT, PT, R133, UR70, RZ, P3, !PT ;  /* 0x00000046858d7c10 */ /* 0x000fc60009ffe4ff */
[----:B------:R-:W-:Y:S04]  /*47c0*/  STL.64 [R1+0x158], R72 ;  /* 0x0001584801007387 */ /* 0x000fe80000100a00 */
[----:B------:R1:W-:Y:S04]  /*47d0*/  STL.64 [R1+0xd8], R70 ;  /* 0x0000d84601007387 */ /* 0x0003e80000100a00 */
[----:B------:R1:W3:Y:S04]  /*47e0*/  @P2 LDG.E.U8 R50, desc[UR8][R70.64] ;  /* 0x0000000846322981 */ /* 0x0002e8000c1e1100 */
[----:B------:R0:W3:Y:S01]  /*47f0*/  @P2 LDG.E.U8 R34, desc[UR8][R72.64] ;  /* 0x0000000848222981 */ /* 0x0000e2000c1e1100 */
[----:B-1----:R-:W-:-:S04]  /*4800*/  IADD3 R70, P3, PT, R132, UR34, RZ ;  /* 0x0000002284467c10 */ /* 0x002fc8000ff7e0ff */
[----:B------:R-:W-:Y:S02]  /*4810*/  IADD3.X R71, PT, PT, R133, UR37, RZ, P3, !PT ;  /* 0x0000002585477c10 */ /* 0x000fe40009ffe4ff */
[----:B0-----:R-:W-:-:S03]  /*4820*/  IADD3 R72, P4, PT, R132, UR27, RZ ;  /* 0x0000001b84487c10 */ /* 0x001fc6000ff9e0ff */
[----:B------:R0:W-:Y:S04]  /*4830*/  STL.64 [R1+0x1c8], R70 ;  /* 0x0001c84601007387 */ /* 0x0001e80000100a00 */
[----:B------:R0:W3:Y:S01]  /*4840*/  @P2 LDG.E.U8 R20, desc[UR8][R70.64] ;  /* 0x0000000846142981 */ /* 0x0000e2000c1e1100 */
[----:B------:R-:W-:Y:S01]  /*4850*/  USHF.R.S32.HI UR6, URZ, 0x1f, UR5 ;  /* 0x0000001fff067899 */ /* 0x000fe20008011405 */
[----:B------:R-:W-:Y:S02]  /*4860*/  IADD3.X R73, PT, PT, R133, UR38, RZ, P4, !PT ;  /* 0x0000002685497c10 */ /* 0x000fe4000a7fe4ff */
[----:B------:R-:W-:Y:S02]  /*4870*/  IADD3 R138, P4, PT, R134, UR5, RZ ;  /* 0x00000005868a7c10 */ /* 0x000fe4000ff9e0ff */
[----:B0-----:R-:W-:-:S04]  /*4880*/  IADD3 R70, P3, PT, R132, UR29, RZ ;  /* 0x0000001d84467c10 */ /* 0x001fc8000ff7e0ff */
[----:B------:R-:W-:Y:S02]  /*4890*/  IADD3.X R71, PT, PT, R133, UR69, RZ, P3, !PT ;  /* 0x0000004585477c10 */ /* 0x000fe40009ffe4ff */
[----:B------:R-:W-:Y:S01]  /*48a0*/  IADD3 R136, P3, PT, R132, UR5, RZ ;  /* 0x0000000584887c10 */ /* 0x000fe2000ff7e0ff */
[----:B------:R-:W0:Y:S01]  /*48b0*/  LDCU UR5, c[0x0][0x3d0] ;  /* 0x00007a00ff0577ac */ /* 0x000e220008000800 */
[----:B------:R-:W-:Y:S02]  /*48c0*/  PRMT R65, RZ, 0x7610, R65 ;  /* 0x00007610ff417816 */ /* 0x000fe40000000041 */
[----:B------:R-:W-:Y:S02]  /*48d0*/  PRMT R66, RZ, 0x7610, R66 ;  /* 0x00007610ff427816 */ /* 0x000fe40000000042 */
[----:B------:R-:W-:Y:S02]  /*48e0*/  PRMT R36, RZ, 0x7610, R36 ;  /* 0x00007610ff247816 */ /* 0x000fe40000000024 */
[----:B------:R-:W-:Y:S01]  /*48f0*/  PRMT R52, RZ, 0x7610, R52 ;  /* 0x00007610ff347816 */ /* 0x000fe20000000034 */
[----:B------:R-:W3:Y:S01]  /*4900*/  @P2 LDG.E.U8 R65, desc[UR8][R142.64] ;  /* 0x000000088e412981 */ /* 0x000ee2000c1e1100 */
[----:B------:R-:W-:-:S02]  /*4910*/  PRMT R67, RZ, 0x7610, R67 ;  /* 0x00007610ff437816 */ /* 0x000fc40000000043 */
[----:B------:R-:W-:Y:S01]  /*4920*/  PRMT R68, RZ, 0x7610, R68 ;  /* 0x00007610ff447816 */ /* 0x000fe20000000044 */
[----:B------:R-:W3:Y:S01]  /*4930*/  @P2 LDG.E.U8 R66, desc[UR8][R140.64] ;  /* 0x000000088c422981 */ /* 0x000ee2000c1e1100 */
[----:B------:R-:W-:Y:S02]  /*4940*/  IADD3.X R139, PT, PT, R135, UR6, RZ, P4, !PT ;  /* 0x00000006878b7c10 */ /* 0x000fe4000a7fe4ff */
[----:B------:R-:W-:Y:S01]  /*4950*/  IADD3.X R137, PT, PT, R133, UR6, RZ, P3, !PT ;  /* 0x0000000685897c10 */ /* 0x000fe20009ffe4ff */
[----:B------:R-:W3:Y:S04]  /*4960*/  @P2 LDG.E.U8 R36, desc[UR8][R72.64] ;  /* 0x0000000848242981 */ /* 0x000ee8000c1e1100 */
[----:B------:R-:W3:Y:S04]  /*4970*/  @P2 LDG.E.U8 R52, desc[UR8][R70.64] ;  /* 0x0000000846342981 */ /* 0x000ee8000c1e1100 */
[----:B------:R-:W3:Y:S04]  /*4980*/  @P2 LDG.E.U8 R67, desc[UR8][R138.64] ;  /* 0x000000088a432981 */ /* 0x000ee8000c1e1100 */
[----:B------:R-:W3:Y:S01]  /*4990*/  @P2 LDG.E.U8 R68, desc[UR8][R136.64] ;  /* 0x0000000888442981 */ /* 0x000ee2000c1e1100 */
[----:B------:R-:W-:Y:S01]  /*49a0*/  LOP3.LUT R0, R126, 0x1f, RZ, 0xc0, !PT ;  /* 0x0000001f7e007812 */ /* 0x000fe200078ec0ff */
[----:B0-----:R-:W-:-:S02]  /*49b0*/  UIMAD UR5, UR7, UR5, URZ ;  /* 0x00000005070572a4 */ /* 0x001fc4000f8e02ff */
[----:B------:R-:W-:-:S04]  /*49c0*/  @!UP0 UIADD3 UR10, UPT, UPT, -UR4, 0x100000, URZ ;  /* 0x00100000040a8890 */ /* 0x000fc8000fffe1ff */
[----:B------:R-:W-:Y:S02]  /*49d0*/  @!UP0 USHF.L.U32 UR11, UR10, 0xb, URZ ;  /* 0x0000000b0a0b8899 */ /* 0x000fe400080006ff */
[----:B------:R-:W-:Y:S01]  /*49e0*/  @!UP0 USHF.L.U32 UR10, UR10, 0x1, URZ ;  /* 0x000000010a0a8899 */ /* 0x000fe200080006ff */
[----:B------:R-:W-:Y:S01]  /*49f0*/  IMAD R7, R0, UR64, RZ ;  /* 0x0000004000077c24 */ /* 0x000fe2000f8e02ff */
[----:B------:R-:W-:Y:S01]  /*4a00*/  USHF.R.S32.HI UR6, URZ, 0x1f, UR5 ;  /* 0x0000001fff067899 */ /* 0x000fe20008011405 */
[----:B------:R-:W-:-:S03]  /*4a10*/  VOTEU.ALL UP1, P1 ;  /* 0x0000000000ff7886 */ /* 0x000fc60000820000 */
[----:B------:R-:W-:Y:S01]  /*4a20*/  IADD3 R162, P3, P4, R7, UR5, R162 ;  /* 0x0000000507a27c10 */ /* 0x000fe2000fc7e0a2 */
[----:B------:R-:W0:Y:S05]  /*4a30*/  LDCU UR5, c[0x0][0x3d8] ;  /* 0x00007b00ff0577ac */ /* 0x000e2a0008000800 */
[----:B------:R1:W0:Y:S01]  /*4a40*/  @!UP1 SYNCS.EXCH.64 URZ, [UR58+0xa808], UR10 ;  /* 0x00a8080a3aff95b2 */ /* 0x0002220008000100 */
[----:B----4-:R-:W-:Y:S04]  /*4a50*/  STS.U8 [R252+UR58+0x4000], R9 ;  /* 0x00400009fc007988 */ /* 0x010fe8000800003a */
[----:B--2---:R-:W-:Y:S04]  /*4a60*/  STS.U8 [R252+UR58+0x4400], R21 ;  /* 0x00440015fc007988 */ /* 0x004fe8000800003a */
[----:B------:R-:W-:Y:S04]  /*4a70*/  STS.U8 [R252+UR58+0x5400], R23 ;  /* 0x00540017fc007988 */ /* 0x000fe8000800003a */
[----:B------:R-:W-:Y:S04]  /*4a80*/  STS.U8 [R252+UR58+0x5800], R39 ;  /* 0x00580027fc007988 */ /* 0x000fe8000800003a */
[----:B------:R-:W-:Y:S04]  /*4a90*/  STS.U8 [R252+UR58+0x4c00], R53 ;  /* 0x004c0035fc007988 */ /* 0x000fe8000800003a */
[----:B------:R-:W-:Y:S01]  /*4aa0*/  STS.U8 [R252+UR58+0x5c00], R55 ;  /* 0x005c0037fc007988 */ /* 0x000fe2000800003a */
[----:B------:R-:W-:-:S02]  /*4ab0*/  SHF.R.S32.HI R0, RZ, 0x1f, R7 ;  /* 0x0000001fff007819 */ /* 0x000fc40000011407 */
[----:B------:R-:W-:Y:S02]  /*4ac0*/  LOP3.LUT R7, R252, 0x40, RZ, 0x3c, !PT ;  /* 0x00000040fc077812 */ /* 0x000fe400078e3cff */
[----:B------:R-:W-:Y:S01]  /*4ad0*/  IADD3.X R0, PT, PT, R0, UR6, R163, P3, P4 ;  /* 0x0000000600007c10 */ /* 0x000fe20009fe84a3 */
[----:B------:R-:W-:Y:S04]  /*4ae0*/  STL.64 [R1+0x148], R72 ;  /* 0x0001484801007387 */ /* 0x000fe80000100a00 */
[----:B------:R-:W-:Y:S01]  /*4af0*/  STL.64 [R1+0xc8], R70 ;  /* 0x0000c84601007387 */ /* 0x000fe20000100a00 */
[----:B------:R-:W-:Y:S01]  /*4b00*/  ISETP.EQ.U32.AND P3, PT, RZ, UR41, P2 ;  /* 0x00000029ff007c0c */ /* 0x000fe20009762070 */
[----:B------:R-:W-:Y:S01]  /*4b10*/  VOTEU.ALL UP1, P1 ;  /* 0x0000000000ff7886 */ /* 0x000fe20000820000 */
[----:B-1----:R-:W-:-:S02]  /*4b20*/  UIADD3 UR10, UPT, UPT, UR58, 0x6000, URZ ;  /* 0x000060003a0a7890 */ /* 0x002fc4000fffe0ff */
[----:B------:R-:W-:Y:S01]  /*4b30*/  UIADD3 UR63, UPT, UPT, UR59, 0x100000, URZ ;  /* 0x001000003b3f7890 */ /* 0x000fe2000fffe0ff */
[----:B------:R-:W-:Y:S01]  /*4b40*/  PRMT R85, RZ, 0x7610, R85 ;  /* 0x00007610ff557816 */ /* 0x000fe20000000055 */
[----:B---3--:R-:W-:Y:S04]  /*4b50*/  STS.U8 [R252+UR58+0x4800], R37 ;  /* 0x00480025fc007988 */ /* 0x008fe8000800003a */
        /* <DEDUP_REMOVED lines=11> */
[----:B------:R2:W-:Y:S01]  /*4c10*/  STS.U8 [R3+UR58+0x4500], R22 ;  /* 0x0045001603007988 */ /* 0x0005e2000800003a */
[----:B-1----:R-:W-:-:S03]  /*4c20*/  SHF.R.U32.HI R2, RZ, 0x5, R126 ;  /* 0x00000005ff027819 */ /* 0x002fc6000001167e */
[----:B------:R1:W-:Y:S01]  /*4c30*/  STS.U8 [R3+UR58+0x5500], R24 ;  /* 0x0055001803007988 */ /* 0x0003e2000800003a */
[----:B------:R-:W-:-:S03]  /*4c40*/  SGXT.U32 R2, R2, 0x2 ;  /* 0x000000020202781a */ /* 0x000fc60000000000 */
[----:B------:R-:W-:Y:S01]  /*4c50*/  STS.U8 [R3+UR58+0x4900], R38 ;  /* 0x0049002603007988 */ /* 0x000fe2000800003a */
[----:B--2---:R-:W2:Y:S03]  /*4c60*/  LDC R22, c[0x0][0x3d8] ;  /* 0x0000f600ff167b82 */ /* 0x004ea60000000800 */
[----:B------:R-:W-:Y:S04]  /*4c70*/  STS.U8 [R3+UR58+0x5900], R40 ;  /* 0x0059002803007988 */ /* 0x000fe8000800003a */
[----:B------:R-:W-:Y:S01]  /*4c80*/  STS.U8 [R3+UR58+0x4d00], R54 ;  /* 0x004d003603007988 */ /* 0x000fe2000800003a */
[----:B-1----:R-:W1:Y:S03]  /*4c90*/  LDC R24, c[0x0][0x3d8] ;  /* 0x0000f600ff187b82 */ /* 0x002e660000000800 */
[----:B------:R3:W-:Y:S04]  /*4ca0*/  STS.U8 [R3+UR58+0x5d00], R56 ;  /* 0x005d003803007988 */ /* 0x0007e8000800003a */
[----:B------:R4:W-:Y:S01]  /*4cb0*/  STS.U8 [R5+UR58+0x4180], R6 ;  /* 0x0041800605007988 */ /* 0x0009e2000800003a */
[----:B---3--:R-:W-:-:S03]  /*4cc0*/  LOP3.LUT R3, R252, 0x50, RZ, 0x3c, !PT ;  /* 0x00000050fc037812 */ /* 0x008fc600078e3cff */
[----:B------:R-:W-:Y:S01]  /*4cd0*/  STS.U8 [R5+UR58+0x5180], R8 ;  /* 0x0051800805007988 */ /* 0x000fe2000800003a */
[----:B----4-:R-:W3:Y:S03]  /*4ce0*/  LDC R6, c[0x0][0x3d8] ;  /* 0x0000f600ff067b82 */ /* 0x010ee60000000800 */
[----:B------:R4:W-:Y:S04]  /*4cf0*/  STS.U8 [R5+UR58+0x4580], R26 ;  /* 0x0045801a05007988 */ /* 0x0009e8000800003a */
[----:B------:R0:W-:Y:S04]  /*4d00*/  STS.U8 [R5+UR58+0x5580], R28 ;  /* 0x0055801c05007988 */ /* 0x0001e8000800003a */
[----:B------:R-:W-:Y:S01]  /*4d10*/  STS.U8 [R5+UR58+0x4980], R42 ;  /* 0x0049802a05007988 */ /* 0x000fe2000800003a */
[----:B----4-:R-:W4:Y:S03]  /*4d20*/  LDC R26, c[0x0][0x3d8] ;  /* 0x0000f600ff1a7b82 */ /* 0x010f260000000800 */
[----:B------:R-:W-:Y:S04]  /*4d30*/  STS.U8 [R5+UR58+0x5980], R44 ;  /* 0x0059802c05007988 */ /* 0x000fe8000800003a */
[----:B------:R-:W-:Y:S01]  /*4d40*/  STS.U8 [R5+UR58+0x4d80], R58 ;  /* 0x004d803a05007988 */ /* 0x000fe2000800003a */
[----:B0-----:R-:W0:Y:S03]  /*4d50*/  LDC R28, c[0x0][0x3d8] ;  /* 0x0000f600ff1c7b82 */ /* 0x001e260000000800 */
        /* <DEDUP_REMOVED lines=16> */
[----:B------:R0:W-:Y:S02]  /*4e60*/  STS.U8 [R3+UR58+0x5e80], R64 ;  /* 0x005e804003007988 */ /* 0x0001e4000800003a */
[----:B0-----:R-:W-:-:S05]  /*4e70*/  IMAD R3, R2, UR5, RZ ;  /* 0x0000000502037c24 */ /* 0x001fca000f8e02ff */
[----:B------:R-:W-:-:S04]  /*4e80*/  IADD3 R8, P4, PT, R3, R162, RZ ;  /* 0x000000a203087210 */ /* 0x000fc80007f9e0ff */
[----:B------:R-:W-:-:S05]  /*4e90*/  LEA.HI.X.SX32 R9, R3, R0, 0x1, P4 ;  /* 0x0000000003097211 */ /* 0x000fca00020f0eff */
[----:B------:R0:W-:Y:S01]  /*4ea0*/  STL.64 [R1+0xa0], R8 ;  /* 0x0000a00801007387 */ /* 0x0001e20000100a00 */
[----:B------:R-:W-:-:S04]  /*4eb0*/  @!UP0 UIADD3 UR4, UPT, UPT, -UR4, 0x100000, URZ ;  /* 0x0010000004048890 */ /* 0x000fc8000fffe1ff */
[----:B------:R-:W-:Y:S02]  /*4ec0*/  @!UP0 USHF.L.U32 UR5, UR4, 0xb, URZ ;  /* 0x0000000b04058899 */ /* 0x000fe400080006ff */
[----:B------:R-:W-:Y:S01]  /*4ed0*/  @!UP0 USHF.L.U32 UR4, UR4, 0x1, URZ ;  /* 0x0000000104048899 */ /* 0x000fe200080006ff */
[C---:B------:R-:W-:Y:S02]  /*4ee0*/  LOP3.LUT R4, R252.reuse, 0x60, RZ, 0x3c, !PT ;  /* 0x00000060fc047812 */ /* 0x040fe400078e3cff */
[----:B------:R-:W-:-:S03]  /*4ef0*/  LOP3.LUT R5, R252, 0x70, RZ, 0x3c, !PT ;  /* 0x00000070fc057812 */ /* 0x000fc600078e3cff */
[----:B------:R0:W-:Y:S04]  /*4f00*/  STS.U8 [R4+UR58+0x4300], R17 ;  /* 0x0043001104007988 */ /* 0x0001e8000800003a */
        /* <DEDUP_REMOVED lines=14> */
[----:B------:R0:W-:Y:S01]  /*4ff0*/  STS.U8 [R5+UR58+0x5f80], R68 ;  /* 0x005f804405007988 */ /* 0x0001e2000800003a */
[----:B------:R1:W-:Y:S06]  /*5000*/  MEMBAR.ALL.CTA ;  /* 0x0000000000007992 */ /* 0x0003ec0000008000 */
[----:B-1----:R-:W-:Y:S04]  /*5010*/  FENCE.VIEW.ASYNC.S ;  /* 0x00000000000073c6 */ /* 0x002fe80000000000 */
[----:B------:R-:W1:Y:S02]  /*5020*/  FENCE.VIEW.ASYNC.S ;  /* 0x00000000000073c6 */ /* 0x000e640000000000 */
[----:B-1----:R0:W1:Y:S01]  /*5030*/  @!UP1 SYNCS.EXCH.64 URZ, [UR58+0x6000], UR4 ;  /* 0x006000043aff95b2 */ /* 0x0020620008000100 */
[----:B---3--:R-:W-:Y:S01]  /*5040*/  IMAD R21, R6, 0x4, R3 ;  /* 0x0000000406157824 */ /* 0x008fe200078e0203 */
[----:B-1----:R-:W-:Y:S06]  /*5050*/  BAR.SYNC.DEFER_BLOCKING 0x0 ;  /* 0x0000000000007b1d */ /* 0x002fec0000010000 */
[----:B0-2-4-:R-:W-:Y:S05]  /*5060*/  @!P3 BRA `(.L_x_6) ;  /* 0x0000000000d8b947 */ /* 0x015fea0003800000 */
[----:B------:R-:W-:Y:S02]  /*5070*/  USHF.R.U32.HI UR12, URZ, 0x4, UR58 ;  /* 0x00000004ff0c7899 */ /* 0x000fe4000801163a */
[----:B------:R-:W-:Y:S02]  /*5080*/  UIADD3 UR5, UPT, UPT, UR58, 0x4000, URZ ;  /* 0x000040003a057890 */ /* 0x000fe4000fffe0ff */
[----:B------:R-:W-:Y:S02]  /*5090*/  USGXT.U32 UR12, UR12, 0xe ;  /* 0x0000000e0c0c789a */ /* 0x000fe40008000000 */
[----:B------:R-:W-:Y:S02]  /*50a0*/  USHF.R.U32.HI UR5, URZ, 0x4, UR5 ;  /* 0x00000004ff057899 */ /* 0x000fe40008011605 */
[----:B------:R-:W-:Y:S02]  /*50b0*/  UIADD3 UR26, UP1, UPT, UR12, 0x80, URZ ;  /* 0x000000800c1a7890 */ /* 0x000fe4000ff3e0ff */
[----:B------:R-:W-:Y:S01]  /*50c0*/  USGXT.U32 UR14, UR5, 0xe ;  /* 0x0000000e050e789a */ /* 0x000fe20008000000 */
[----:B------:R-:W-:Y:S01]  /*50d0*/  UMOV UR4, URZ ;  /* 0x000000ff00047c82 */ /* 0x000fe20008000000 */
[----:B------:R-:W-:Y:S01]  /*50e0*/  UMOV UR6, URZ ;  /* 0x000000ff00067c82 */ /* 0x000fe20008000000 */
[----:B------:R-:W-:-:S02]  /*50f0*/  UIADD3.X UR27, UPT, UPT, UR4, -0x7fffbfe0, URZ, UP1, !UPT ;  /* 0x80004020041b7890 */ /* 0x000fc40008ffe4ff */
[----:B------:R-:W-:Y:S01]  /*5100*/  UIADD3 UR34, UP1, UPT, UR14, 0x2, URZ ;  /* 0x000000020e227890 */ /* 0x000fe2000ff3e0ff */
[----:B------:R-:W-:Y:S01]  /*5110*/  UMOV UR4, UR10 ;  /* 0x0000000a00047c82 */ /* 0x000fe20008000000 */
[----:B------:R-:W-:Y:S02]  /*5120*/  UMOV UR5, URZ ;  /* 0x000000ff00057c82 */ /* 0x000fe40008000000 */
[----:B------:R-:W-:Y:S01]  /*5130*/  UIADD3.X UR35, UPT, UPT, UR6, 0x40004040, URZ, UP1, !UPT ;  /* 0x4000404006237890 */ /* 0x000fe20008ffe4ff */
[----:B------:R-:W-:Y:S01]  /*5140*/  UMOV UR11, UR4 ;  /* 0x00000004000b7c82 */ /* 0x000fe20008000000 */
[----:B------:R-:W-:Y:S02]  /*5150*/  UIADD3.64 UR4, UPT, UPT, UR26, 0x80, URZ ;  /* 0x000000801a047897 */ /* 0x000fe4000fffe0ff */
[----:B------:R-:W-:Y:S02]  /*5160*/  UIADD3.64 UR36, UPT, UPT, UR34, 0x2, URZ ;  /* 0x0000000222247897 */ /* 0x000fe4000fffe0ff */
[----:B------:R-:W-:-:S02]  /*5170*/  UIADD3.64 UR38, UPT, UPT, UR26, 0x100, URZ ;  /* 0x000001001a267897 */ /* 0x000fc4000fffe0ff */
[----:B------:R-:W-:Y:S02]  /*5180*/  UIADD3.64 UR42, UPT, UPT, UR34, 0x4, URZ ;  /* 0x00000004222a7897 */ /* 0x000fe4000fffe0ff */
[----:B------:R-:W-:Y:S02]  /*5190*/  UIADD3.64 UR44, UPT, UPT, UR26, 0x180, URZ ;  /* 0x000001801a2c7897 */ /* 0x000fe4000fffe0ff */
[----:B------:R-:W-:Y:S02]  /*51a0*/  UIADD3.64 UR46, UPT, UPT, UR34, 0xfe, URZ ;  /* 0x000000fe222e7897 */ /* 0x000fe4000fffe0ff */
[----:B------:R-:W-:Y:S02]  /*51b0*/  UIADD3.64 UR48, UPT, UPT, UR26, 0x200, URZ ;  /* 0x000002001a307897 */ /* 0x000fe4000fffe0ff */
[----:B------:R-:W-:Y:S02]  /*51c0*/  UIADD3.64 UR50, UPT, UPT, UR34, 0x100, URZ ;  /* 0x0000010022327897 */ /* 0x000fe4000fffe0ff */
[----:B------:R-:W-:-:S02]  /*51d0*/  UIADD3.64 UR52, UPT, UPT, UR26, 0x280, URZ ;  /* 0x000002801a347897 */ /* 0x000fc4000fffe0ff */
[----:B------:R-:W-:Y:S01]  /*51e0*/  UIADD3.64 UR54, UPT, UPT, UR34, 0x102, URZ ;  /* 0x0000010222367897 */ /* 0x000fe2000fffe0ff */
[----:B------:R-:W-:Y:S01]  /*51f0*/  UMOV UR20, 0x0 ;  /* 0x0000000000147882 */ /* 0x000fe20000000000 */
[----:B------:R-:W-:Y:S01]  /*5200*/  UMOV UR21, 0x4088010 ;  /* 0x0408801000157882 */ /* 0x000fe20000000000 */
[----:B------:R-:W-:Y:S01]  /*5210*/  UIADD3.64 UR56, UPT, UPT, UR26, 0x300, URZ ;  /* 0x000003001a387897 */ /* 0x000fe2000fffe0ff */
[----:B------:R-:W-:Y:S01]  /*5220*/  UMOV UR13, 0x80004020 ;  /* 0x80004020000d7882 */ /* 0x000fe20000000000 */
[----:B------:R-:W-:Y:S01]  /*5230*/  UIADD3.64 UR66, UPT, UPT, UR34, 0x104, URZ ;  /* 0x0000010422427897 */ /* 0x000fe2000fffe0ff */
[----:B------:R-:W-:Y:S01]  /*5240*/  UMOV UR15, 0x40004040 ;  /* 0x40004040000f7882 */ /* 0x000fe20000000000 */
[----:B------:R-:W-:Y:S01]  /*5250*/  UMOV UR18, 0x0 ;  /* 0x0000000000127882 */ /* 0x000fe20000000000 */
[----:B------:R-:W-:Y:S01]  /*5260*/  UMOV UR19, 0x4088010 ;  /* 0x0408801000137882 */ /* 0x000fe20000000000 */
[----:B------:R-:W-:Y:S01]  /*5270*/  UMOV UR16, 0x0 ;  /* 0x0000000000107882 */ /* 0x000fe20000000000 */
[----:B------:R-:W-:Y:S01]  /*5280*/  UMOV UR17, 0x4088010 ;  /* 0x0408801000117882 */ /* 0x000fe20000000000 */
[----:B------:R0:W-:Y:S01]  /*5290*/  UTCQMMA gdesc[UR12], gdesc[UR14], tmem[UR63], tmem[UR20], idesc[UR21], !UPT ;  /* 0x00ff140e0c0075ea */ /* 0x0001e2000f80033f */
[----:B------:R-:W-:Y:S01]  /*52a0*/  UMOV UR24, 0x0 ;  /* 0x0000000000187882 */ /* 0x000fe20000000000 */
[----:B------:R-:W-:Y:S01]  /*52b0*/  UMOV UR25, 0x4088010 ;  /* 0x0408801000197882 */ /* 0x000fe20000000000 */
[----:B------:R0:W-:Y:S01]  /*52c0*/  UTCQMMA gdesc[UR26], gdesc[UR34], tmem[UR63], tmem[UR18], idesc[UR19], UPT ;  /* 0x00ff12221a0075ea */ /* 0x0001e2000b80033f */
        /* <DEDUP_REMOVED lines=12> */
[----:B------:R0:W-:Y:S01]  /*5390*/  UTCQMMA gdesc[UR52], gdesc[UR54], tmem[UR63], tmem[UR28], idesc[UR29], UPT ;  /* 0x00ff1c36340075ea */ /* 0x0001e2000b80033f */
[----:B------:R0:W-:Y:S01]  /*53a0*/  UTCQMMA gdesc[UR56], gdesc[UR66], tmem[UR63], tmem[UR32], idesc[UR33], UPT ;  /* 0x00ff2042380075ea */ /* 0x0001e2000b80033f */
[----:B------:R0:W-:Y:S01]  /*53b0*/  UTCBAR [UR11], URZ ;  /* 0x000000ff0b0073e9 */ /* 0x0001e200080000ff */
[----:B------:R-:W-:Y:S01]  /*53c0*/  NOP ;  /* 0x0000000000007918 */ /* 0x000fe20000000000 */
.L_x_6:
[----:B------:R-:W-:Y:S05]  /*53d0*/  @!P2 BRA `(.L_x_7) ;  /* 0x000000000008a947 */ /* 0x000fea0003800000 */
[----:B------:R-:W1:Y:S02]  /*53e0*/  SYNCS.PHASECHK.TRANS64.TRYWAIT P4, [UR58+0x6000], RZ ;  /* 0x006000ffff0075a7 */ /* 0x000e64000808113a */
[----:B-1----:R-:W-:Y:S05]  /*53f0*/  @!P4 BRA `(.L_x_8) ;  /* 0x000000d00028c947 */ /* 0x002fea0003800000 */
.L_x_7:
[----:B------:R-:W2:Y:S01]  /*5400*/  LDL.64 R2, [R1+0xa0] ;  /* 0x0000a00001027983 */ /* 0x000ea20000100a00 */
[----:B------:R-:W-:Y:S01]  /*5410*/  BAR.SYNC.DEFER_BLOCKING 0x0 ;  /* 0x0000000000007b1d */ /* 0x000fe20000010000 */
[----:B------:R-:W-:-:S07]  /*5420*/  IADD3 R88, P4, PT, R21, R162, RZ ;  /* 0x000000a215587210 */ /* 0x000fce0007f9e0ff */
[----:B------:R-:W1:Y:S01]  /*5430*/  LDC R20, c[0x0][0x3d8] ;  /* 0x0000f600ff147b82 */ /* 0x000e620000000800 */
[----:B------:R-:W-:Y:S01]  /*5440*/  PRMT R82, RZ, 0x7610, R82 ;  /* 0x00007610ff527816 */ /* 0x000fe20000000052 */
[----:B------:R-:W-:Y:S01]  /*5450*/  LDTM.16dp32bit_t0_t15.x16 R4, tmem[UR60+0x100000] ;  /* 0x1000003c000479ee */ /* 0x000fe20008a00000 */
[----:B------:R-:W3:Y:S01]  /*5460*/  LDTM.16dp32bit_t16_t31.x16 R4, tmem[UR60+0x100010] ;  /* 0x1000103c000479ee */ /* 0x000ee20008a20000 */
[----:B------:R-:W-:Y:S01]  /*5470*/  LEA.HI.X.SX32 R89, R21, R0, 0x1, P4 ;  /* 0x0000000015597211 */ /* 0x000fe200020f0eff */
[----:B0-----:R-:W3:Y:S01]  /*5480*/  LDCU UR4, c[0x0][0x3a8] ;  /* 0x00007500ff0477ac */ /* 0x001ee20008000800 */
[----:B------:R-:W-:Y:S02]  /*5490*/  PRMT R83, RZ, 0x7610, R83 ;  /* 0x00007610ff537816 */ /* 0x000fe40000000053 */
[----:B------:R-:W-:Y:S01]  /*54a0*/  PRMT R81, RZ, 0x7610, R81 ;  /* 0x00007610ff517816 */ /* 0x000fe20000000051 */
[----:B------:R-:W0:Y:S01]  /*54b0*/  LDC R27, c[0x0][0x3d8] ;  /* 0x0000f600ff1b7b82 */ /* 0x000e220000000800 */
[----:B------:R-:W-:-:S02]  /*54c0*/  PRMT R80, RZ, 0x7610, R80 ;  /* 0x00007610ff507816 */ /* 0x000fc40000000050 */
[----:B------:R-:W-:Y:S02]  /*54d0*/  PRMT R79, RZ, 0x7610, R79 ;  /* 0x00007610ff4f7816 */ /* 0x000fe4000000004f */
[----:B------:R-:W-:Y:S02]  /*54e0*/  PRMT R78, RZ, 0x7610, R78 ;  /* 0x00007610ff4e7816 */ /* 0x000fe4000000004e */
[----:B------:R-:W-:Y:S01]  /*54f0*/  PRMT R75, RZ, 0x7610, R75 ;  /* 0x00007610ff4b7816 */ /* 0x000fe2000000004b */
[----:B------:R-:W4:Y:S01]  /*5500*/  LDC R32, c[0x0][0x3d8] ;  /* 0x0000f600ff207b82 */ /* 0x000f220000000800 */
[----:B------:R-:W5:Y:S01]  /*5510*/  @!P1 SYNCS.CCTL.IV [UR58+0x6000] ;  /* 0x00600000ff0099b1 */ /* 0x000f62000800003a */
[----:B------:R-:W-:Y:S01]  /*5520*/  NOP ;  /* 0x0000000000007918 */ /* 0x000fe20000000000 */
[----:B------:R-:W-:Y:S01]  /*5530*/  STL.64 [R1+0x98], R88 ;  /* 0x0000985801007387 */ /* 0x000fe20000100a00 */
[----:B------:R-:W-:Y:S02]  /*5540*/  PRMT R76, RZ, 0x7610, R76 ;  /* 0x00007610ff4c7816 */ /* 0x000fe4000000004c */
[----:B------:R-:W-:-:S02]  /*5550*/  PRMT R74, RZ, 0x7610, R74 ;  /* 0x00007610ff4a7816 */ /* 0x000fc4000000004a */
[----:B------:R-:W-:Y:S02]  /*5560*/  PRMT R77, RZ, 0x7610, R77 ;  /* 0x00007610ff4d7816 */ /* 0x000fe4000000004d */
[----:B------:R-:W-:Y:S02]  /*5570*/  PRMT R71, RZ, 0x7610, R71 ;  /* 0x00007610ff477816 */ /* 0x000fe40000000047 */
[----:B------:R-:W-:Y:S02]  /*5580*/  PRMT R73, RZ, 0x7610, R73 ;  /* 0x00007610ff497816 */ /* 0x000fe40000000049 */
[----:B------:R-:W-:Y:S02]  /*5590*/  PRMT R72, RZ, 0x7610, R72 ;  /* 0x00007610ff487816 */ /* 0x000fe40000000048 */
[----:B------:R-:W-:Y:S02]  /*55a0*/  PRMT R68, RZ, 0x7610, R68 ;  /* 0x00007610ff447816 */ /* 0x000fe40000000044 */
[----:B------:R-:W-:-:S02]  /*55b0*/  PRMT R69, RZ, 0x7610, R69 ;  /* 0x00007610ff457816 */ /* 0x000fc40000000045 */
[----:B------:R-:W-:Y:S01]  /*55c0*/  PRMT R67, RZ, 0x7610, R67 ;  /* 0x00007610ff437816 */ /* 0x000fe20000000043 */
[----:B--2---:R2:W5:Y:S01]  /*55d0*/  @P2 LDG.E.U8 R85, desc[UR8][R2.64] ;  /* 0x0000000802552981 */ /* 0x004562000c1e1100 */
[----:B------:R-:W-:Y:S02]  /*55e0*/  PRMT R84, RZ, 0x7610, R84 ;  /* 0x00007610ff547816 */ /* 0x000fe40000000054 */
[----:B------:R-:W-:Y:S02]  /*55f0*/  PRMT R65, RZ, 0x7610, R65 ;  /* 0x00007610ff417816 */ /* 0x000fe40000000041 */
[----:B------:R-:W-:Y:S02]  /*5600*/  PRMT R66, RZ, 0x7610, R66 ;  /* 0x00007610ff427816 */ /* 0x000fe40000000042 */
[----:B------:R-:W-:Y:S01]  /*5610*/  PRMT R70, RZ, 0x7610, R70 ;  /* 0x00007610ff467816 */ /* 0x000fe20000000046 */
[----:B------:R-:W3:Y:S01]  /*5620*/  @P2 LDG.E.U8 R84, desc[UR8][R88.64] ;  /* 0x0000000858542981 */ /* 0x000ee2000c1e1100 */
[----:B--2---:R-:W-:Y:S01]  /*5630*/  IMAD R3, R22, 0x4, R21 ;  /* 0x0000000416037824 */ /* 0x004fe200078e0215 */
[----:B------:R-:W2:Y:S03]  /*5640*/  LDC R2, c[0x0][0x3d8] ;  /* 0x0000f600ff027b82 */ /* 0x000ea60000000800 */
[----:B------:R-:W-:Y:S01]  /*5650*/  IMAD R21, R24, 0x4, R3 ;  /* 0x0000000418157824 */ /* 0x000fe200078e0203 */
[----:B------:R-:W-:-:S04]  /*5660*/  IADD3 R86, P4, PT, R3, R162, RZ ;  /* 0x000000a203567210 */ /* 0x000fc80007f9e0ff */
[----:B------:R-:W-:Y:S01]  /*5670*/  IADD3 R30, P5, PT, R21, R162, RZ ;  /* 0x000000a2151e7210 */ /* 0x000fe20007fbe0ff */
[----:B------:R-:W0:Y:S01]  /*5680*/  LDC R22, c[0x0][0x3d8] ;  /* 0x0000f600ff167b82 */ /* 0x000e220000000800 */
[-C--:B------:R-:W-:Y:S02]  /*5690*/  LEA.HI.X.SX32 R87, R3, R0.reuse, 0x1, P4 ;  /* 0x0000000003577211 */ /* 0x080fe400020f0eff */
[----:B------:R-:W-:Y:S01]  /*56a0*/  LEA.HI.X.SX32 R31, R21, R0, 0x1, P5 ;  /* 0x00000000151f7211 */ /* 0x000fe200028f0eff */
[----:B------:R-:W-:Y:S02]  /*56b0*/  IMAD R21, R26, 0x4, R21 ;  /* 0x000000041a157824 */ /* 0x000fe400078e0215 */
[----:B------:R-:W-:Y:S02]  /*56c0*/  STL.64 [R1+0x90], R86 ;  /* 0x0000905601007387 */ /* 0x000fe40000100a00 */
[----:B------:R-:W-:Y:S01]  /*56d0*/  IMAD R3, R28, 0x4, R21 ;  /* 0x000000041c037824 */ /* 0x000fe200078e0215 */
[----:B------:R-:W0:Y:S01]  /*56e0*/  LDC R24, c[0x0][0x3d8] ;  /* 0x0000f600ff187b82 */ /* 0x000e220000000800 */
[----:B------:R1:W-:Y:S04]  /*56f0*/  STL.64 [R1+0x88], R30 ;  /* 0x0000881e01007387 */ /* 0x0003e80000100a00 */
[----:B------:R1:W3:Y:S03]  /*5700*/  @P2 LDG.E.U8 R82, desc[UR8][R30.64] ;  /* 0x000000081e522981 */ /* 0x0002e6000c1e1100 */
[----:B------:R-:W0:Y:S01]  /*5710*/  LDC R26, c[0x0][0x3d8] ;  /* 0x0000f600ff1a7b82 */ /* 0x000e220000000800 */
[----:B------:R2:W3:Y:S01]  /*5720*/  @P2 LDG.E.U8 R83, desc[UR8][R86.64] ;  /* 0x0000000856532981 */ /* 0x0004e2000c1e1100 */
[----:B-1----:R-:W-:-:S04]  /*5730*/  IADD3 R30, P4, PT, R21, R162, RZ ;  /* 0x000000a2151e7210 */ /* 0x002fc80007f9e0ff */
[----:B------:R-:W-:Y:S01]  /*5740*/  LEA.HI.X.SX32 R31, R21, R0, 0x1, P4 ;  /* 0x00000000151f7211 */ /* 0x000fe200020f0eff */
[----:B--2---:R-:W-:Y:S01]  /*5750*/  IMAD R21, R2, 0x4, R3 ;  /* 0x0000000402157824 */ /* 0x004fe200078e0203 */
[C---:B------:R-:W-:Y:S01]  /*5760*/  IADD3 R86, P4, PT, R3.reuse, R162, RZ ;  /* 0x000000a203567210 */ /* 0x040fe20007f9e0ff */
[----:B------:R-:W1:Y:S02]  /*5770*/  LDC R2, c[0x0][0x3d8] ;  /* 0x0000f600ff027b82 */ /* 0x000e640000000800 */
[----:B------:R2:W-:Y:S01]  /*5780*/  STL.64 [R1+0x80], R30 ;  /* 0x0000801e01007387 */ /* 0x0005e20000100a00 */
[----:B------:R-:W-:Y:S01]  /*5790*/  LEA.HI.X.SX32 R87, R3, R0, 0x1, P4 ;  /* 0x0000000003577211 */ /* 0x000fe200020f0eff */
[----:B------:R-:W-:Y:S02]  /*57a0*/  IMAD R3, R20, 0x4, R21 ;  /* 0x0000000414037824 */ /* 0x000fe400078e0215 */
[----:B------:R2:W3:Y:S02]  /*57b0*/  @P2 LDG.E.U8 R81, desc[UR8][R30.64] ;  /* 0x000000081e512981 */ /* 0x0004e4000c1e1100 */
[----:B------:R-:W1:Y:S02]  /*57c0*/  LDC R20, c[0x0][0x3d8] ;  /* 0x0000f600ff147b82 */ /* 0x000e640000000800 */
[----:B------:R0:W3:Y:S01]  /*57d0*/  @P2 LDG.E.U8 R80, desc[UR8][R86.64] ;  /* 0x0000000856502981 */ /* 0x0000e2000c1e1100 */
[----:B--2---:R-:W-:-:S04]  /*57e0*/  IADD3 R30, P4, PT, R21, R162, RZ ;  /* 0x000000a2151e7210 */ /* 0x004fc80007f9e0ff */
[----:B------:R-:W-:Y:S02]  /*57f0*/  LEA.HI.X.SX32 R31, R21, R0, 0x1, P4 ;  /* 0x00000000151f7211 */ /* 0x000fe400020f0eff */
[C---:B------:R-:W-:Y:S01]  /*5800*/  IADD3 R28, P4, PT, R3.reuse, R162, RZ ;  /* 0x000000a2031c7210 */ /* 0x040fe20007f9e0ff */
[----:B------:R2:W-:Y:S03]  /*5810*/  STL.64 [R1+0x78], R86 ;  /* 0x0000785601007387 */ /* 0x0005e60000100a00 */
[----:B------:R-:W-:Y:S01]  /*5820*/  LEA.HI.X.SX32 R29, R3, R0, 0x1, P4 ;  /* 0x00000000031d7211 */ /* 0x000fe200020f0eff */
[----:B0-----:R-:W-:Y:S01]  /*5830*/  IMAD R3, R22, 0x4, R3 ;  /* 0x0000000416037824 */ /* 0x001fe200078e0203 */
[----:B------:R0:W3:Y:S01]  /*5840*/  @P2 LDG.E.U8 R79, desc[UR8][R30.64] ;  /* 0x000000081e4f2981 */ /* 0x0000e2000c1e1100 */
[----:B------:R-:W4:Y:S02]  /*5850*/  LDC R22, c[0x0][0x3d8] ;  /* 0x0000f600ff167b82 */ /* 0x000f240000000800 */
[----:B------:R-:W-:Y:S01]  /*5860*/  IMAD R21, R24, 0x4, R3 ;  /* 0x0000000418157824 */ /* 0x000fe200078e0203 */
[----:B------:R0:W-:Y:S01]  /*5870*/  STL.64 [R1+0x70], R30 ;  /* 0x0000701e01007387 */ /* 0x0001e20000100a00 */
[----:B--2---:R-:W-:-:S03]  /*5880*/  IADD3 R86, P4, PT, R3, R162, RZ ;  /* 0x000000a203567210 */ /* 0x004fc60007f9e0ff */
[----:B------:R2:W3:Y:S01]  /*5890*/  @P2 LDG.E.U8 R78, desc[UR8][R28.64] ;  /* 0x000000081c4e2981 */ /* 0x0004e2000c1e1100 */
[----:B------:R-:W4:Y:S01]  /*58a0*/  LDC R24, c[0x0][0x3d8] ;  /* 0x0000f600ff187b82 */ /* 0x000f220000000800 */
[----:B------:R-:W-:Y:S01]  /*58b0*/  LEA.HI.X.SX32 R87, R3, R0, 0x1, P4 ;  /* 0x0000000003577211 */ /* 0x000fe200020f0eff */
[----:B------:R-:W-:Y:S01]  /*58c0*/  IMAD R3, R26, 0x4, R21 ;  /* 0x000000041a037824 */ /* 0x000fe200078e0215 */
[----:B------:R2:W-:Y:S01]  /*58d0*/  STL.64 [R1+0x68], R28 ;  /* 0x0000681c01007387 */ /* 0x0005e20000100a00 */
[----:B0-----:R-:W-:-:S04]  /*58e0*/  IADD3 R30, P4, PT, R21, R162, RZ ;  /* 0x000000a2151e7210 */ /* 0x001fc80007f9e0ff */
[----:B------:R-:W0:Y:S01]  /*58f0*/  LDC R26, c[0x0][0x3d8] ;  /* 0x0000f600ff1a7b82 */ /* 0x000e220000000800 */
[----:B------:R-:W3:Y:S01]  /*5900*/  @P2 LDG.E.U8 R77, desc[UR8][R86.64] ;  /* 0x00000008564d2981 */ /* 0x000ee2000c1e1100 */
[----:B------:R-:W-:Y:S02]  /*5910*/  LEA.HI.X.SX32 R31, R21, R0, 0x1, P4 ;  /* 0x00000000151f7211 */ /* 0x000fe400020f0eff */
[C---:B--2---:R-:W-:Y:S01]  /*5920*/  IADD3 R28, P5, PT, R3.reuse, R162, RZ ;  /* 0x000000a2031c7210 */ /* 0x044fe20007fbe0ff */
[----:B------:R-:W-:Y:S03]  /*5930*/  STL.64 [R1+0x60], R86 ;  /* 0x0000605601007387 */ /* 0x000fe60000100a00 */
[----:B------:R-:W-:Y:S01]  /*5940*/  LEA.HI.X.SX32 R29, R3, R0, 0x1, P5 ;  /* 0x00000000031d7211 */ /* 0x000fe200028f0eff */
[----:B-1----:R-:W-:Y:S01]  /*5950*/  IMAD R3, R2, 0x4, R3 ;  /* 0x0000000402037824 */ /* 0x002fe200078e0203 */
[----:B------:R-:W2:Y:S01]  /*5960*/  @P2 LDG.E.U8 R76, desc[UR8][R30.64] ;  /* 0x000000081e4c2981 */ /* 0x000ea2000c1e1100 */
[----:B------:R-:W1:Y:S03]  /*5970*/  LDC R2, c[0x0][0x3d8] ;  /* 0x0000f600ff027b82 */ /* 0x000e660000000800 */
[----:B------:R-:W-:Y:S01]  /*5980*/  STL.64 [R1+0x58], R30 ;  /* 0x0000581e01007387 */ /* 0x000fe20000100a00 */
[----:B------:R-:W-:-:S03]  /*5990*/  IMAD R21, R20, 0x4, R3 ;  /* 0x0000000414157824 */ /* 0x000fc600078e0203 */
[----:B------:R4:W-:Y:S01]  /*59a0*/  STL.64 [R1+0x50], R28 ;  /* 0x0000501c01007387 */ /* 0x0009e20000100a00 */
[----:B------:R-:W0:Y:S03]  /*59b0*/  LDC R20, c[0x0][0x3d8] ;  /* 0x0000f600ff147b82 */ /* 0x000e260000000800 */
[----:B------:R4:W2:Y:S02]  /*59c0*/  @P2 LDG.E.U8 R75, desc[UR8][R28.64] ;  /* 0x000000081c4b2981 */ /* 0x0008a4000c1e1100 */
[----:B----4-:R-:W-:-:S04]  /*59d0*/  IADD3 R28, P4, PT, R3, R162, RZ ;  /* 0x000000a2031c7210 */ /* 0x010fc80007f9e0ff */
[----:B------:R-:W-:Y:S01]  /*59e0*/  LEA.HI.X.SX32 R29, R3, R0, 0x1, P4 ;  /* 0x00000000031d7211 */ /* 0x000fe200020f0eff */
[----:B------:R-:W-:Y:S01]  /*59f0*/  IMAD R3, R22, 0x4, R21 ;  /* 0x0000000416037824 */ /* 0x000fe200078e0215 */
[C---:B------:R-:W-:Y:S01]  /*5a00*/  IADD3 R30, P4, PT, R21.reuse, R162, RZ ;  /* 0x000000a2151e7210 */ /* 0x040fe20007f9e0ff */
[----:B------:R-:W4:Y:S02]  /*5a10*/  LDC R22, c[0x0][0x3d8] ;  /* 0x0000f600ff167b82 */ /* 0x000f240000000800 */
[----:B------:R1:W-:Y:S01]  /*5a20*/  STL.64 [R1+0x48], R28 ;  /* 0x0000481c01007387 */ /* 0x0003e20000100a00 */
[----:B------:R-:W-:Y:S01]  /*5a30*/  LEA.HI.X.SX32 R31, R21, R0, 0x1, P4 ;  /* 0x00000000151f7211 */ /* 0x000fe200020f0eff */
[----:B------:R-:W-:Y:S02]  /*5a40*/  IMAD R21, R24, 0x4, R3 ;  /* 0x0000000418157824 */ /* 0x000fe400078e0203 */
[----:B------:R1:W2:Y:S04]  /*5a50*/  @P2 LDG.E.U8 R74, desc[UR8][R28.64] ;  /* 0x000000081c4a2981 */ /* 0x0002a8000c1e1100 */
[----:B------:R0:W2:Y:S01]  /*5a60*/  @P2 LDG.E.U8 R73, desc[UR8][R30.64] ;  /* 0x000000081e492981 */ /* 0x0000a2000c1e1100 */
[----:B-1----:R-:W-:-:S04]  /*5a70*/  IADD3 R28, P4, PT, R3, R162, RZ ;  /* 0x000000a2031c7210 */ /* 0x002fc80007f9e0ff */
[----:B------:R-:W-:Y:S02]  /*5a80*/  LEA.HI.X.SX32 R29, R3, R0, 0x1, P4 ;  /* 0x00000000031d7211 */ /* 0x000fe400020f0eff */
[C---:B------:R-:W-:Y:S01]  /*5a90*/  IADD3 R24, P4, PT, R21.reuse, R162, RZ ;  /* 0x000000a215187210 */ /* 0x040fe20007f9e0ff */
[----:B------:R1:W-:Y:S03]  /*5aa0*/  STL.64 [R1+0x40], R30 ;  /* 0x0000401e01007387 */ /* 0x0003e60000100a00 */
[----:B------:R-:W-:Y:S01]  /*5ab0*/  LEA.HI.X.SX32 R25, R21, R0, 0x1, P4 ;  /* 0x0000000015197211 */ /* 0x000fe200020f0eff */
[----:B------:R-:W-:Y:S01]  /*5ac0*/  IMAD R21, R2, 0x4, R21 ;  /* 0x0000000402157824 */ /* 0x000fe200078e0215 */
[----:B------:R1:W2:Y:S01]  /*5ad0*/  @P2 LDG.E.U8 R72, desc[UR8][R28.64] ;  /* 0x000000081c482981 */ /* 0x0002a2000c1e1100 */
[----:B------:R-:W4:Y:S02]  /*5ae0*/  LDC R2, c[0x0][0x3d8] ;  /* 0x0000f600ff027b82 */ /* 0x000f240000000800 */
[----:B0-----:R-:W-:Y:S01]  /*5af0*/  IMAD R3, R20, 0x4, R21 ;  /* 0x0000000414037824 */ /* 0x001fe200078e0215 */
[C---:B------:R-:W-:Y:S01]  /*5b00*/  IADD3 R86, P4, PT, R21.reuse, R162, RZ ;  /* 0x000000a215567210 */ /* 0x040fe20007f9e0ff */
[----:B------:R0:W-:Y:S04]  /*5b10*/  STL.64 [R1+0x38], R28 ;  /* 0x0000381c01007387 */ /* 0x0001e80000100a00 */
[----:B------:R-:W4:Y:S01]  /*5b20*/  LDC R20, c[0x0][0x3d8] ;  /* 0x0000f600ff147b82 */ /* 0x000f220000000800 */
[----:B------:R-:W-:Y:S01]  /*5b30*/  LEA.HI.X.SX32 R87, R21, R0, 0x1, P4 ;  /* 0x0000000015577211 */ /* 0x000fe200020f0eff */
[----:B------:R4:W-:Y:S01]  /*5b40*/  STL.64 [R1+0x30], R24 ;  /* 0x0000301801007387 */ /* 0x0009e20000100a00 */
[----:B------:R-:W-:-:S03]  /*5b50*/  IMAD R21, R26, 0x4, R3 ;  /* 0x000000041a157824 */ /* 0x000fc600078e0203 */
[----:B------:R4:W2:Y:S01]  /*5b60*/  @P2 LDG.E.U8 R71, desc[UR8][R24.64] ;  /* 0x0000000818472981 */ /* 0x0008a2000c1e1100 */
[-C--:B-1----:R-:W-:Y:S01]  /*5b70*/  IADD3 R30, P4, PT, R3, R162.reuse, RZ ;  /* 0x000000a2031e7210 */ /* 0x082fe20007f9e0ff */
[----:B------:R-:W1:Y:S01]  /*5b80*/  LDC R26, c[0x0][0x3d8] ;  /* 0x0000f600ff1a7b82 */ /* 0x000e620000000800 */
[----:B0-----:R-:W-:Y:S01]  /*5b90*/  IADD3 R28, P5, PT, R21, R162, RZ ;  /* 0x000000a2151c7210 */ /* 0x001fe20007fbe0ff */
[----:B------:R0:W2:Y:S06]  /*5ba0*/  @P2 LDG.E.U8 R70, desc[UR8][R86.64] ;  /* 0x0000000856462981 */ /* 0x0000ac000c1e1100 */
[----:B----4-:R-:W4:Y:S01]  /*5bb0*/  LDC R24, c[0x0][0x3d8] ;  /* 0x0000f600ff187b82 */ /* 0x010f220000000800 */
[----:B------:R-:W-:-:S02]  /*5bc0*/  LEA.HI.X.SX32 R31, R3, R0, 0x1, P4 ;  /* 0x00000000031f7211 */ /* 0x000fc400020f0eff */
[----:B------:R-:W-:Y:S01]  /*5bd0*/  LEA.HI.X.SX32 R29, R21, R0, 0x1, P5 ;  /* 0x00000000151d7211 */ /* 0x000fe200028f0eff */
[----:B------:R-:W-:Y:S01]  /*5be0*/  IMAD R21, R22, 0x4, R21 ;  /* 0x0000000416157824 */ /* 0x000fe200078e0215 */
[----:B------:R0:W-:Y:S03]  /*5bf0*/  STL.64 [R1+0x28], R86 ;  /* 0x0000285601007387 */ /* 0x0001e60000100a00 */
[----:B------:R-:W1:Y:S01]  /*5c00*/  LDC R22, c[0x0][0x3d8] ;  /* 0x0000f600ff167b82 */ /* 0x000e620000000800 */
[----:B------:R-:W-:Y:S01]  /*5c10*/  STL.64 [R1+0x20], R30 ;  /* 0x0000201e01007387 */ /* 0x000fe20000100a00 */
[----:B------:R-:W-:-:S03]  /*5c20*/  IMAD R3, R2, 0x4, R21 ;  /* 0x0000000402037824 */ /* 0x000fc600078e0215 */
[----:B------:R0:W-:Y:S03]  /*5c30*/  STL.64 [R1+0x18], R28 ;  /* 0x0000181c01007387 */ /* 0x0001e60000100a00 */
[----:B------:R-:W1:Y:S01]  /*5c40*/  LDC R2, c[0x0][0x3d8] ;  /* 0x0000f600ff027b82 */ /* 0x000e620000000800 */
[----:B------:R0:W2:Y:S04]  /*5c50*/  @P2 LDG.E.U8 R68, desc[UR8][R28.64] ;  /* 0x000000081c442981 */ /* 0x0000a8000c1e1100 */
[----:B------:R4:W2:Y:S03]  /*5c60*/  @P2 LDG.E.U8 R69, desc[UR8][R30.64] ;  /* 0x000000081e452981 */ /* 0x0008a6000c1e1100 */
[----:B0-----:R-:W0:Y:S01]  /*5c70*/  LDC R86, c[0x0][0x3d8] ;  /* 0x0000f600ff567b82 */ /* 0x001e220000000800 */
[----:B------:R-:W-:-:S04]  /*5c80*/  IADD3 R28, P4, PT, R21, R162, RZ ;  /* 0x000000a2151c7210 */ /* 0x000fc80007f9e0ff */
[----:B------:R-:W-:Y:S01]  /*5c90*/  LEA.HI.X.SX32 R29, R21, R0, 0x1, P4 ;  /* 0x00000000151d7211 */ /* 0x000fe200020f0eff */
[----:B------:R-:W-:Y:S01]  /*5ca0*/  IMAD R21, R20, 0x4, R3 ;  /* 0x0000000414157824 */ /* 0x000fe200078e0203 */
[C---:B----4-:R-:W-:Y:S01]  /*5cb0*/  IADD3 R30, P4, PT, R3.reuse, R162, RZ ;  /* 0x000000a2031e7210 */ /* 0x050fe20007f9e0ff */
[----:B------:R-:W4:Y:S02]  /*5cc0*/  LDC R20, c[0x0][0x3d8] ;  /* 0x0000f600ff147b82 */ /* 0x000f240000000800 */
[----:B------:R1:W-:Y:S01]  /*5cd0*/  STL.64 [R1+0x10], R28 ;  /* 0x0000101c01007387 */ /* 0x0003e20000100a00 */
[----:B------:R-:W-:Y:S01]  /*5ce0*/  LEA.HI.X.SX32 R31, R3, R0, 0x1, P4 ;  /* 0x00000000031f7211 */ /* 0x000fe200020f0eff */
[----:B------:R-:W-:Y:S02]  /*5cf0*/  IMAD R3, R24, 0x4, R21 ;  /* 0x0000000418037824 */ /* 0x000fe400078e0215 */
[----:B------:R1:W2:Y:S02]  /*5d00*/  @P2 LDG.E.U8 R67, desc[UR8][R28.64] ;  /* 0x000000081c432981 */ /* 0x0002a4000c1e1100 */
[----:B------:R-:W0:Y:S02]  /*5d10*/  LDC R24, c[0x0][0x3d8] ;  /* 0x0000f600ff187b82 */ /* 0x000e240000000800 */
[----:B------:R-:W2:Y:S01]  /*5d20*/  @P2 LDG.E.U8 R66, desc[UR8][R30.64] ;  /* 0x000000081e422981 */ /* 0x000ea2000c1e1100 */
[----:B-1----:R-:W-:-:S05]  /*5d30*/  IADD3 R28, P4, PT, R21, R162, RZ ;  /* 0x000000a2151c7210 */ /* 0x002fca0007f9e0ff */
[----:B------:R-:W1:Y:S01]  /*5d40*/  LDC R87, c[0x0][0x3d8] ;  /* 0x0000f600ff577b82 */ /* 0x000e620000000800 */
[----:B------:R-:W-:Y:S02]  /*5d50*/  LEA.HI.X.SX32 R29, R21, R0, 0x1, P4 ;  /* 0x00000000151d7211 */ /* 0x000fe400020f0eff */
[C---:B------:R-:W-:Y:S01]  /*5d60*/  IADD3 R246, P4, PT, R3.reuse, R162, RZ ;  /* 0x000000a203f67210 */ /* 0x040fe20007f9e0ff */
[----:B------:R-:W-:Y:S03]  /*5d70*/  STL.64 [R1+0x8], R30 ;  /* 0x0000081e01007387 */ /* 0x000fe60000100a00 */
[----:B------:R-:W-:Y:S01]  /*5d80*/  LEA.HI.X.SX32 R247, R3, R0, 0x1, P4 ;  /* 0x0000000003f77211 */ /* 0x000fe200020f0eff */
[----:B------:R-:W-:Y:S01]  /*5d90*/  IMAD R3, R22, 0x4, R3 ;  /* 0x0000000416037824 */ /* 0x000fe200078e0203 */
[----:B------:R0:W2:Y:S01]  /*5da0*/  @P2 LDG.E.U8 R65, desc[UR8][R28.64] ;  /* 0x000000081c412981 */ /* 0x0000a2000c1e1100 */
[----:B------:R-:W0:Y:S02]  /*5db0*/  LDC R22, c[0x0][0x3d8] ;  /* 0x0000f600ff167b82 */ /* 0x000e240000000800 */
[----:B------:R-:W-:Y:S01]  /*5dc0*/  IMAD R21, R2, 0x4, R3 ;  /* 0x0000000402157824 */ /* 0x000fe200078e0203 */
[----:B------:R-:W-:-:S05]  /*5dd0*/  IADD3 R244, P4, PT, R3, R162, RZ ;  /* 0x000000a203f47210 */ /* 0x000fca0007f9e0ff */
[----:B------:R-:W1:Y:S01]  /*5de0*/  LDC R2, c[0x0][0x3d8] ;  /* 0x0000f600ff027b82 */ /* 0x000e620000000800 */
[----:B------:R-:W-:Y:S01]  /*5df0*/  LEA.HI.X.SX32 R245, R3, R0, 0x1, P4 ;  /* 0x0000000003f57211 */ /* 0x000fe200020f0eff */
[----:B------:R-:W-:-:S05]  /*5e00*/  IMAD R3, R26, 0x4, R21 ;  /* 0x000000041a037824 */ /* 0x000fca00078e0215 */
[-C--:B------:R-:W-:Y:S01]  /*5e10*/  IADD3 R240, P5, PT, R3, R162.reuse, RZ ;  /* 0x000000a203f07210 */ /* 0x080fe20007fbe0ff */
[----:B------:R-:W5:Y:S01]  /*5e20*/  LDC R26, c[0x0][0x3d8] ;  /* 0x0000f600ff1a7b82 */ /* 0x000f620000000800 */
[----:B------:R-:W-:Y:S02]  /*5e30*/  IADD3 R242, P4, PT, R21, R162, RZ ;  /* 0x000000a215f27210 */ /* 0x000fe40007f9e0ff */
[-C--:B------:R-:W-:Y:S01]  /*5e40*/  LEA.HI.X.SX32 R241, R3, R0.reuse, 0x1, P5 ;  /* 0x0000000003f17211 */ /* 0x080fe200028f0eff */
[----:B----4-:R-:W-:Y:S01]  /*5e50*/  IMAD R3, R20, 0x4, R3 ;  /* 0x0000000414037824 */ /* 0x010fe200078e0203 */
[----:B------:R-:W-:-:S03]  /*5e60*/  LEA.HI.X.SX32 R243, R21, R0, 0x1, P4 ;  /* 0x0000000015f37211 */ /* 0x000fc600020f0eff */
[----:B------:R-:W4:Y:S01]  /*5e70*/  LDC R20, c[0x0][0x3d8] ;  /* 0x0000f600ff147b82 */ /* 0x000f220000000800 */
[----:B------:R-:W-:Y:S01]  /*5e80*/  IADD3 R238, P4, PT, R3, R162, RZ ;  /* 0x000000a203ee7210 */ /* 0x000fe20007f9e0ff */
[----:B0-----:R-:W-:-:S03]  /*5e90*/  IMAD R21, R22, 0x4, R3 ;  /* 0x0000000416157824 */ /* 0x001fc600078e0203 */
[----:B------:R-:W-:Y:S02]  /*5ea0*/  LEA.HI.X.SX32 R239, R3, R0, 0x1, P4 ;  /* 0x0000000003ef7211 */ /* 0x000fe400020f0eff */
[C---:B------:R-:W-:Y:S01]  /*5eb0*/  IADD3 R236, P4, PT, R21.reuse, R162, RZ ;  /* 0x000000a215ec7210 */ /* 0x040fe20007f9e0ff */
[----:B-1----:R-:W-:Y:S01]  /*5ec0*/  IMAD R3, R2, 0x4, R21 ;  /* 0x0000000402037824 */ /* 0x002fe200078e0215 */
[----:B------:R-:W0:Y:S02]  /*5ed0*/  LDC R22, c[0x0][0x3d8] ;  /* 0x0000f600ff167b82 */ /* 0x000e240000000800 */
[----:B------:R-:W-:Y:S01]  /*5ee0*/  LEA.HI.X.SX32 R237, R21, R0, 0x1, P4 ;  /* 0x0000000015ed7211 */ /* 0x000fe200020f0eff */
[----:B------:R-:W-:Y:S01]  /*5ef0*/  IMAD R23, R24, 0x4, R3 ;  /* 0x0000000418177824 */ /* 0x000fe200078e0203 */
[----:B------:R-:W-:-:S04]  /*5f00*/  IADD3 R234, P4, PT, R3, R162, RZ ;  /* 0x000000a203ea7210 */ /* 0x000fc80007f9e0ff */
[----:B------:R-:W-:Y:S01]  /*5f10*/  LEA.HI.X.SX32 R235, R3, R0, 0x1, P4 ;  /* 0x0000000003eb7211 */ /* 0x000fe200020f0eff */
[----:B------:R-:W1:Y:S01]  /*5f20*/  LDC R21, c[0x0][0x3d8] ;  /* 0x0000f600ff157b82 */ /* 0x000e620000000800 */
[----:B------:R-:W-:-:S04]  /*5f30*/  IADD3 R232, P4, PT, R23, R162, RZ ;  /* 0x000000a217e87210 */ /* 0x000fc80007f9e0ff */
[----:B------:R-:W-:Y:S01]  /*5f40*/  LEA.HI.X.SX32 R233, R23, R0, 0x1, P4 ;  /* 0x0000000017e97211 */ /* 0x000fe200020f0eff */
[----:B----4-:R-:W-:Y:S02]  /*5f50*/  IMAD R23, R20, 0x4, R23 ;  /* 0x0000000414177824 */ /* 0x010fe400078e0217 */
[----:B------:R-:W4:Y:S02]  /*5f60*/  LDC R2, c[0x0][0x3d8] ;  /* 0x0000f600ff027b82 */ /* 0x000f240000000800 */
[----:B-----5:R-:W-:Y:S01]  /*5f70*/  IMAD R25, R26, 0x4, R23 ;  /* 0x000000041a197824 */ /* 0x020fe200078e0217 */
[----:B------:R-:W-:-:S05]  /*5f80*/  IADD3 R230, P4, PT, R23, R162, RZ ;  /* 0x000000a217e67210 */ /* 0x000fca0007f9e0ff */
[----:B------:R-:W5:Y:S01]  /*5f90*/  LDC R3, c[0x0][0x3d8] ;  /* 0x0000f600ff037b82 */ /* 0x000f620000000800 */
[----:B------:R-:W-:Y:S01]  /*5fa0*/  LEA.HI.X.SX32 R231, R23, R0, 0x1, P4 ;  /* 0x0000000017e77211 */ /* 0x000fe200020f0eff */
[----:B0-----:R-:W-:Y:S01]  /*5fb0*/  IMAD R23, R22, 0x4, R25 ;  /* 0x0000000416177824 */ /* 0x001fe200078e0219 */
[----:B------:R-:W-:-:S05]  /*5fc0*/  IADD3 R228, P4, PT, R25, R162, RZ ;  /* 0x000000a219e47210 */ /* 0x000fca0007f9e0ff */
[----:B------:R-:W0:Y:S01]  /*5fd0*/  LDC R20, c[0x0][0x3d8] ;  /* 0x0000f600ff147b82 */ /* 0x000e220000000800 */
[----:B------:R-:W-:Y:S02]  /*5fe0*/  LEA.HI.X.SX32 R229, R25, R0, 0x1, P4 ;  /* 0x0000000019e57211 */ /* 0x000fe400020f0eff */
[----:B------:R-:W-:Y:S01]  /*5ff0*/  IADD3 R226, P4, PT, R23, R162, RZ ;  /* 0x000000a217e27210 */ /* 0x000fe20007f9e0ff */
[----:B-1----:R-:W-:-:S03]  /*6000*/  IMAD R21, R21, 0x4, R23 ;  /* 0x0000000415157824 */ /* 0x002fc600078e0217 */
[----:B------:R-:W-:Y:S01]  /*6010*/  LEA.HI.X.SX32 R227, R23, R0, 0x1, P4 ;  /* 0x0000000017e37211 */ /* 0x000fe200020f0eff */
[----:B------:R-:W1:Y:S01]  /*6020*/  LDC R22, c[0x0][0x3d8] ;  /* 0x0000f600ff167b82 */ /* 0x000e620000000800 */
[----:B------:R-:W-:Y:S01]  /*6030*/  IADD3 R224, P4, PT, R21, R162, RZ ;  /* 0x000000a215e07210 */ /* 0x000fe20007f9e0ff */
[----:B----4-:R-:W-:-:S06]  /*6040*/  IMAD R2, R2, 0x4, R21 ;  /* 0x0000000402027824 */ /* 0x010fcc00078e0215 */
[----:B------:R-:W4:Y:S01]  /*6050*/  LDC R23, c[0x0][0x3d8] ;  /* 0x0000f600ff177b82 */ /* 0x000f220000000800 */
[----:B------:R-:W-:Y:S01]  /*6060*/  LEA.HI.X.SX32 R225, R21, R0, 0x1, P4 ;  /* 0x0000000015e17211 */ /* 0x000fe200020f0eff */
        /* <DEDUP_REMOVED lines=9> */
[----:B----4-:R-:W-:-:S04]  /*6100*/  IMAD R3, R23, 0x4, R2 ;  /* 0x0000000417037824 */ /* 0x010fc800078e0202 */
[----:B------:R-:W4:Y:S01]  /*6110*/  LDC R21, c[0x0][0x3d8] ;  /* 0x0000f600ff157b82 */ /* 0x000f220000000800 */
[----:B------:R-:W-:Y:S01]  /*6120*/  LEA.HI.X.SX32 R219, R2, R0, 0x1, P4 ;  /* 0x0000000002db7211 */ /* 0x000fe200020f0eff */
[----:B-1----:R-:W-:Y:S01]  /*6130*/  IMAD R2, R22, 0x4, R3 ;  /* 0x0000000416027824 */ /* 0x002fe200078e0203 */
[----:B------:R-:W-:-:S05]  /*6140*/  IADD3 R216, P4, PT, R3, R162, RZ ;  /* 0x000000a203d87210 */ /* 0x000fca0007f9e0ff */
[----:B------:R-:W1:Y:S01]  /*6150*/  LDC R22, c[0x0][0x3d8] ;  /* 0x0000f600ff167b82 */ /* 0x000e620000000800 */
[----:B------:R-:W-:Y:S02]  /*6160*/  IADD3 R214, P5, PT, R2, R162, RZ ;  /* 0x000000a202d67210 */ /* 0x000fe40007fbe0ff */
[-C--:B------:R-:W-:Y:S01]  /*6170*/  LEA.HI.X.SX32 R217, R3, R0.reuse, 0x1, P4 ;  /* 0x0000000003d97211 */ /* 0x080fe200020f0eff */
[----:B-----5:R-:W-:Y:S01]  /*6180*/  IMAD R3, R24, 0x4, R2 ;  /* 0x0000000418037824 */ /* 0x020fe200078e0202 */
[----:B------:R-:W-:-:S03]  /*6190*/  LEA.HI.X.SX32 R215, R2, R0, 0x1, P5 ;  /* 0x0000000002d77211 */ /* 0x000fc600028f0eff */
[----:B------:R-:W5:Y:S01]  /*61a0*/  LDC R23, c[0x0][0x3d8] ;  /* 0x0000f600ff177b82 */ /* 0x000f620000000800 */
[----:B0-----:R-:W-:Y:S01]  /*61b0*/  IMAD R2, R20, 0x4, R3 ;  /* 0x0000000414027824 */ /* 0x001fe200078e0203 */
[----:B------:R-:W-:-:S06]  /*61c0*/  IADD3 R212, P4, PT, R3, R162, RZ ;  /* 0x000000a203d47210 */ /* 0x000fcc0007f9e0ff */
[----:B------:R-:W0:Y:S01]  /*61d0*/  LDC R20, c[0x0][0x3d8] ;  /* 0x0000f600ff147b82 */ /* 0x000e220000000800 */
[----:B------:R-:W-:Y:S01]  /*61e0*/  LEA.HI.X.SX32 R213, R3, R0, 0x1, P4 ;  /* 0x0000000003d57211 */ /* 0x000fe200020f0eff */
[----:B----4-:R-:W-:Y:S01]  /*61f0*/  IMAD R3, R21, 0x4, R2 ;  /* 0x0000000415037824 */ /* 0x010fe200078e0202 */
[----:B------:R-:W-:-:S05]  /*6200*/  IADD3 R210, P4, PT, R2, R162, RZ ;  /* 0x000000a202d27210 */ /* 0x000fca0007f9e0ff */
[----:B------:R-:W4:Y:S01]  /*6210*/  LDC R24, c[0x0][0x3d8] ;  /* 0x0000f600ff187b82 */ /* 0x000f220000000800 */
[----:B------:R-:W-:Y:S01]  /*6220*/  LEA.HI.X.SX32 R211, R2, R0, 0x1, P4 ;  /* 0x0000000002d37211 */ /* 0x000fe200020f0eff */
[----:B-1----:R-:W-:Y:S01]  /*6230*/  IMAD R2, R22, 0x4, R3 ;  /* 0x0000000416027824 */ /* 0x002fe200078e0203 */
[----:B------:R-:W-:-:S05]  /*6240*/  IADD3 R208, P4, PT, R3, R162, RZ ;  /* 0x000000a203d07210 */ /* 0x000fca0007f9e0ff */
[----:B------:R-:W1:Y:S01]  /*6250*/  LDC R22, c[0x0][0x3d8] ;  /* 0x0000f600ff167b82 */ /* 0x000e620000000800 */
        /* <DEDUP_REMOVED lines=8> */
[----:B------:R-:W-:Y:S01]  /*62e0*/  LEA.HI.X.SX32 R205, R3, R0, 0x1, P4 ;  /* 0x0000000003cd7211 */ /* 0x000fe200020f0eff */
[----:B----4-:R-:W-:Y:S01]  /*62f0*/  IMAD R3, R24, 0x4, R2 ;  /* 0x0000000418037824 */ /* 0x010fe200078e0202 */
[----:B------:R-:W-:-:S05]  /*6300*/  IADD3 R202, P4, PT, R2, R162, RZ ;  /* 0x000000a202ca7210 */ /* 0x000fca0007f9e0ff */
[----:B------:R-:W4:Y:S01]  /*6310*/  LDC R23, c[0x0][0x3d8] ;  /* 0x0000f600ff177b82 */ /* 0x000f220000000800 */
[----:B------:R-:W-:Y:S02]  /*6320*/  LEA.HI.X.SX32 R203, R2, R0, 0x1, P4 ;  /* 0x0000000002cb7211 */ /* 0x000fe400020f0eff */
[----:B------:R-:W-:-:S05]  /*6330*/  IADD3 R200, P4, PT, R3, R162, RZ ;  /* 0x000000a203c87210 */ /* 0x000fca0007f9e0ff */
[----:B------:R-:W2:Y:S01]  /*6340*/  LDC R20, c[0x0][0x3d8] ;  /* 0x0000f600ff147b82 */ /* 0x000ea20000000800 */
[----:B------:R-:W-:Y:S01]  /*6350*/  LEA.HI.X.SX32 R201, R3, R0, 0x1, P4 ;  /* 0x0000000003c97211 */ /* 0x000fe200020f0eff */
[----:B-1----:R-:W-:-:S06]  /*6360*/  IMAD R3, R22, 0x4, R3 ;  /* 0x0000000416037824 */ /* 0x002fcc00078e0203 */
[----:B------:R-:W1:Y:S01]  /*6370*/  LDC R24, c[0x0][0x3d8] ;  /* 0x0000f600ff187b82 */ /* 0x000e620000000800 */
[----:B------:R-:W-:Y:S01]  /*6380*/  IADD3 R198, P4, PT, R3, R162, RZ ;  /* 0x000000a203c67210 */ /* 0x000fe20007f9e0ff */
[----:B-----5:R-:W-:-:S06]  /*6390*/  IMAD R2, R21, 0x4, R3 ;  /* 0x0000000415027824 */ /* 0x020fcc00078e0203 */
[----:B------:R-:W5:Y:S01]  /*63a0*/  LDC R26, c[0x0][0x3d8] ;  /* 0x0000f600ff1a7b82 */ /* 0x000f620000000800 */
[----:B------:R-:W-:Y:S01]  /*63b0*/  LEA.HI.X.SX32 R199, R3, R0, 0x1, P4 ;  /* 0x0000000003c77211 */ /* 0x000fe200020f0eff */
[----:B------:R3:W-:Y:S01]  /*63c0*/  STL.64 [R1], R28 ;  /* 0x0000001c01007387 */ /* 0x0007e20000100a00 */
[----:B------:R-:W-:Y:S01]  /*63d0*/  IADD3 R196, P4, PT, R2, R162, RZ ;  /* 0x000000a202c47210 */ /* 0x000fe20007f9e0ff */
[----:B0-----:R-:W-:-:S03]  /*63e0*/  IMAD R3, R25, 0x4, R2 ;  /* 0x0000000419037824 */ /* 0x001fc600078e0202 */
[----:B------:R-:W-:Y:S01]  /*63f0*/  LEA.HI.X.SX32 R197, R2, R0, 0x1, P4 ;  /* 0x0000000002c57211 */ /* 0x000fe200020f0eff */
[----:B------:R-:W0:Y:S01]  /*6400*/  LDC R25, c[0x0][0x3d8] ;  /* 0x0000f600ff197b82 */ /* 0x000e220000000800 */
[----:B----4-:R-:W-:-:S07]  /*6410*/  IMAD R2, R23, 0x4, R3 ;  /* 0x0000000417027824 */ /* 0x010fce00078e0203 */
[----:B---3--:R-:W3:Y:S01]  /*6420*/  LDC R29, c[0x0][0x3d8] ;  /* 0x0000f600ff1d7b82 */ /* 0x008ee20000000800 */
[----:B--2---:R-:W-:-:S07]  /*6430*/  IMAD R22, R20, 0x4, R2 ;  /* 0x0000000414167824 */ /* 0x004fce00078e0202 */
[----:B------:R-:W2:Y:S01]  /*6440*/  LDC R28, c[0x0][0x3d8] ;  /* 0x0000f600ff1c7b82 */ /* 0x000ea20000000800 */
[----:B-1----:R-:W-:Y:S01]  /*6450*/  IMAD R20, R24, 0x4, R22 ;  /* 0x0000000418147824 */ /* 0x002fe200078e0216 */
[----:B------:R-:W-:-:S06]  /*6460*/  IADD3 R194, P4, PT, R3, R162, RZ ;  /* 0x000000a203c27210 */ /* 0x000fcc0007f9e0ff */
[----:B------:R-:W1:Y:S01]  /*6470*/  LDC R30, c[0x0][0x3d8] ;  /* 0x0000f600ff1e7b82 */ /* 0x000e620000000800 */
[----:B-----5:R-:W-:Y:S01]  /*6480*/  IMAD R21, R26, 0x4, R20 ;  /* 0x000000041a157824 */ /* 0x020fe200078e0214 */
[----:B------:R-:W-:-:S06]  /*6490*/  LEA.HI.X.SX32 R195, R3, R0, 0x1, P4 ;  /* 0x0000000003c37211 */ /* 0x000fcc00020f0eff */
[----:B------:R-:W4:Y:S01]  /*64a0*/  LDC R31, c[0x0][0x3d8] ;  /* 0x0000f600ff1f7b82 */ /* 0x000f220000000800 */
[----:B------:R-:W-:Y:S01]  /*64b0*/  IMAD R3, R27, 0x4, R21 ;  /* 0x000000041b037824 */ /* 0x000fe200078e0215 */
[----:B------:R-:W-:-:S03]  /*64c0*/  IADD3 R192, P4, PT, R2, R162, RZ ;  /* 0x000000a202c07210 */ /* 0x000fc60007f9e0ff */
[----:B---3--:R-:W-:-:S03]  /*64d0*/  IMAD R23, R29, 0x4, R3 ;  /* 0x000000041d177824 */ /* 0x008fc600078e0203 */
[----:B------:R-:W3:Y:S01]  /*64e0*/  LDC R27, c[0x0][0x3d8] ;  /* 0x0000f600ff1b7b82 */ /* 0x000ee20000000800 */
[----:B------:R-:W-:Y:S01]  /*64f0*/  LEA.HI.X.SX32 R193, R2, R0, 0x1, P4 ;  /* 0x0000000002c17211 */ /* 0x000fe200020f0eff */
[----:B0-----:R-:W-:Y:S01]  /*6500*/  IMAD R2, R25, 0x4, R23 ;  /* 0x0000000419027824 */ /* 0x001fe200078e0217 */
[----:B------:R-:W-:-:S05]  /*6510*/  IADD3 R188, P4, PT, R20, R162, RZ ;  /* 0x000000a214bc7210 */ /* 0x000fca0007f9e0ff */
[----:B------:R-:W0:Y:S01]  /*6520*/  LDC R29, c[0x0][0x3d8] ;  /* 0x0000f600ff1d7b82 */ /* 0x000e220000000800 */
[----:B--2---:R-:W-:Y:S01]  /*6530*/  IMAD R26, R28, 0x4, R2 ;  /* 0x000000041c1a7824 */ /* 0x004fe200078e0202 */
[----:B------:R-:W-:Y:S02]  /*6540*/  LEA.HI.X.SX32 R189, R20, R0, 0x1, P4 ;  /* 0x0000000014bd7211 */ /* 0x000fe400020f0eff */
[----:B------:R-:W-:Y:S01]  /*6550*/  IADD3 R184, P4, PT, R3, R162, RZ ;  /* 0x000000a203b87210 */ /* 0x000fe20007f9e0ff */
[----:B-1----:R-:W-:-:S03]  /*6560*/  IMAD R20, R30, 0x4, R26 ;  /* 0x000000041e147824 */ /* 0x002fc600078e021a */
[----:B------:R-:W-:Y:S01]  /*6570*/  LEA.HI.X.SX32 R185, R3, R0, 0x1, P4 ;  /* 0x0000000003b97211 */ /* 0x000fe200020f0eff */
[----:B----4-:R-:W-:Y:S01]  /*6580*/  IMAD R24, R31, 0x4, R20 ;  /* 0x000000041f187824 */ /* 0x010fe200078e0214 */
[----:B------:R-:W-:-:S03]  /*6590*/  IADD3 R180, P4, PT, R2, R162, RZ ;  /* 0x000000a202b47210 */ /* 0x000fc60007f9e0ff */
[----:B------:R-:W-:Y:S01]  /*65a0*/  IMAD R3, R32, 0x4, R24 ;  /* 0x0000000420037824 */ /* 0x000fe200078e0218 */
[----:B------:R-:W-:Y:S02]  /*65b0*/  LEA.HI.X.SX32 R181, R2, R0, 0x1, P4 ;  /* 0x0000000002b57211 */ /* 0x000fe400020f0eff */
[----:B------:R-:W-:Y:S01]  /*65c0*/  IADD3 R176, P4, PT, R20, R162, RZ ;  /* 0x000000a214b07210 */ /* 0x000fe20007f9e0ff */
[----:B---3--:R-:W-:-:S03]  /*65d0*/  IMAD R25, R27, 0x4, R3 ;  /* 0x000000041b197824 */ /* 0x008fc600078e0203 */
[----:B------:R-:W-:Y:S02]  /*65e0*/  LEA.HI.X.SX32 R177, R20, R0, 0x1, P4 ;  /* 0x0000000014b17211 */ /* 0x000fe400020f0eff */
[----:B------:R-:W-:Y:S01]  /*65f0*/  IADD3 R172, P4, PT, R3, R162, RZ ;  /* 0x000000a203ac7210 */ /* 0x000fe20007f9e0ff */
[----:B0-----:R-:W-:-:S03]  /*6600*/  IMAD R2, R29, 0x4, R25 ;  /* 0x000000041d027824 */ /* 0x001fc600078e0219 */
[----:B------:R-:W-:Y:S02]  /*6610*/  LEA.HI.X.SX32 R173, R3, R0, 0x1, P4 ;  /* 0x0000000003ad7211 */ /* 0x000fe400020f0eff */
[----:B------:R-:W-:Y:S01]  /*6620*/  IADD3 R168, P4, PT, R2, R162, RZ ;  /* 0x000000a202a87210 */ /* 0x000fe20007f9e0ff */
[----:B------:R-:W-:-:S03]  /*6630*/  IMAD R20, R86, 0x4, R2 ;  /* 0x0000000456147824 */ /* 0x000fc600078e0202 */
[----:B------:R-:W-:Y:S02]  /*6640*/  LEA.HI.X.SX32 R169, R2, R0, 0x1, P4 ;  /* 0x0000000002a97211 */ /* 0x000fe400020f0eff */
[----:B------:R-:W0:Y:S01]  /*6650*/  LDC R2, c[0x0][0x3d8] ;  /* 0x0000f600ff027b82 */ /* 0x000e220000000800 */
[----:B------:R-:W-:Y:S01]  /*6660*/  IADD3 R190, P4, PT, R22, R162, RZ ;  /* 0x000000a216be7210 */ /* 0x000fe20007f9e0ff */
[----:B------:R-:W-:-:S03]  /*6670*/  IMAD R3, R87, 0x4, R20 ;  /* 0x0000000457037824 */ /* 0x000fc600078e0214 */
[----:B------:R-:W-:Y:S02]  /*6680*/  LEA.HI.X.SX32 R191, R22, R0, 0x1, P4 ;  /* 0x0000000016bf7211 */ /* 0x000fe400020f0eff */
[-C--:B------:R-:W-:Y:S02]  /*6690*/  IADD3 R182, P4, PT, R23, R162.reuse, RZ ;  /* 0x000000a217b67210 */ /* 0x080fe40007f9e0ff */
[----:B------:R-:W-:Y:S02]  /*66a0*/  IADD3 R164, P5, PT, R3, R162, RZ ;  /* 0x000000a203a47210 */ /* 0x000fe40007fbe0ff */
[-C--:B------:R-:W-:Y:S02]  /*66b0*/  LEA.HI.X.SX32 R183, R23, R0.reuse, 0x1, P4 ;  /* 0x0000000017b77211 */ /* 0x080fe400020f0eff */
[----:B------:R-:W-:Y:S02]  /*66c0*/  LEA.HI.X.SX32 R165, R3, R0, 0x1, P5 ;  /* 0x0000000003a57211 */ /* 0x000fe400028f0eff */
[----:B------:R-:W-:-:S02]  /*66d0*/  IADD3 R178, P4, PT, R26, R162, RZ ;  /* 0x000000a21ab27210 */ /* 0x000fc40007f9e0ff */
[C---:B------:R-:W-:Y:S02]  /*66e0*/  IADD3 R186, P5, PT, R21.reuse, R162, RZ ;  /* 0x000000a215ba7210 */ /* 0x040fe40007fbe0ff */
[-C--:B------:R-:W-:Y:S02]  /*66f0*/  LEA.HI.X.SX32 R179, R26, R0.reuse, 0x1, P4 ;  /* 0x000000001ab37211 */ /* 0x080fe400020f0eff */
[----:B------:R-:W-:Y:S02]  /*6700*/  LEA.HI.X.SX32 R187, R21, R0, 0x1, P5 ;  /* 0x0000000015bb7211 */ /* 0x000fe400028f0eff */
[CC--:B------:R-:W-:Y:S01]  /*6710*/  IADD3 R170, P4, PT, R25.reuse, R162.reuse, RZ ;  /* 0x000000a219aa7210 */ /* 0x0c0fe20007f9e0ff */
[----:B0-----:R-:W-:Y:S01]  /*6720*/  IMAD R3, R2, 0x4, R3 ;  /* 0x0000000402037824 */ /* 0x001fe200078e0203 */
[----:B------:R-:W-:Y:S02]  /*6730*/  IADD3 R174, P5, PT, R24, R162, RZ ;  /* 0x000000a218ae7210 */ /* 0x000fe40007fbe0ff */
[----:B------:R-:W-:-:S02]  /*6740*/  LEA.HI.X.SX32 R171, R25, R0, 0x1, P4 ;  /* 0x0000000019ab7211 */ /* 0x000fc400020f0eff */
[----:B------:R-:W-:Y:S02]  /*6750*/  LEA.HI.X.SX32 R175, R24, R0, 0x1, P5 ;  /* 0x0000000018af7211 */ /* 0x000fe400028f0eff */
[-C--:B------:R-:W-:Y:S02]  /*6760*/  IADD3 R166, P4, PT, R20, R162.reuse, RZ ;  /* 0x000000a214a67210 */ /* 0x080fe40007f9e0ff */
[----:B------:R-:W-:Y:S02]  /*6770*/  IADD3 R162, P5, PT, R3, R162, RZ ;  /* 0x000000a203a27210 */ /* 0x000fe40007fbe0ff */
[----:B------:R-:W-:Y:S02]  /*6780*/  PRMT R63, RZ, 0x7610, R63 ;  /* 0x00007610ff3f7816 */ /* 0x000fe4000000003f */
[----:B------:R-:W-:Y:S02]  /*6790*/  PRMT R61, RZ, 0x7610, R61 ;  /* 0x00007610ff3d7816 */ /* 0x000fe4000000003d */
[----:B------:R-:W-:-:S02]  /*67a0*/  PRMT R59, RZ, 0x7610, R59 ;  /* 0x00007610ff3b7816 */ /* 0x000fc4000000003b */
[----:B------:R-:W-:Y:S01]  /*67b0*/  PRMT R57, RZ, 0x7610, R57 ;  /* 0x00007610ff397816 */ /* 0x000fe20000000039 */
[----:B------:R-:W2:Y:S01]  /*67c0*/  @P2 LDG.E.U8 R63, desc[UR8][R244.64] ;  /* 0x00000008f43f2981 */ /* 0x000ea2000c1e1100 */
[----:B------:R-:W-:Y:S02]  /*67d0*/  PRMT R54, RZ, 0x7610, R54 ;  /* 0x00007610ff367816 */ /* 0x000fe40000000036 */
[----:B------:R-:W-:Y:S01]  /*67e0*/  PRMT R52, RZ, 0x7610, R52 ;  /* 0x00007610ff347816 */ /* 0x000fe20000000034 */
[----:B------:R-:W3:Y:S01]  /*67f0*/  @P2 LDG.E.U8 R61, desc[UR8][R240.64] ;  /* 0x00000008f03d2981 */ /* 0x000ee2000c1e1100 */
[----:B------:R-:W-:Y:S02]  /*6800*/  PRMT R49, RZ, 0x7610, R49 ;  /* 0x00007610ff317816 */ /* 0x000fe40000000031 */
[----:B------:R-:W-:Y:S01]  /*6810*/  PRMT R47, RZ, 0x7610, R47 ;  /* 0x00007610ff2f7816 */ /* 0x000fe2000000002f */
[----:B------:R-:W4:Y:S01]  /*6820*/  @P2 LDG.E.U8 R59, desc[UR8][R236.64] ;  /* 0x00000008ec3b2981 */ /* 0x000f22000c1e1100 */
[----:B------:R-:W-:-:S02]  /*6830*/  PRMT R45, RZ, 0x7610, R45 ;  /* 0x00007610ff2d7816 */ /* 0x000fc4000000002d */
[----:B------:R-:W-:Y:S01]  /*6840*/  PRMT R43, RZ, 0x7610, R43 ;  /* 0x00007610ff2b7816 */ /* 0x000fe2000000002b */
[----:B------:R-:W5:Y:S01]  /*6850*/  @P2 LDG.E.U8 R57, desc[UR8][R232.64] ;  /* 0x00000008e8392981 */ /* 0x000f62000c1e1100 */
[----:B------:R-:W-:Y:S02]  /*6860*/  PRMT R40, RZ, 0x7610, R40 ;  /* 0x00007610ff287816 */ /* 0x000fe40000000028 */
[----:B------:R-:W-:Y:S01]  /*6870*/  PRMT R39, RZ, 0x7610, R39 ;  /* 0x00007610ff277816 */ /* 0x000fe20000000027 */
[----:B------:R-:W2:Y:S01]  /*6880*/  @P2 LDG.E.U8 R54, desc[UR8][R228.64] ;  /* 0x00000008e4362981 */ /* 0x000ea2000c1e1100 */
[----:B------:R-:W-:Y:S02]  /*6890*/  PRMT R38, RZ, 0x7610, R38 ;  /* 0x00007610ff267816 */ /* 0x000fe40000000026 */
[----:B------:R-:W-:Y:S01]  /*68a0*/  PRMT R37, RZ, 0x7610, R37 ;  /* 0x00007610ff257816 */ /* 0x000fe20000000025 */
[----:B------:R-:W2:Y:S01]  /*68b0*/  @P2 LDG.E.U8 R52, desc[UR8][R224.64] ;  /* 0x00000008e0342981 */ /* 0x000ea2000c1e1100 */
[----:B------:R-:W-:-:S02]  /*68c0*/  PRMT R36, RZ, 0x7610, R36 ;  /* 0x00007610ff247816 */ /* 0x000fc40000000024 */
[----:B------:R-:W-:Y:S01]  /*68d0*/  PRMT R35, RZ, 0x7610, R35 ;  /* 0x00007610ff237816 */ /* 0x000fe20000000023 */
[----:B------:R-:W2:Y:S01]  /*68e0*/  @P2 LDG.E.U8 R49, desc[UR8][R220.64] ;  /* 0x00000008dc312981 */ /* 0x000ea2000c1e1100 */
[----:B------:R-:W-:Y:S02]  /*68f0*/  PRMT R34, RZ, 0x7610, R34 ;  /* 0x00007610ff227816 */ /* 0x000fe40000000022 */
[----:B------:R-:W-:Y:S01]  /*6900*/  PRMT R33, RZ, 0x7610, R33 ;  /* 0x00007610ff217816 */ /* 0x000fe20000000021 */
[----:B------:R-:W2:Y:S01]  /*6910*/  @P2 LDG.E.U8 R47, desc[UR8][R216.64] ;  /* 0x00000008d82f2981 */ /* 0x000ea2000c1e1100 */
[----:B------:R-:W-:Y:S02]  /*6920*/  PRMT R32, RZ, 0x7610, R32 ;  /* 0x00007610ff207816 */ /* 0x000fe40000000020 */
[----:B------:R-:W-:Y:S01]  /*6930*/  PRMT R31, RZ, 0x7610, R31 ;  /* 0x00007610ff1f7816 */ /* 0x000fe2000000001f */
[----:B------:R-:W2:Y:S01]  /*6940*/  @P2 LDG.E.U8 R45, desc[UR8][R212.64] ;  /* 0x00000008d42d2981 */ /* 0x000ea2000c1e1100 */
[----:B------:R-:W-:-:S02]  /*6950*/  PRMT R29, RZ, 0x7610, R29 ;  /* 0x00007610ff1d7816 */ /* 0x000fc4000000001d */
[----:B------:R-:W-:Y:S01]  /*6960*/  LEA.HI.X.SX32 R163, R3, R0, 0x1, P5 ;  /* 0x0000000003a37211 */ /* 0x000fe200028f0eff */
        /* <DEDUP_REMOVED lines=34> */
[----:B------:R-:W-:-:S03]  /*6b90*/  LEA.HI.X.SX32 R167, R20, R0, 0x1, P4 ;  /* 0x0000000014a77211 */ /* 0x000fc600020f0eff */
[----:B------:R-:W2:Y:S04]  /*6ba0*/  @P2 LDG.E.U8 R64, desc[UR8][R246.64] ;  /* 0x00000008f6402981 */ /* 0x000ea8000c1e1100 */
        /* <DEDUP_REMOVED lines=20> */
[----:B------:R-:W2:Y:S01]  /*6cf0*/  @P2 LDG.E.U8 R3, desc[UR8][R162.64] ;  /* 0x00000008a2032981 */ /* 0x000ea2000c1e1100 */
[----:B------:R-:W-:Y:S01]  /*6d00*/  FMUL R20, R4, UR4 ;  /* 0x0000000404147c20 */ /* 0x000fe20008400000 */
[----:B------:R-:W-:Y:S01]  /*6d10*/  FMUL R0, R5, UR4 ;  /* 0x0000000405007c20 */ /* 0x000fe20008400000 */
[----:B------:R-:W-:Y:S01]  /*6d20*/  FMUL R2, R6, UR4 ;  /* 0x0000000406027c20 */ /* 0x000fe20008400000 */
[----:B------:R-:W-:Y:S01]  /*6d30*/  FMUL R26, R7, UR4 ;  /* 0x00000004071a7c20 */ /* 0x000fe20008400000 */
[----:B------:R-:W-:-:S03]  /*6d40*/  FMUL R25, R8, UR4 ;  /* 0x0000000408197c20 */ /* 0x000fc60008400000 */
[----:B------:R-:W-:Y:S01]  /*6d50*/  FMNMX3 R2, R20, R0, R2, !PT ;  /* 0x0000000014027276 */ /* 0x000fe20007800002 */
[----:B------:R-:W-:Y:S01]  /*6d60*/  FMUL R20, R9, UR4 ;  /* 0x0000000409147c20 */ /* 0x000fe20008400000 */
[----:B------:R-:W-:Y:S02]  /*6d70*/  FMUL R0, R10, UR4 ;  /* 0x000000040a007c20 */ /* 0x000fe40008400000 */
[----:B------:R-:W-:Y:S01]  /*6d80*/  FMNMX3 R2, R2, R26, R25, !PT ;  /* 0x0000001a02027276 */ /* 0x000fe20007800019 */
[----:B------:R-:W-:Y:S01]  /*6d90*/  FMUL R26, R11, UR4 ;  /* 0x000000040b1a7c20 */ /* 0x000fe20008400000 */
[----:B------:R-:W-:Y:S02]  /*6da0*/  FMUL R25, R12, UR4 ;  /* 0x000000040c197c20 */ /* 0x000fe40008400000 */
[----:B------:R-:W-:Y:S01]  /*6db0*/  FMNMX3 R2, R2, R20, R0, !PT ;  /* 0x0000001402027276 */ /* 0x000fe20007800000 */
[----:B------:R-:W-:Y:S01]  /*6dc0*/  FMUL R20, R13, UR4 ;  /* 0x000000040d147c20 */ /* 0x000fe20008400000 */
[----:B------:R-:W-:-:S02]  /*6dd0*/  FMUL R0, R14, UR4 ;  /* 0x000000040e007c20 */ /* 0x000fc40008400000 */
[----:B------:R-:W-:Y:S01]  /*6de0*/  FMNMX3 R2, R2, R26, R25, !PT ;  /* 0x0000001a02027276 */ /* 0x000fe20007800019 */
[----:B------:R-:W-:Y:S01]  /*6df0*/  FMUL R86, R15, UR4 ;  /* 0x000000040f567c20 */ /* 0x000fe20008400000 */
[----:B------:R-:W-:Y:S02]  /*6e00*/  FMUL R26, R16, UR4 ;  /* 0x00000004101a7c20 */ /* 0x000fe40008400000 */
[----:B------:R-:W-:Y:S01]  /*6e10*/  FMNMX3 R2, R2, R20, R0, !PT ;  /* 0x0000001402027276 */ /* 0x000fe20007800000 */
[----:B------:R-:W-:Y:S01]  /*6e20*/  FMUL R25, R17, UR4 ;  /* 0x0000000411197c20 */ /* 0x000fe20008400000 */
[----:B------:R-:W-:Y:S02]  /*6e30*/  FMUL R20, R18, UR4 ;  /* 0x0000000412147c20 */ /* 0x000fe40008400000 */
[----:B------:R-:W-:Y:S01]  /*6e40*/  FMNMX3 R2, R2, R86, R26, !PT ;  /* 0x0000005602027276 */ /* 0x000fe2000780001a */
[----:B------:R-:W-:-:S03]  /*6e50*/  FMUL R0, R19, UR4 ;  /* 0x0000000413007c20 */ /* 0x000fc60008400000 */
[----:B------:R-:W-:-:S04]  /*6e60*/  FMNMX3 R2, R2, R25, R20, !PT ;  /* 0x0000001902027276 */ /* 0x000fc80007800014 */
[----:B------:R-:W-:-:S05]  /*6e70*/  FMNMX R2, R0, R2, !PT ;  /* 0x0000000200027209 */ /* 0x000fca0007800000 */
[----:B------:R-:W0:Y:S02]  /*6e80*/  SHFL.BFLY PT, R0, R2, 0x10, 0x1f ;  /* 0x0e001f0002007f89 */ /* 0x000e2400000e0000 */
[----:B0-----:R-:W-:-:S05]  /*6e90*/  FMNMX3 R2, R2, -INF , R0, !PT ;  /* 0xff80000002027876 */ /* 0x001fca0007800000 */
[--C-:B------:R-:W-:Y:S01]  /*6ea0*/  FFMA R4, R4, UR4, -R2.reuse ;  /* 0x0000000404047c23 */ /* 0x100fe20008000802 */
[--C-:B------:R-:W-:Y:S01]  /*6eb0*/  FFMA R5, R5, UR4, -R2.reuse ;  /* 0x0000000405057c23 */ /* 0x100fe20008000802 */
[--C-:B------:R-:W-:Y:S02]  /*6ec0*/  FFMA R6, R6, UR4, -R2.reuse ;  /* 0x0000000406067c23 */ /* 0x100fe40008000802 */
[----:B------:R-:W-:Y:S01]  /*6ed0*/  FMUL R4, R4, 1.4426950216293334961 ;  /* 0x3fb8aa3b04047820 */ /* 0x000fe20000400000 */
[----:B------:R-:W-:Y:S01]  /*6ee0*/  FMUL R5, R5, 1.4426950216293334961 ;  /* 0x3fb8aa3b05057820 */ /* 0x000fe20000400000 */
[----:B------:R-:W-:Y:S01]  /*6ef0*/  FMUL R6, R6, 1.4426950216293334961 ;  /* 0x3fb8aa3b06067820 */ /* 0x000fe20000400000 */
[--C-:B------:R-:W-:Y:S01]  /*6f00*/  FFMA R7, R7, UR4, -R2.reuse ;  /* 0x0000000407077c23 */ /* 0x100fe20008000802 */
[----:B------:R-:W-:Y:S01]  /*6f10*/  MUFU.EX2 R91, R4 ;  /* 0x00000004005b7308 */ /* 0x000fe20000000800 */
[----:B------:R-:W-:-:S07]  /*6f20*/  FFMA R8, R8, UR4, -R2 ;  /* 0x0000000408087c23 */ /* 0x000fce0008000802 */
[----:B------:R-:W0:Y:S01]  /*6f30*/  MUFU.EX2 R90, R5 ;  /* 0x00000005005a7308 */ /* 0x000e220000000800 */
[----:B------:R-:W-:-:S07]  /*6f40*/  FMUL R8, R8, 1.4426950216293334961 ;  /* 0x3fb8aa3b08087820 */ /* 0x000fce0000400000 */
[----:B------:R1:W0:Y:S01]  /*6f50*/  MUFU.EX2 R87, R6 ;  /* 0x0000000600577308 */ /* 0x0002220000000800 */
[----:B------:R-:W-:Y:S01]  /*6f60*/  FFMA R9, R9, UR4, -R2 ;  /* 0x0000000409097c23 */ /* 0x000fe20008000802 */
[----:B-1----:R-:W-:-:S06]  /*6f70*/  FMUL R6, R7, 1.4426950216293334961 ;  /* 0x3fb8aa3b07067820 */ /* 0x002fcc0000400000 */
[----:B------:R-:W-:Y:S01]  /*6f80*/  MUFU.EX2 R89, R8 ;  /* 0x0000000800597308 */ /* 0x000fe20000000800 */
[----:B------:R-:W-:Y:S01]  /*6f90*/  FMUL R9, R9, 1.4426950216293334961 ;  /* 0x3fb8aa3b09097820 */ /* 0x000fe20000400000 */
[----:B------:R-:W-:-:S06]  /*6fa0*/  FFMA R10, R10, UR4, -R2 ;  /* 0x000000040a0a7c23 */ /* 0x000fcc0008000802 */
[----:B------:R-:W1:Y:S01]  /*6fb0*/  MUFU.EX2 R6, R6 ;  /* 0x0000000600067308 */ /* 0x000e620000000800 */
[----:B------:R-:W-:Y:S01]  /*6fc0*/  FMUL R10, R10, 1.4426950216293334961 ;  /* 0x3fb8aa3b0a0a7820 */ /* 0x000fe20000400000 */
[----:B------:R-:W-:Y:S01]  /*6fd0*/  FFMA R11, R11, UR4, -R2 ;  /* 0x000000040b0b7c23 */ /* 0x000fe20008000802 */
[----:B0-----:R-:W-:Y:S01]  /*6fe0*/  FADD R0, R91, R90 ;  /* 0x0000005a5b007221 */ /* 0x001fe20000000000 */
[----:B------:R-:W-:-:S04]  /*6ff0*/  FFMA R12, R12, UR4, -R2 ;  /* 0x000000040c0c7c23 */ /* 0x000fc80008000802 */
[----:B------:R-:W0:Y:S01]  /*7000*/  MUFU.EX2 R88, R9 ;  /* 0x0000000900587308 */ /* 0x000e220000000800 */
[----:B------:R-:W-:Y:S01]  /*7010*/  FMUL R11, R11, 1.4426950216293334961 ;  /* 0x3fb8aa3b0b0b7820 */ /* 0x000fe20000400000 */
[----:B------:R-:W-:Y:S01]  /*7020*/  FADD R0, R87, R0 ;  /* 0x0000000057007221 */ /* 0x000fe20000000000 */
[----:B------:R-:W-:Y:S01]  /*7030*/  FMUL R12, R12, 1.4426950216293334961 ;  /* 0x3fb8aa3b0c0c7820 */ /* 0x000fe20000400000 */
[----:B------:R-:W-:-:S04]  /*7040*/  FFMA R13, R13, UR4, -R2 ;  /* 0x000000040d0d7c23 */ /* 0x000fc80008000802 */
[----:B------:R-:W0:Y:S01]  /*7050*/  MUFU.EX2 R25, R10 ;  /* 0x0000000a00197308 */ /* 0x000e220000000800 */
[----:B-1----:R-:W-:Y:S01]  /*7060*/  FADD R0, R6, R0 ;  /* 0x0000000006007221 */ /* 0x002fe20000000000 */
[----:B------:R-:W-:Y:S01]  /*7070*/  FFMA R14, R14, UR4, -R2 ;  /* 0x000000040e0e7c23 */ /* 0x000fe20008000802 */
[----:B------:R-:W-:-:S05]  /*7080*/  FMUL R13, R13, 1.4426950216293334961 ;  /* 0x3fb8aa3b0d0d7820 */ /* 0x000fca0000400000 */
[----:B------:R-:W1:Y:S01]  /*7090*/  MUFU.EX2 R20, R11 ;  /* 0x0000000b00147308 */ /* 0x000e620000000800 */
[----:B------:R-:W-:Y:S01]  /*70a0*/  FADD R0, R89, R0 ;  /* 0x0000000059007221 */ /* 0x000fe20000000000 */
[----:B------:R-:W-:-:S06]  /*70b0*/  FFMA R15, R15, UR4, -R2 ;  /* 0x000000040f0f7c23 */ /* 0x000fcc0008000802 */
[----:B------:R1:W3:Y:S01]  /*70c0*/  MUFU.EX2 R86, R12 ;  /* 0x0000000c00567308 */ /* 0x0002e20000000800 */
[----:B0-----:R-:W-:Y:S01]  /*70d0*/  FADD R0, R88, R0 ;  /* 0x0000000058007221 */ /* 0x001fe20000000000 */
[----:B------:R-:W-:Y:S01]  /*70e0*/  FMUL R7, R15, 1.4426950216293334961 ;  /* 0x3fb8aa3b0f077820 */ /* 0x000fe20000400000 */
[----:B------:R-:W-:Y:S01]  /*70f0*/  FFMA R16, R16, UR4, -R2 ;  /* 0x0000000410107c23 */ /* 0x000fe20008000802 */
[----:B-1----:R-:W-:-:S04]  /*7100*/  FMUL R12, R14, 1.4426950216293334961 ;  /* 0x3fb8aa3b0e0c7820 */ /* 0x002fc80000400000 */
[----:B------:R0:W1:Y:S01]  /*7110*/  MUFU.EX2 R26, R13 ;  /* 0x0000000d001a7308 */ /* 0x0000620000000800 */
[----:B------:R-:W-:Y:S01]  /*7120*/  FADD R0, R25, R0 ;  /* 0x0000000019007221 */ /* 0x000fe20000000000 */
[----:B------:R-:W-:-:S06]  /*7130*/  FFMA R17, R17, UR4, -R2 ;  /* 0x0000000411117c23 */ /* 0x000fcc0008000802 */
[----:B------:R-:W1:Y:S01]  /*7140*/  MUFU.EX2 R12, R12 ;  /* 0x0000000c000c7308 */ /* 0x000e620000000800 */
[----:B0-----:R-:W-:Y:S01]  /*7150*/  FMUL R13, R16, 1.4426950216293334961 ;  /* 0x3fb8aa3b100d7820 */ /* 0x001fe20000400000 */
[----:B------:R-:W-:Y:S01]  /*7160*/  FADD R0, R20, R0 ;  /* 0x0000000014007221 */ /* 0x000fe20000000000 */
[----:B------:R-:W-:Y:S01]  /*7170*/  FMUL R11, R17, 1.4426950216293334961 ;  /* 0x3fb8aa3b110b7820 */ /* 0x000fe20000400000 */
[----:B------:R-:W-:-:S04]  /*7180*/  FFMA R18, R18, UR4, -R2 ;  /* 0x0000000412127c23 */ /* 0x000fc80008000802 */
[----:B------:R-:W0:Y:S01]  /*7190*/  MUFU.EX2 R7, R7 ;  /* 0x0000000700077308 */ /* 0x000e220000000800 */
[----:B---3--:R-:W-:Y:S01]  /*71a0*/  FADD R0, R86, R0 ;  /* 0x0000000056007221 */ /* 0x008fe20000000000 */
[----:B------:R-:W-:Y:S01]  /*71b0*/  FMUL R8, R18, 1.4426950216293334961 ;  /* 0x3fb8aa3b12087820 */ /* 0x000fe20000400000 */
[----:B------:R-:W-:-:S05]  /*71c0*/  FFMA R19, R19, UR4, -R2 ;  /* 0x0000000413137c23 */ /* 0x000fca0008000802 */
[----:B------:R-:W3:Y:S01]  /*71d0*/  MUFU.EX2 R13, R13 ;  /* 0x0000000d000d7308 */ /* 0x000ee20000000800 */
[----:B-1----:R-:W-:Y:S01]  /*71e0*/  FADD R0, R26, R0 ;  /* 0x000000001a007221 */ /* 0x002fe20000000000 */
[----:B------:R-:W-:-:S06]  /*71f0*/  FMUL R10, R19, 1.4426950216293334961 ;  /* 0x3fb8aa3b130a7820 */ /* 0x000fcc0000400000 */
[----:B------:R-:W1:Y:S01]  /*7200*/  MUFU.EX2 R11, R11 ;  /* 0x0000000b000b7308 */ /* 0x000e620000000800 */
[----:B------:R-:W-:-:S07]  /*7210*/  FADD R0, R12, R0 ;  /* 0x000000000c007221 */ /* 0x000fce0000000000 */
[----:B------:R-:W4:Y:S01]  /*7220*/  MUFU.EX2 R8, R8 ;  /* 0x0000000800087308 */ /* 0x000f220000000800 */
[----:B0-----:R-:W-:-:S07]  /*7230*/  FADD R0, R7, R0 ;  /* 0x0000000007007221 */ /* 0x001fce0000000000 */
[----:B------:R-:W0:Y:S01]  /*7240*/  MUFU.EX2 R10, R10 ;  /* 0x0000000a000a7308 */ /* 0x000e220000000800 */
[----:B---3--:R-:W-:Y:S01]  /*7250*/  FADD R0, R13, R0 ;  /* 0x000000000d007221 */ /* 0x008fe20000000000 */
[----:B------:R-:W3:Y:S03]  /*7260*/  S2R R92, SR_TID.X ;  /* 0x00000000005c7919 */ /* 0x000ee60000002100 */
[----:B-1----:R-:W-:-:S04]  /*7270*/  FADD R0, R11, R0 ;  /* 0x000000000b007221 */ /* 0x002fc80000000000 */
[----:B----4-:R-:W-:-:S04]  /*7280*/  FADD R0, R8, R0 ;  /* 0x0000000008007221 */ /* 0x010fc80000000000 */
[----:B0-----:R-:W-:-:S05]  /*7290*/  FADD R0, R10, R0 ;  /* 0x000000000a007221 */ /* 0x001fca0000000000 */
[----:B------:R-:W0:Y:S01]  /*72a0*/  SHFL.BFLY PT, R5, R0, 0x10, 0x1f ;  /* 0x0e001f0000057f89 */ /* 0x000e2200000e0000 */
[----:B------:R-:W-:Y:S02]  /*72b0*/  F2FP.SATFINITE.E4M3.F32.PACK_AB_MERGE_C R10, R10, R8, RZ ;  /* 0x000000080a0a723e */ /* 0x000fe400048070ff */
[----:B---3--:R-:W-:-:S04]  /*72c0*/  SHF.R.S32.HI R4, RZ, 0x2, R92 ;  /* 0x00000002ff047819 */ /* 0x008fc8000001145c */
[----:B------:R-:W-:Y:S02]  /*72d0*/  SGXT R4, R4, 0x1 ;  /* 0x000000010404781a */ /* 0x000fe40000000200 */
[----:B------:R-:W-:Y:S02]  /*72e0*/  LOP3.LUT R9, R92, 0x60, RZ, 0xc0, !PT ;  /* 0x000000605c097812 */ /* 0x000fe400078ec0ff */
[----:B------:R-:W-:Y:S01]  /*72f0*/  LOP3.LUT R4, R4, 0x90, RZ, 0xc0, !PT ;  /* 0x0000009004047812 */ /* 0x000fe200078ec0ff */
[----:B0-----:R-:W-:Y:S01]  /*7300*/  FADD R8, R0, R5 ;  /* 0x0000000500087221 */ /* 0x001fe20000000000 */
[----:B------:R-:W-:Y:S01]  /*7310*/  FADD R0, -R2, -INF ;  /* 0xff80000002007421 */ /* 0x000fe20000000100 */
[----:B------:R-:W-:Y:S02]  /*7320*/  IMAD.SHL.U32 R14, R92, 0x20, RZ ;  /* 0x000000205c0e7824 */ /* 0x000fe400078e00ff */
[----:B------:R-:W-:Y:S02]  /*7330*/  IMAD R4, R9, 0x10, R4 ;  /* 0x0000001009047824 */ /* 0x000fe400078e0204 */
[----:B------:R-:W-:Y:S01]  /*7340*/  FMUL R0, R0, 1.4426950216293334961 ;  /* 0x3fb8aa3b00007820 */ /* 0x000fe20000400000 */
[----:B------:R-:W-:-:S02]  /*7350*/  LOP3.LUT R9, R14, 0x160, RZ, 0xc0, !PT ;  /* 0x000001600e097812 */ /* 0x000fc400078ec0ff */
[----:B------:R-:W-:-:S03]  /*7360*/  LOP3.LUT R4, R4, 0x10, R92, 0x78, !PT ;  /* 0x0000001004047812 */ /* 0x000fc600078e785c */
[----:B------:R-:W0:Y:S01]  /*7370*/  MUFU.EX2 R0, R0 ;  /* 0x0000000000007308 */ /* 0x000e220000000800 */
[----:B------:R-:W-:Y:S02]  /*7380*/  IADD3 R9, PT, PT, R4, UR58, R9 ;  /* 0x0000003a04097c10 */ /* 0x000fe4000fffe009 */
[----:B------:R-:W-:Y:S02]  /*7390*/  F2FP.SATFINITE.E4M3.F32.PACK_AB_MERGE_C R4, R20, R25, RZ ;  /* 0x000000191404723e */ /* 0x000fe400048070ff */
[----:B------:R-:W-:Y:S02]  /*73a0*/  F2FP.SATFINITE.E4M3.F32.PACK_AB_MERGE_C R6, R6, R87, RZ ;  /* 0x000000570606723e */ /* 0x000fe400048070ff */
[----:B------:R-:W-:Y:S02]  /*73b0*/  F2FP.SATFINITE.E4M3.F32.PACK_AB_MERGE_C R7, R7, R12, RZ ;  /* 0x0000000c0707723e */ /* 0x000fe400048070ff */
[----:B------:R-:W-:Y:S02]  /*73c0*/  F2FP.SATFINITE.E4M3.F32.PACK_AB_MERGE_C R5, R88, R89, R4 ;  /* 0x000000595805723e */ /* 0x000fe40004807004 */
[----:B------:R-:W-:-:S02]  /*73d0*/  F2FP.SATFINITE.E4M3.F32.PACK_AB_MERGE_C R4, R90, R91, R6 ;  /* 0x0000005b5a04723e */ /* 0x000fc40004807006 */
[----:B------:R-:W-:Y:S02]  /*73e0*/  F2FP.SATFINITE.E4M3.F32.PACK_AB_MERGE_C R6, R26, R86, R7 ;  /* 0x000000561a06723e */ /* 0x000fe40004807007 */
[----:B------:R-:W-:Y:S01]  /*73f0*/  F2FP.SATFINITE.E4M3.F32.PACK_AB_MERGE_C R7, R11, R13, R10 ;  /* 0x0000000d0b07723e */ /* 0x000fe2000480700a */
        /* <DEDUP_REMOVED lines=11> */
[----:B--2---:R-:W-:Y:S04]  /*74b0*/  STS.U8 [R252+UR58+0x4b00], R63 ;  /* 0x004b003ffc007988 */ /* 0x004fe8000800003a */
[----:B------:R-:W-:Y:S04]  /*74c0*/  STS.U8 [R252+UR58+0x4c00], R61 ;  /* 0x004c003dfc007988 */ /* 0x000fe8000800003a */
[----:B------:R-:W-:Y:S04]  /*74d0*/  STS.U8 [R252+UR58+0x4d00], R59 ;  /* 0x004d003bfc007988 */ /* 0x000fe8000800003a */
[----:B-----5:R-:W-:Y:S04]  /*74e0*/  STS.U8 [R252+UR58+0x4e00], R57 ;  /* 0x004e0039fc007988 */ /* 0x020fe8000800003a */
        /* <DEDUP_REMOVED lines=49> */
[----:B------:R1:W-:Y:S01]  /*7800*/  STS.128 [R9+0xa000], R4 ;  /* 0x00a0000409007388 */ /* 0x0003e20000000c00 */
[----:B0-----:R-:W-:-:S02]  /*7810*/  FADD R3, R0, R8 ;  /* 0x0000000800037221 */ /* 0x001fc40000000000 */
[----:B-1----:R-:W0:Y:S01]  /*7820*/  LDTM.16dp32bit_t0_t15.x128 R4, tmem[UR60] ;  /* 0x0000003c000479ee */ /* 0x002e220008b80000 */
[----:B------:R-:W1:Y:S01]  /*7830*/  LDTM.16dp32bit_t16_t31.x128 R4, tmem[UR60+0x80] ;  /* 0x0000803c000479ee */ /* 0x000e620008ba0000 */
[----:B------:R-:W-:Y:S01]  /*7840*/  NOP ;  /* 0x0000000000007918 */ /* 0x000fe20000000000 */
[----:B------:R-:W-:Y:S05]  /*7850*/  @!P2 BRA `(.L_x_9) ;  /* 0x000000080008a947 */ /* 0x000fea0003800000 */
[C---:B01----:R-:W-:Y:S01]  /*7860*/  FMUL R4, R0.reuse, R4 ;  /* 0x0000000400047220 */ /* 0x043fe20000400000 */
[C---:B------:R-:W-:Y:S01]  /*7870*/  FMUL R5, R0.reuse, R5 ;  /* 0x0000000500057220 */ /* 0x040fe20000400000 */
        /* <DEDUP_REMOVED lines=125> */
[----:B------:R-:W-:-:S04]  /*8050*/  FMUL R131, R0, R131 ;  /* 0x0000008300837220 */ /* 0x000fc80000400000 */
[----:B------:R2:W-:Y:S01]  /*8060*/  STTM.16dp32bit_t0_t15.x128 tmem[UR60], R4 ;  /* 0x00000004000079ed */ /* 0x0005e20008b8003c */
[----:B------:R2:W-:Y:S02]  /*8070*/  STTM.16dp32bit_t16_t31.x128 tmem[UR60+0x80], R4 ;  /* 0x00008004000079ed */ /* 0x0005e40008ba003c */
.L_x_9:
[----:B-1----:R-:W1:Y:S02]  /*8080*/  FENCE.VIEW.ASYNC.T ;  /* 0x00000000000073c6 */ /* 0x002e640000000200 */
[----:B-1----:R-:W-:Y:S06]  /*8090*/  BAR.SYNC.DEFER_BLOCKING 0x0 ;  /* 0x0000000000007b1d */ /* 0x002fec0000010000 */
[----:B------:R-:W1:Y:S01]  /*80a0*/  LDCU UR4, c[0x0][0x3f0] ;  /* 0x00007e00ff0477ac */ /* 0x000e620008000800 */
[----:B------:R3:W-:Y:S06]  /*80b0*/  MEMBAR.ALL.CTA ;  /* 0x0000000000007992 */ /* 0x0007ec0000008000 */
[----:B---3--:R-:W3:Y:S01]  /*80c0*/  FENCE.VIEW.ASYNC.S ;  /* 0x00000000000073c6 */ /* 0x008ee20000000000 */
[----:B-1----:R-:W-:-:S04]  /*80d0*/  UIADD3 UR4, UPT, UPT, UR4, -0x20, URZ ;  /* 0xffffffe004047890 */ /* 0x002fc8000fffe0ff */
[----:B------:R-:W-:Y:S01]  /*80e0*/  UISETP.GE.AND UP1, UPT, UR4, 0x1, UPT ;  /* 0x000000010400788c */ /* 0x000fe2000bf26270 */
[----:B---3--:R-:W-:Y:S06]  /*80f0*/  BAR.SYNC.DEFER_BLOCKING 0x0 ;  /* 0x0000000000007b1d */ /* 0x008fec0000010000 */
[----:B------:R-:W-:Y:S05]  /*8100*/  @!P3 BRA `(.L_x_10) ;  /* 0x000000000040b947 */ /* 0x000fea0003800000 */
[----:B------:R-:W-:Y:S02]  /*8110*/  UIADD3 UR4, UPT, UPT, UR58, 0xa000, URZ ;  /* 0x0000a0003a047890 */ /* 0x000fe4000fffe0ff */
[----:B------:R-:W-:Y:S02]  /*8120*/  UIADD3 UR5, UPT, UPT, UR58, 0x4000, URZ ;  /* 0x000040003a057890 */ /* 0x000fe4000fffe0ff */
[----:B------:R-:W-:Y:S02]  /*8130*/  USHF.R.U32.HI UR4, URZ, 0x4, UR4 ;  /* 0x00000004ff047899 */ /* 0x000fe40008011604 */
[----:B------:R-:W-:Y:S02]  /*8140*/  USHF.R.U32.HI UR5, URZ, 0x4, UR5 ;  /* 0x00000004ff057899 */ /* 0x000fe40008011605 */
[----:B------:R-:W-:Y:S02]  /*8150*/  USGXT.U32 UR12, UR4, 0xe ;  /* 0x0000000e040c789a */ /* 0x000fe40008000000 */
[----:B------:R-:W-:Y:S01]  /*8160*/  USGXT.U32 UR14, UR5, 0xe ;  /* 0x0000000e050e789a */ /* 0x000fe20008000000 */
[----:B------:R-:W-:-:S02]  /*8170*/  UMOV UR4, UR61 ;  /* 0x0000003d00047c82 */ /* 0x000fc40008000000 */
[----:B------:R-:W-:Y:S01]  /*8180*/  UMOV UR5, URZ ;  /* 0x000000ff00057c82 */ /* 0x000fe20008000000 */
[----:B------:R-:W-:Y:S01]  /*8190*/  UMOV UR16, 0x0 ;  /* 0x0000000000107882 */ /* 0x000fe20000000000 */
[----:B------:R-:W-:Y:S01]  /*81a0*/  UMOV UR17, 0x4400010 ;  /* 0x0440001000117882 */ /* 0x000fe20000000000 */
[----:B------:R-:W-:Y:S01]  /*81b0*/  UMOV UR13, 0xc0004010 ;  /* 0xc0004010000d7882 */ /* 0x000fe20000000000 */
[----:B------:R-:W-:Y:S01]  /*81c0*/  UMOV UR15, 0xc0004010 ;  /* 0xc0004010000f7882 */ /* 0x000fe20000000000 */
[----:B------:R-:W-:Y:S01]  /*81d0*/  UMOV UR4, UR4 ;  /* 0x0000000400047c82 */ /* 0x000fe20008000000 */
[----:B------:R1:W-:Y:S01]  /*81e0*/  UTCQMMA gdesc[UR12], gdesc[UR14], tmem[UR59], tmem[UR16], idesc[UR17], UPT ;  /* 0x00ff100e0c0075ea */ /* 0x0003e2000b80033b */
[----:B------:R1:W-:Y:S01]  /*81f0*/  UTCBAR [UR4], URZ ;  /* 0x000000ff040073e9 */ /* 0x0003e200080000ff */
[----:B------:R-:W-:Y:S02]  /*8200*/  NOP ;  /* 0x0000000000007918 */ /* 0x000fe40000000000 */
.L_x_10:
[----:B------:R-:W-:Y:S01]  /*8210*/  FSEL R0, R3, 1, P2 ;  /* 0x3f80000003007808 */ /* 0x000fe20001000000 */
[----:B------:R-:W-:Y:S01]  /*8220*/  UMOV UR39, URZ ;  /* 0x000000ff00277c82 */ /* 0x000fe20008000000 */
[----:B------:R-:W-:-:S03]  /*8230*/  FSEL R2, R2, -INF , P2 ;  /* 0xff80000002027808 */ /* 0x000fc60001000000 */
[----:B------:R3:W-:Y:S01]  /*8240*/  STL [R1+0x230], R0 ;  /* 0x0002300001007387 */ /* 0x0007e20000100800 */
[----:B------:R-:W-:Y:S05]  /*8250*/  BRA.U !UP1, `(.L_x_11) ;  /* 0x0000003d09707547 */ /* 0x000fea000b800000 */
[----:B------:R-:W-:Y:S01]  /*8260*/  USHF.R.U32.HI UR40, URZ, 0x4, UR10 ;  /* 0x00000004ff287899 */ /* 0x000fe2000801160a */
[----:B---3--:R-:W-:Y:S01]  /*8270*/  IMAD.MOV.U32 R0, RZ, RZ, R2 ;  /* 0x000000ffff007224 */ /* 0x008fe200078e0002 */
[----:B------:R-:W-:Y:S01]  /*8280*/  UIADD3 UR10, UPT, UPT, UR58, 0xa000, URZ ;  /* 0x0000a0003a0a7890 */ /* 0x000fe2000fffe0ff */
[----:B------:R-:W-:Y:S01]  /*8290*/  IMAD.MOV.U32 R3, RZ, RZ, RZ ;  /* 0x000000ffff037224 */ /* 0x000fe200078e00ff */
[----:B------:R-:W-:Y:S02]  /*82a0*/  USHF.R.U32.HI UR38, URZ, 0x4, UR58 ;  /* 0x00000004ff267899 */ /* 0x000fe4000801163a */
[----:B------:R-:W-:Y:S02]  /*82b0*/  USHF.R.U32.HI UR10, URZ, 0x4, UR10 ;  /* 0x00000004ff0a7899 */ /* 0x000fe4000801160a */
[----:B------:R-:W-:Y:S02]  /*82c0*/  USGXT.U32 UR38, UR38, 0xe ;  /* 0x0000000e2626789a */ /* 0x000fe40008000000 */
[----:B------:R-:W-:-:S02]  /*82d0*/  USGXT.U32 UR40, UR40, 0xe ;  /* 0x0000000e2828789a */ /* 0x000fc40008000000 */
[----:B------:R-:W-:Y:S02]  /*82e0*/  UIADD3 UR6, UPT, UPT, UR58, 0x8000, URZ ;  /* 0x000080003a067890 */ /* 0x000fe4000fffe0ff */
[----:B------:R-:W-:Y:S02]  /*82f0*/  USGXT.U32 UR72, UR10, 0xe ;  /* 0x0000000e0a48789a */ /* 0x000fe40008000000 */
[----:B------:R-:W-:Y:S02]  /*8300*/  UIADD3 UR10, UP2, UPT, UR38, 0x80, URZ ;  /* 0x00000080260a7890 */ /* 0x000fe4000ff5e0ff */
[----:B-1----:R-:W-:Y:S01]  /*8310*/  UIADD3 UR12, UP1, UPT, UR40, 0x2, URZ ;  /* 0x00000002280c7890 */ /* 0x002fe2000ff3e0ff */
[----:B------:R-:W-:Y:S01]  /*8320*/  UMOV UR5, URZ ;  /* 0x000000ff00057c82 */ /* 0x000fe20008000000 */
[----:B------:R-:W-:Y:S01]  /*8330*/  UMOV UR4, URZ ;  /* 0x000000ff00047c82 */ /* 0x000fe20008000000 */
[----:B------:R-:W-:Y:S02]  /*8340*/  USHF.R.U32.HI UR6, URZ, 0x4, UR6 ;  /* 0x00000004ff067899 */ /* 0x000fe40008011606 */
[----:B------:R-:W-:-:S02]  /*8350*/  UIADD3.X UR11, UPT, UPT, UR5, -0x7fffbfe0, URZ, UP2, !UPT ;  /* 0x80004020050b7890 */ /* 0x000fc400097fe4ff */
[----:B------:R-:W-:Y:S02]  /*8360*/  UIADD3.X UR13, UPT, UPT, UR4, 0x40004040, URZ, UP1, !UPT ;  /* 0x40004040040d7890 */ /* 0x000fe40008ffe4ff */
[----:B------:R-:W-:Y:S02]  /*8370*/  UIADD3 UR16, UP2, UPT, UR10, 0x100, URZ ;  /* 0x000001000a107890 */ /* 0x000fe4000ff5e0ff */
[----:B------:R-:W-:Y:S02]  /*8380*/  UIADD3 UR14, UP1, UPT, UR10, 0x80, URZ ;  /* 0x000000800a0e7890 */ /* 0x000fe4000ff3e0ff */
[----:B------:R-:W-:Y:S02]  /*8390*/  UIADD3 UR18, UP3, UPT, UR10, 0x180, URZ ;  /* 0x000001800a127890 */ /* 0x000fe4000ff7e0ff */
[----:B------:R-:W-:Y:S02]  /*83a0*/  UIADD3 UR20, UP4, UPT, UR10, 0x200, URZ ;  /* 0x000002000a147890 */ /* 0x000fe4000ff9e0ff */
[----:B------:R-:W-:-:S02]  /*83b0*/  UIADD3 UR22, UP5, UPT, UR10, 0x280, URZ ;  /* 0x000002800a167890 */ /* 0x000fc4000ffbe0ff */
[----:B------:R-:W-:Y:S02]  /*83c0*/  UIADD3 UR24, UP6, UPT, UR10, 0x300, URZ ;  /* 0x000003000a187890 */ /* 0x000fe4000ffde0ff */
[----:B------:R-:W-:Y:S02]  /*83d0*/  USGXT.U32 UR74, UR6, 0xe ;  /* 0x0000000e064a789a */ /* 0x000fe40008000000 */
[----:B------:R-:W-:Y:S02]  /*83e0*/  UIADD3.X UR17, UPT, UPT, UR11, URZ, URZ, UP2, !UPT ;  /* 0x000000ff0b117290 */ /* 0x000fe400097fe4ff */
[----:B------:R-:W-:Y:S02]  /*83f0*/  USHF.L.U32 UR64, UR64, 0x5, URZ ;  /* 0x0000000540407899 */ /* 0x000fe400080006ff */
[----:B------:R-:W-:Y:S01]  /*8400*/  USHF.L.U32 UR65, UR62, 0x5, URZ ;  /* 0x000000053e417899 */ /* 0x000fe200080006ff */
[----:B------:R-:W-:Y:S01]  /*8410*/  UMOV UR66, 0x1 ;  /* 0x0000000100427882 */ /* 0x000fe20000000000 */
[----:B------:R-:W-:Y:S01]  /*8420*/  UMOV UR71, URZ ;  /* 0x000000ff00477c82 */ /* 0x000fe20008000000 */
[----:B------:R-:W1:Y:S01]  /*8430*/  LDCU UR67, c[0x0][0x3c4] ;  /* 0x00007880ff4377ac */ /* 0x000e620008000800 */
[----:B------:R-:W3:Y:S01]  /*8440*/  LDCU UR68, c[0x0][0x3f0] ;  /* 0x00007e00ff4477ac */ /* 0x000ee20008000800 */
[----:B------:R-:W4:Y:S01]  /*8450*/  LDCU UR69, c[0x0][0x3a8] ;  /* 0x00007500ff4577ac */ /* 0x000f220008000800 */
[----:B------:R-:W2:Y:S01]  /*8460*/  LDCU UR70, c[0x0][0x3d4] ;  /* 0x00007a80ff4677ac */ /* 0x000ea20008000800 */
[----:B------:R-:W-:-:S02]  /*8470*/  UIADD3.X UR15, UPT, UPT, UR11, URZ, URZ, UP1, !UPT ;  /* 0x000000ff0b0f7290 */ /* 0x000fc40008ffe4ff */
[----:B------:R-:W-:Y:S02]  /*8480*/  UIADD3.X UR19, UPT, UPT, UR11, URZ, URZ, UP3, !UPT ;  /* 0x000000ff0b137290 */ /* 0x000fe40009ffe4ff */
[----:B------:R-:W-:Y:S02]  /*8490*/  UIADD3.X UR21, UPT, UPT, UR11, URZ, URZ, UP4, !UPT ;  /* 0x000000ff0b157290 */ /* 0x000fe4000a7fe4ff */
[----:B------:R-:W-:Y:S02]  /*84a0*/  UIADD3.X UR23, UPT, UPT, UR11, URZ, URZ, UP5, !UPT ;  /* 0x000000ff0b177290 */ /* 0x000fe4000affe4ff */
[----:B------:R-:W-:Y:S02]  /*84b0*/  UIADD3.X UR25, UPT, UPT, UR11, URZ, URZ, UP6, !UPT ;  /* 0x000000ff0b197290 */ /* 0x000fe4000b7fe4ff */
[----:B------:R-:W-:Y:S02]  /*84c0*/  UIADD3.64 UR26, UPT, UPT, UR12, 0x2, URZ ;  /* 0x000000020c1a7897 */ /* 0x000fe4000fffe0ff */
[----:B------:R-:W-:-:S02]  /*84d0*/  UIADD3.64 UR28, UPT, UPT, UR12, 0x4, URZ ;  /* 0x000000040c1c7897 */ /* 0x000fc4000fffe0ff */
[----:B------:R-:W-:Y:S02]  /*84e0*/  UIADD3.64 UR30, UPT, UPT, UR12, 0xfe, URZ ;  /* 0x000000fe0c1e7897 */ /* 0x000fe4000fffe0ff */
[----:B------:R-:W-:Y:S02]  /*84f0*/  UIADD3.64 UR32, UPT, UPT, UR12, 0x100, URZ ;  /* 0x000001000c207897 */ /* 0x000fe4000fffe0ff */
[----:B------:R-:W-:Y:S02]  /*8500*/  UIADD3.64 UR34, UPT, UPT, UR12, 0x102, URZ ;  /* 0x000001020c227897 */ /* 0x000fe4000fffe0ff */
[----:B------:R-:W-:Y:S02]  /*8510*/  UIADD3.64 UR36, UPT, UPT, UR12, 0x104, URZ ;  /* 0x000001040c247897 */ /* 0x000fe4000fffe0ff */
[----:B------:R-:W-:Y:S01]  /*8520*/  UISETP.NE.U32.AND UP2, UPT, UR41, URZ, UPT ;  /* 0x000000ff2900728c */ /* 0x000fe2000bf45070 */
[----:B-1234-:R-:W-:-:S10]  /*8530*/  UMOV UR6, URZ ;  /* 0x000000ff00067c82 */ /* 0x01efd40008000000 */
.L_x_16:
[----:B0-----:R-:W2:Y:S04]  /*8540*/  LDL.64 R20, [R1+0x1b8] ;  /* 0x0001b80001147983 */ /* 0x001ea80000100a00 */
[----:B------:R-:W3:Y:S04]  /*8550*/  LDL.64 R10, [R1+0x1c0] ;  /* 0x0001c000010a7983 */ /* 0x000ee80000100a00 */
[----:B----4-:R-:W4:Y:S04]  /*8560*/  LDL.64 R26, [R1+0x140] ;  /* 0x00014000011a7983 */ /* 0x010f280000100a00 */
[----:B------:R-:W5:Y:S04]  /*8570*/  LDL.64 R16, [R1+0x138] ;  /* 0x0001380001107983 */ /* 0x000f680000100a00 */
[----:B------:R-:W5:Y:S04]  /*8580*/  LDL.64 R30, [R1+0xc0] ;  /* 0x0000c000011e7983 */ /* 0x000f680000100a00 */
[----:B------:R-:W5:Y:S01]  /*8590*/  LDL.64 R28, [R1+0x228] ;  /* 0x00022800011c7983 */ /* 0x000f620000100a00 */
[----:B------:R-:W-:-:S03]  /*85a0*/  USHF.R.S32.HI UR4, URZ, 0x1f, UR65 ;  /* 0x0000001fff047899 */ /* 0x000fc60008011441 */
[----:B------:R-:W5:Y:S01]  /*85b0*/  LDL.64 R14, [R1+0xb8] ;  /* 0x0000b800010e7983 */ /* 0x000f620000100a00 */
[----:B------:R-:W-:Y:S02]  /*85c0*/  IADD3 R4, P3, PT, R132, UR65, RZ ;  /* 0x0000004184047c10 */ /* 0x000fe4000ff7e0ff */
[----:B------:R-:W-:Y:S01]  /*85d0*/  IADD3 R6, P2, PT, R134, UR65, RZ ;  /* 0x0000004186067c10 */ /* 0x000fe2000ff5e0ff */
[----:B------:R-:W5:Y:S01]  /*85e0*/  LDL.64 R24, [R1+0x1b0] ;  /* 0x0001b00001187983 */ /* 0x000f620000100a00 */
[----:B------:R-:W-:-:S03]  /*85f0*/  IADD3.X R5, PT, PT, R133, UR4, RZ, P3, !PT ;  /* 0x0000000485057c10 */ /* 0x000fc60009ffe4ff */
[----:B------:R-:W5:Y:S01]  /*8600*/  LDL.64 R22, [R1+0x1a8] ;  /* 0x0001a80001167983 */ /* 0x000f620000100a00 */
[----:B------:R-:W-:-:S03]  /*8610*/  IADD3.X R7, PT, PT, R135, UR4, RZ, P2, !PT ;  /* 0x0000000487077c10 */ /* 0x000fc600097fe4ff */
[----:B------:R-:W5:Y:S04]  /*8620*/  LDL.64 R18, [R1+0x130] ;  /* 0x0001300001127983 */ /* 0x000f680000100a00 */
[----:B------:R-:W5:Y:S04]  /*8630*/  LDG.E.U8 R2, desc[UR8][R6.64] ;  /* 0x0000000806027981 */ /* 0x000f68000c1e1100 */
[----:B------:R-:W5:Y:S04]  /*8640*/  LDL.64 R38, [R1+0xb0] ;  /* 0x0000b00001267983 */ /* 0x000f680000100a00 */
[----:B------:R-:W5:Y:S04]  /*8650*/  LDL.64 R36, [R1+0xa8] ;  /* 0x0000a80001247983 */ /* 0x000f680000100a00 */
[----:B------:R5:W5:Y:S04]  /*8660*/  LDG.E.U8 R7, desc[UR8][R4.64] ;  /* 0x0000000804077981 */ /* 0x000b68000c1e1100 */
[----:B------:R-:W5:Y:S04]  /*8670*/  LDL.64 R32, [R1+0x218] ;  /* 0x0002180001207983 */ /* 0x000f680000100a00 */
        /* <DEDUP_REMOVED lines=19> */
[----:B------:R-:W5:Y:S01]  /*87b0*/  LDL.64 R72, [R1+0xd0] ;  /* 0x0000d00001487983 */ /* 0x000f620000100a00 */
[----:B--2---:R-:W-:-:S02]  /*87c0*/  IADD3 R12, P3, PT, R20, UR65, RZ ;  /* 0x00000041140c7c10 */ /* 0x004fc4000ff7e0ff */
[----:B---3--:R-:W-:Y:S02]  /*87d0*/  IADD3 R8, P2, PT, R10, UR65, RZ ;  /* 0x000000410a087c10 */ /* 0x008fe4000ff5e0ff */
[----:B------:R-:W-:Y:S02]  /*87e0*/  IADD3.X R13, PT, PT, R21, UR4, RZ, P3, !PT ;  /* 0x00000004150d7c10 */ /* 0x000fe40009ffe4ff */
[----:B------:R-:W2:Y:S01]  /*87f0*/  LDL.64 R20, [R1+0x128] ;  /* 0x0001280001147983 */ /* 0x000ea20000100a00 */
[----:B------:R-:W-:Y:S02]  /*8800*/  IADD3.X R9, PT, PT, R11, UR4, RZ, P2, !PT ;  /* 0x000000040b097c10 */ /* 0x000fe400097fe4ff */
[----:B----4-:R-:W-:Y:S02]  /*8810*/  IADD3 R10, P2, PT, R26, UR65, RZ ;  /* 0x000000411a0a7c10 */ /* 0x010fe4000ff5e0ff */
[----:B-----5:R-:W-:Y:S01]  /*8820*/  IADD3 R4, P3, PT, R16, UR65, RZ ;  /* 0x0000004110047c10 */ /* 0x020fe2000ff7e0ff */
[----:B------:R-:W3:Y:S01]  /*8830*/  LDG.E.U8 R8, desc[UR8][R8.64] ;  /* 0x0000000808087981 */ /* 0x000ee2000c1e1100 */
[----:B------:R-:W-:-:S02]  /*8840*/  IADD3.X R11, PT, PT, R27, UR4, RZ, P2, !PT ;  /* 0x000000041b0b7c10 */ /* 0x000fc400097fe4ff */
[----:B------:R-:W-:Y:S01]  /*8850*/  IADD3.X R5, PT, PT, R17, UR4, RZ, P3, !PT ;  /* 0x0000000411057c10 */ /* 0x000fe20009ffe4ff */
[----:B------:R-:W4:Y:S04]  /*8860*/  LDL.64 R26, [R1+0x220] ;  /* 0x00022000011a7983 */ /* 0x000f280000100a00 */
[----:B------:R-:W5:Y:S04]  /*8870*/  LDG.E.U8 R10, desc[UR8][R10.64] ;  /* 0x000000080a0a7981 */ /* 0x000f68000c1e1100 */
[----:B------:R0:W3:Y:S04]  /*8880*/  LDG.E.U8 R9, desc[UR8][R12.64] ;  /* 0x000000080c097981 */ /* 0x0000e8000c1e1100 */
[----:B------:R1:W3:Y:S01]  /*8890*/  LDG.E.U8 R11, desc[UR8][R4.64] ;  /* 0x00000008040b7981 */ /* 0x0002e2000c1e1100 */
[----:B0-----:R-:W-:-:S04]  /*88a0*/  IADD3 R12, P2, PT, R30, UR65, RZ ;  /* 0x000000411e0c7c10 */ /* 0x001fc8000ff5e0ff */
[----:B------:R-:W-:Y:S02]  /*88b0*/  IADD3.X R13, PT, PT, R31, UR4, RZ, P2, !PT ;  /* 0x000000041f0d7c10 */ /* 0x000fe400097fe4ff */
[----:B-1----:R-:W-:Y:S01]  /*88c0*/  IADD3 R4, P2, PT, R28, UR65, RZ ;  /* 0x000000411c047c10 */ /* 0x002fe2000ff5e0ff */
[----:B------:R-:W3:Y:S03]  /*88d0*/  LDL.64 R30, [R1+0x118] ;  /* 0x00011800011e7983 */ /* 0x000ee60000100a00 */
[----:B------:R-:W-:Y:S01]  /*88e0*/  IADD3.X R5, PT, PT, R29, UR4, RZ, P2, !PT ;  /* 0x000000041d057c10 */ /* 0x000fe200097fe4ff */
[----:B------:R-:W3:Y:S04]  /*88f0*/  LDG.E.U8 R12, desc[UR8][R12.64] ;  /* 0x000000080c0c7981 */ /* 0x000ee8000c1e1100 */
[----:B------:R-:W3:Y:S01]  /*8900*/  LDL.64 R28, [R1+0x1a0] ;  /* 0x0001a000011c7983 */ /* 0x000ee20000100a00 */
[----:B------:R-:W-:-:S03]  /*8910*/  IADD3 R16, P3, PT, R14, UR65, RZ ;  /* 0x000000410e107c10 */ /* 0x000fc6000ff7e0ff */
[----:B------:R-:W5:Y:S01]  /*8920*/  LDG.E.U8 R4, desc[UR8][R4.64] ;  /* 0x0000000804047981 */ /* 0x000f62000c1e1100 */
[----:B------:R-:W-:Y:S02]  /*8930*/  IADD3.X R17, PT, PT, R15, UR4, RZ, P3, !PT ;  /* 0x000000040f117c10 */ /* 0x000fe40009ffe4ff */
[----:B------:R-:W-:-:S03]  /*8940*/  IADD3 R14, P3, PT, R24, UR65, RZ ;  /* 0x00000041180e7c10 */ /* 0x000fc6000ff7e0ff */
[----:B------:R0:W5:Y:S01]  /*8950*/  LDG.E.U8 R6, desc[UR8][R16.64] ;  /* 0x0000000810067981 */ /* 0x000162000c1e1100 */
[----:B------:R-:W-:Y:S02]  /*8960*/  IADD3.X R15, PT, PT, R25, UR4, RZ, P3, !PT ;  /* 0x00000004190f7c10 */ /* 0x000fe40009ffe4ff */
[----:B------:R-:W-:Y:S02]  /*8970*/  IADD3 R24, P3, PT, R18, UR65, RZ ;  /* 0x0000004112187c10 */ /* 0x000fe4000ff7e0ff */
[----:B0-----:R-:W-:Y:S02]  /*8980*/  IADD3 R16, P2, PT, R22, UR65, RZ ;  /* 0x0000004116107c10 */ /* 0x001fe4000ff5e0ff */
[----:B------:R-:W5:Y:S02]  /*8990*/  LDG.E.U8 R15, desc[UR8][R14.64] ;  /* 0x000000080e0f7981 */ /* 0x000f64000c1e1100 */
[----:B------:R-:W-:Y:S02]  /*89a0*/  IADD3.X R17, PT, PT, R23, UR4, RZ, P2, !PT ;  /* 0x0000000417117c10 */ /* 0x000fe400097fe4ff */
[----:B------:R-:W-:-:S02]  /*89b0*/  IADD3.X R25, PT, PT, R19, UR4, RZ, P3, !PT ;  /* 0x0000000413197c10 */ /* 0x000fc40009ffe4ff */
[----:B------:R-:W-:Y:S01]  /*89c0*/  IADD3 R18, P3, PT, R38, UR65, RZ ;  /* 0x0000004126127c10 */ /* 0x000fe2000ff7e0ff */
[----:B------:R-:W5:Y:S03]  /*89d0*/  LDG.E.U8 R16, desc[UR8][R16.64] ;  /* 0x0000000810107981 */ /* 0x000f66000c1e1100 */
[----:B------:R-:W-:Y:S01]  /*89e0*/  IADD3.X R19, PT, PT, R39, UR4, RZ, P3, !PT ;  /* 0x0000000427137c10 */ /* 0x000fe20009ffe4ff */
[----:B------:R-:W5:Y:S01]  /*89f0*/  LDG.E.U8 R24, desc[UR8][R24.64] ;  /* 0x0000000818187981 */ /* 0x000f62000c1e1100 */
[----:B------:R-:W-:-:S03]  /*8a00*/  IADD3 RZ, P3, PT, R158, UR65, RZ ;  /* 0x000000419eff7c10 */ /* 0x000fc6000ff7e0ff */
[----:B------:R-:W5:Y:S04]  /*8a10*/  LDG.E.U8 R18, desc[UR8][R18.64] ;  /* 0x0000000812127981 */ /* 0x000f68000c1e1100 */
[----:B------:R-:W5:Y:S01]  /*8a20*/  LDL.64 R38, [R1+0x188] ;  /* 0x0001880001267983 */ /* 0x000f620000100a00 */
[----:B--2---:R-:W-:Y:S02]  /*8a30*/  IADD3 R22, P2, PT, R20, UR65, RZ ;  /* 0x0000004114167c10 */ /* 0x004fe4000ff5e0ff */
[----:B------:R-:W-:Y:S02]  /*8a40*/  IADD3 R20, P4, PT, R36, UR65, RZ ;  /* 0x0000004124147c10 */ /* 0x000fe4000ff9e0ff */
[----:B------:R-:W-:Y:S02]  /*8a50*/  IADD3.X R23, PT, PT, R21, UR4, RZ, P2, !PT ;  /* 0x0000000415177c10 */ /* 0x000fe400097fe4ff */
[----:B------:R-:W-:-:S03]  /*8a60*/  IADD3.X R21, PT, PT, R37, UR4, RZ, P4, !PT ;  /* 0x0000000425157c10 */ /* 0x000fc6000a7fe4ff */
[----:B------:R4:W2:Y:S04]  /*8a70*/  LDG.E.U8 R17, desc[UR8][R22.64] ;  /* 0x0000000816117981 */ /* 0x0008a8000c1e1100 */
[----:B------:R0:W2:Y:S01]  /*8a80*/  LDG.E.U8 R19, desc[UR8][R20.64] ;  /* 0x0000000814137981 */ /* 0x0000a2000c1e1100 */
[----:B----4-:R-:W-:-:S04]  /*8a90*/  IADD3 R22, P2, PT, R26, UR65, RZ ;  /* 0x000000411a167c10 */ /* 0x010fc8000ff5e0ff */
[----:B------:R-:W-:Y:S02]  /*8aa0*/  IADD3.X R23, PT, PT, R27, UR4, RZ, P2, !PT ;  /* 0x000000041b177c10 */ /* 0x000fe400097fe4ff */
[----:B0-----:R-:W-:Y:S02]  /*8ab0*/  IADD3 R20, P2, PT, R32, UR65, RZ ;  /* 0x0000004120147c10 */ /* 0x001fe4000ff5e0ff */
[----:B------:R-:W-:Y:S01]  /*8ac0*/  IADD3.X R27, PT, PT, R159, UR4, RZ, P3, !PT ;  /* 0x000000049f1b7c10 */ /* 0x000fe20009ffe4ff */
[----:B------:R3:W4:Y:S01]  /*8ad0*/  LDG.E.U8 R14, desc[UR8][R22.64] ;  /* 0x00000008160e7981 */ /* 0x000722000c1e1100 */
[----:B------:R-:W-:-:S03]  /*8ae0*/  IADD3.X R21, PT, PT, R33, UR4, RZ, P2, !PT ;  /* 0x0000000421157c10 */ /* 0x000fc600097fe4ff */
[----:B------:R-:W2:Y:S01]  /*8af0*/  LDL.64 R32, [R1+0x190] ;  /* 0x0001900001207983 */ /* 0x000ea20000100a00 */
[----:B---3--:R-:W-:Y:S01]  /*8b00*/  IADD3 R22, P3, PT, R28, UR65, RZ ;  /* 0x000000411c167c10 */ /* 0x008fe2000ff7e0ff */
[----:B------:R-:W-:Y:S01]  /*8b10*/  VIADD R26, R158, UR65 ;  /* 0x000000419e1a7c36 */ /* 0x000fe20008000000 */
[----:B------:R-:W-:Y:S01]  /*8b20*/  IADD3 R36, P2, PT, R40, UR65, RZ ;  /* 0x0000004128247c10 */ /* 0x000fe2000ff5e0ff */
[----:B------:R-:W3:Y:S01]  /*8b30*/  LDG.E.U8 R20, desc[UR8][R20.64] ;  /* 0x0000000814147981 */ /* 0x000ee2000c1e1100 */
[----:B------:R-:W-:Y:S02]  /*8b40*/  IADD3.X R23, PT, PT, R29, UR4, RZ, P3, !PT ;  /* 0x000000041d177c10 */ /* 0x000fe40009ffe4ff */
[----:B------:R-:W-:Y:S01]  /*8b50*/  IADD3 R28, P3, PT, R34, UR65, RZ ;  /* 0x00000041221c7c10 */ /* 0x000fe2000ff7e0ff */
[----:B------:R0:W3:Y:S03]  /*8b60*/  LDG.E.U8 R5, desc[UR8][R26.64] ;  /* 0x000000081a057981 */ /* 0x0000e6000c1e1100 */
[----:B------:R-:W-:Y:S01]  /*8b70*/  IADD3.X R29, PT, PT, R35, UR4, RZ, P3, !PT ;  /* 0x00000004231d7c10 */ /* 0x000fe20009ffe4ff */
[----:B------:R-:W3:Y:S04]  /*8b80*/  LDG.E.U8 R22, desc[UR8][R22.64] ;  /* 0x0000000816167981 */ /* 0x000ee8000c1e1100 */
[----:B------:R-:W3:Y:S01]  /*8b90*/  LDL.64 R34, [R1+0x108] ;  /* 0x0001080001227983 */ /* 0x000ee20000100a00 */
[----:B------:R-:W-:-:S02]  /*8ba0*/  IADD3.X R37, PT, PT, R41, UR4, RZ, P2, !PT ;  /* 0x0000000429257c10 */ /* 0x000fc400097fe4ff */
[----:B0-----:R-:W-:Y:S01]  /*8bb0*/  IADD3 R26, P2, PT, R30, UR65, RZ ;  /* 0x000000411e1a7c10 */ /* 0x001fe2000ff5e0ff */
[----:B------:R0:W4:Y:S03]  /*8bc0*/  LDG.E.U8 R13, desc[UR8][R28.64] ;  /* 0x000000081c0d7981 */ /* 0x000126000c1e1100 */
[----:B------:R-:W-:Y:S02]  /*8bd0*/  IADD3.X R27, PT, PT, R31, UR4, RZ, P2, !PT ;  /* 0x000000041f1b7c10 */ /* 0x000fe400097fe4ff */
[C---:B------:R-:W-:Y:S01]  /*8be0*/  IADD3 RZ, P3, PT, R156.reuse, UR65, RZ ;  /* 0x000000419cff7c10 */ /* 0x040fe2000ff7e0ff */
[----:B------:R-:W-:Y:S01]  /*8bf0*/  VIADD R30, R156, UR65 ;  /* 0x000000419c1e7c36 */ /* 0x000fe20008000000 */
[----:B------:R-:W-:Y:S01]  /*8c00*/  IADD3 RZ, P4, PT, R154, UR65, RZ ;  /* 0x000000419aff7c10 */ /* 0x000fe2000ff9e0ff */
[----:B------:R1:W4:Y:S01]  /*8c10*/  LDG.E.U8 R23, desc[UR8][R26.64] ;  /* 0x000000081a177981 */ /* 0x000322000c1e1100 */
[----:B0-----:R-:W-:-:S03]  /*8c20*/  IADD3 R28, P2, PT, R46, UR65, RZ ;  /* 0x000000412e1c7c10 */ /* 0x001fc6000ff5e0ff */
[----:B------:R-:W4:Y:S01]  /*8c30*/  LDG.E.U8 R36, desc[UR8][R36.64] ;  /* 0x0000000824247981 */ /* 0x000f22000c1e1100 */
[----:B------:R-:W-:-:S03]  /*8c40*/  IADD3.X R29, PT, PT, R47, UR4, RZ, P2, !PT ;  /* 0x000000042f1d7c10 */ /* 0x000fc600097fe4ff */
[----:B------:R-:W4:Y:S01]  /*8c50*/  LDL.64 R46, [R1+0x1f8] ;  /* 0x0001f800012e7983 */ /* 0x000f220000100a00 */
[----:B------:R-:W-:Y:S01]  /*8c60*/  IADD3.X R31, PT, PT, R157, UR4, RZ, P3, !PT ;  /* 0x000000049d1f7c10 */ /* 0x000fe20009ffe4ff */
[----:B-1----:R-:W-:Y:S01]  /*8c70*/  VIADD R26, R154, UR65 ;  /* 0x000000419a1a7c36 */ /* 0x002fe20008000000 */
[----:B------:R-:W-:Y:S02]  /*8c80*/  IADD3 R40, P3, PT, R44, UR65, RZ ;  /* 0x000000412c287c10 */ /* 0x000fe4000ff7e0ff */
[----:B------:R-:W-:Y:S01]  /*8c90*/  IADD3.X R27, PT, PT, R155, UR4, RZ, P4, !PT ;  /* 0x000000049b1b7c10 */ /* 0x000fe2000a7fe4ff */
[----:B------:R-:W4:Y:S01]  /*8ca0*/  LDG.E.U8 R25, desc[UR8][R30.64] ;  /* 0x000000081e197981 */ /* 0x000f22000c1e1100 */
[----:B------:R-:W-:-:S03]  /*8cb0*/  IADD3.X R41, PT, PT, R45, UR4, RZ, P3, !PT ;  /* 0x000000042d297c10 */ /* 0x000fc60009ffe4ff */
[----:B------:R-:W4:Y:S04]  /*8cc0*/  LDL.64 R44, [R1+0x178] ;  /* 0x00017800012c7983 */ /* 0x000f280000100a00 */
[----:B------:R-:W4:Y:S04]  /*8cd0*/  LDG.E.U8 R26, desc[UR8][R26.64] ;  /* 0x000000081a1a7981 */ /* 0x000f28000c1e1100 */
[----:B------:R-:W4:Y:S04]  /*8ce0*/  LDG.E.U8 R40, desc[UR8][R40.64] ;  /* 0x0000000828287981 */ /* 0x000f28000c1e1100 */
[----:B------:R5:W4:Y:S02]  /*8cf0*/  LDG.E.U8 R27, desc[UR8][R28.64] ;  /* 0x000000081c1b7981 */ /* 0x000b24000c1e1100 */
[----:B-----5:R-:W-:-:S04]  /*8d00*/  IADD3 R28, P3, PT, R38, UR65, RZ ;  /* 0x00000041261c7c10 */ /* 0x020fc8000ff7e0ff */
[----:B------:R-:W-:-:S05]  /*8d10*/  IADD3.X R29, PT, PT, R39, UR4, RZ, P3, !PT ;  /* 0x00000004271d7c10 */ /* 0x000fca0009ffe4ff */
[----:B------:R-:W5:Y:S01]  /*8d20*/  LDG.E.U8 R28, desc[UR8][R28.64] ;  /* 0x000000081c1c7981 */ /* 0x000f62000c1e1100 */
[----:B--2---:R-:W-:-:S04]  /*8d30*/  IADD3 R30, P2, PT, R32, UR65, RZ ;  /* 0x00000041201e7c10 */ /* 0x004fc8000ff5e0ff */
[----:B------:R-:W-:Y:S02]  /*8d40*/  IADD3.X R31, PT, PT, R33, UR4, RZ, P2, !PT ;  /* 0x00000004211f7c10 */ /* 0x000fe400097fe4ff */
[----:B------:R-:W-:-:S03]  /*8d50*/  IADD3 R32, P2, PT, R42, UR65, RZ ;  /* 0x000000412a207c10 */ /* 0x000fc6000ff5e0ff */
[----:B------:R3:W2:Y:S01]  /*8d60*/  LDG.E.U8 R39, desc[UR8][R30.64] ;  /* 0x000000081e277981 */ /* 0x0006a2000c1e1100 */
[----:B------:R-:W-:Y:S02]  /*8d70*/  IADD3.X R33, PT, PT, R43, UR4, RZ, P2, !PT ;  /* 0x000000042b217c10 */ /* 0x000fe400097fe4ff */
[----:B------:R-:W-:-:S03]  /*8d80*/  IADD3 RZ, P2, PT, R152, UR65, RZ ;  /* 0x0000004198ff7c10 */ /* 0x000fc6000ff5e0ff */
[----:B------:R0:W2:Y:S01]  /*8d90*/  LDG.E.U8 R38, desc[UR8][R32.64] ;  /* 0x0000000820267981 */ /* 0x0000a2000c1e1100 */
[----:B---3--:R-:W-:-:S04]  /*8da0*/  IADD3 R30, P3, PT, R34, UR65, RZ ;  /* 0x00000041221e7c10 */ /* 0x008fc8000ff7e0ff */
[----:B------:R-:W-:Y:S02]  /*8db0*/  IADD3.X R31, PT, PT, R35, UR4, RZ, P3, !PT ;  /* 0x00000004231f7c10 */ /* 0x000fe40009ffe4ff */
[----:B------:R-:W-:Y:S02]  /*8dc0*/  IADD3.X R35, PT, PT, R153, UR4, RZ, P2, !PT ;  /* 0x0000000499237c10 */ /* 0x000fe400097fe4ff */
[----:B0-----:R-:W-:Y:S01]  /*8dd0*/  IADD3 R32, P2, PT, R50, UR65, RZ ;  /* 0x0000004132207c10 */ /* 0x001fe2000ff5e0ff */
[----:B------:R-:W-:Y:S01]  /*8de0*/  VIADD R34, R152, UR65 ;  /* 0x0000004198227c36 */ /* 0x000fe20008000000 */
[----:B------:R-:W-:Y:S01]  /*8df0*/  IADD3 RZ, P3, PT, R150, UR65, RZ ;  /* 0x0000004196ff7c10 */ /* 0x000fe2000ff7e0ff */
[----:B------:R0:W3:Y:S01]  /*8e00*/  LDG.E.U8 R37, desc[UR8][R30.64] ;  /* 0x000000081e257981 */ /* 0x0000e2000c1e1100 */
[----:B------:R-:W-:-:S03]  /*8e10*/  IADD3.X R33, PT, PT, R51, UR4, RZ, P2, !PT ;  /* 0x0000000433217c10 */ /* 0x000fc600097fe4ff */
[----:B------:R-:W2:Y:S04]  /*8e20*/  LDL.64 R50, [R1+0x170] ;  /* 0x0001700001327983 */ /* 0x000ea80000100a00 */
[----:B------:R-:W3:Y:S01]  /*8e30*/  LDG.E.U8 R35, desc[UR8][R34.64] ;  /* 0x0000000822237981 */ /* 0x000ee2000c1e1100 */
[----:B0-----:R-:W-:Y:S01]  /*8e40*/  VIADD R30, R150, UR65 ;  /* 0x00000041961e7c36 */ /* 0x001fe20008000000 */
[----:B------:R-:W-:Y:S02]  /*8e50*/  IADD3.X R31, PT, PT, R151, UR4, RZ, P3, !PT ;  /* 0x00000004971f7c10 */ /* 0x000fe40009ffe4ff */
[----:B------:R-:W3:Y:S01]  /*8e60*/  LDG.E.U8 R33, desc[UR8][R32.64] ;  /* 0x0000000820217981 */ /* 0x000ee2000c1e1100 */
[----:B----4-:R-:W-:-:S03]  /*8e70*/  IADD3 R42, P3, PT, R46, UR65, RZ ;  /* 0x000000412e2a7c10 */ /* 0x010fc6000ff7e0ff */
[----:B------:R0:W4:Y:S01]  /*8e80*/  LDG.E.U8 R34, desc[UR8][R30.64] ;  /* 0x000000081e227981 */ /* 0x000122000c1e1100 */
[----:B------:R-:W-:-:S05]  /*8e90*/  IADD3.X R43, PT, PT, R47, UR4, RZ, P3, !PT ;  /* 0x000000042f2b7c10 */ /* 0x000fca0009ffe4ff */
[----:B------:R1:W3:Y:S01]  /*8ea0*/  LDG.E.U8 R32, desc[UR8][R42.64] ;  /* 0x000000082a207981 */ /* 0x0002e2000c1e1100 */
[----:B0-----:R-:W-:-:S04]  /*8eb0*/  IADD3 R30, P2, PT, R52, UR65, RZ ;  /* 0x00000041341e7c10 */ /* 0x001fc8000ff5e0ff */
[----:B------:R-:W-:Y:S02]  /*8ec0*/  IADD3.X R31, PT, PT, R53, UR4, RZ, P2, !PT ;  /* 0x00000004351f7c10 */ /* 0x000fe400097fe4ff */
[----:B------:R-:W3:Y:S01]  /*8ed0*/  LDL.64 R52, [R1+0xf0] ;  /* 0x0000f00001347983 */ /* 0x000ee20000100a00 */
[----:B-1----:R-:W-:Y:S02]  /*8ee0*/  IADD3 R42, P2, PT, R56, UR65, RZ ;  /* 0x00000041382a7c10 */ /* 0x002fe4000ff5e0ff */
[----:B------:R-:W-:Y:S01]  /*8ef0*/  IADD3 R46, P3, PT, R44, UR65, RZ ;  /* 0x000000412c2e7c10 */ /* 0x000fe2000ff7e0ff */
[----:B------:R-:W4:Y:S01]  /*8f00*/  LDG.E.U8 R31, desc[UR8][R30.64] ;  /* 0x000000081e1f7981 */ /* 0x000f22000c1e1100 */
[----:B------:R-:W-:-:S03]  /*8f10*/  IADD3.X R43, PT, PT, R57, UR4, RZ, P2, !PT ;  /* 0x00000004392b7c10 */ /* 0x000fc600097fe4ff */
[----:B------:R-:W4:Y:S01]  /*8f20*/  LDL.64 R56, [R1+0x238] ;  /* 0x0002380001387983 */ /* 0x000f220000100a00 */
[----:B------:R-:W-:Y:S02]  /*8f30*/  IADD3.X R47, PT, PT, R45, UR4, RZ, P3, !PT ;  /* 0x000000042d2f7c10 */ /* 0x000fe40009ffe4ff */
[----:B------:R-:W-:Y:S02]  /*8f40*/  IADD3 R44, P3, PT, R48, UR65, RZ ;  /* 0x00000041302c7c10 */ /* 0x000fe4000ff7e0ff */
[----:B------:R-:W-:Y:S01]  /*8f50*/  IADD3 RZ, P2, PT, R148, UR65, RZ ;  /* 0x0000004194ff7c10 */ /* 0x000fe2000ff5e0ff */
[----:B------:R0:W4:Y:S01]  /*8f60*/  LDG.E.U8 R30, desc[UR8][R42.64] ;  /* 0x000000082a1e7981 */ /* 0x000122000c1e1100 */
[----:B------:R-:W-:Y:S02]  /*8f70*/  IADD3.X R45, PT, PT, R49, UR4, RZ, P3, !PT ;  /* 0x00000004312d7c10 */ /* 0x000fe40009ffe4ff */
[C---:B------:R-:W-:Y:S01]  /*8f80*/  IADD3 RZ, P3, PT, R146.reuse, UR65, RZ ;  /* 0x0000004192ff7c10 */ /* 0x040fe2000ff7e0ff */
[----:B------:R-:W4:Y:S01]  /*8f90*/  LDG.E.U8 R21, desc[UR8][R46.64] ;  /* 0x000000082e157981 */ /* 0x000f22000c1e1100 */
[----:B------:R-:W-:-:S03]  /*8fa0*/  VIADD R48, R146, UR65 ;  /* 0x0000004192307c36 */ /* 0x000fc60008000000 */
[----:B------:R1:W4:Y:S01]  /*8fb0*/  LDG.E.U8 R29, desc[UR8][R44.64] ;  /* 0x000000082c1d7981 */ /* 0x000322000c1e1100 */
[----:B0-----:R-:W-:Y:S01]  /*8fc0*/  VIADD R42, R148, UR65 ;  /* 0x00000041942a7c36 */ /* 0x001fe20008000000 */
[----:B------:R-:W-:Y:S02]  /*8fd0*/  IADD3.X R43, PT, PT, R149, UR4, RZ, P2, !PT ;  /* 0x00000004952b7c10 */ /* 0x000fe400097fe4ff */
[----:B------:R-:W-:Y:S02]  /*8fe0*/  IADD3.X R49, PT, PT, R147, UR4, RZ, P3, !PT ;  /* 0x0000000493317c10 */ /* 0x000fe40009ffe4ff */
[----:B-1----:R-:W-:Y:S01]  /*8ff0*/  IADD3 R44, P2, PT, R60, UR65, RZ ;  /* 0x000000413c2c7c10 */ /* 0x002fe2000ff5e0ff */
[----:B------:R-:W5:Y:S01]  /*9000*/  LDG.E.U8 R41, desc[UR8][R42.64] ;  /* 0x000000082a297981 */ /* 0x000f62000c1e1100 */
[----:B------:R-:W-:Y:S02]  /*9010*/  IADD3 R46, P3, PT, R58, UR65, RZ ;  /* 0x000000413a2e7c10 */ /* 0x000fe4000ff7e0ff */
[----:B------:R-:W-:Y:S01]  /*9020*/  IADD3.X R45, PT, PT, R61, UR4, RZ, P2, !PT ;  /* 0x000000043d2d7c10 */ /* 0x000fe200097fe4ff */
[----:B------:R-:W5:Y:S01]  /*9030*/  LDG.E.U8 R48, desc[UR8][R48.64] ;  /* 0x0000000830307981 */ /* 0x000f62000c1e1100 */
[----:B------:R-:W-:-:S03]  /*9040*/  IADD3.X R47, PT, PT, R59, UR4, RZ, P3, !PT ;  /* 0x000000043b2f7c10 */ /* 0x000fc60009ffe4ff */
[----:B------:R-:W5:Y:S04]  /*9050*/  LDL.64 R58, [R1+0x1d8] ;  /* 0x0001d800013a7983 */ /* 0x000f680000100a00 */
[----:B------:R-:W5:Y:S04]  /*9060*/  LDL.64 R60, [R1+0x158] ;  /* 0x00015800013c7983 */ /* 0x000f680000100a00 */
[----:B------:R0:W5:Y:S02]  /*9070*/  LDG.E.U8 R49, desc[UR8][R44.64] ;  /* 0x000000082c317981 */ /* 0x000164000c1e1100 */
[----:B0-----:R-:W-:-:S04]  /*9080*/  IADD3 R44, P3, PT, R54, UR65, RZ ;  /* 0x00000041362c7c10 */ /* 0x001fc8000ff7e0ff */
[----:B------:R-:W-:Y:S01]  /*9090*/  IADD3.X R45, PT, PT, R55, UR4, RZ, P3, !PT ;  /* 0x00000004372d7c10 */ /* 0x000fe20009ffe4ff */
[----:B------:R-:W-:Y:S01]  /*90a0*/  VIADD R54, R132, UR62 ;  /* 0x0000003e84367c36 */ /* 0x000fe20008000000 */
[----:B--2---:R-:W-:Y:S02]  /*90b0*/  IADD3 R42, P2, PT, R50, UR65, RZ ;  /* 0x00000041322a7c10 */ /* 0x004fe4000ff5e0ff */
[----:B------:R-:W2:Y:S02]  /*90c0*/  LDG.E.U8 R50, desc[UR8][R46.64] ;  /* 0x000000082e327981 */ /* 0x000ea4000c1e1100 */
[----:B------:R-:W-:-:S05]  /*90d0*/  IADD3.X R43, PT, PT, R51, UR4, RZ, P2, !PT ;  /* 0x00000004332b7c10 */ /* 0x000fca00097fe4ff */
[----:B------:R0:W2:Y:S02]  /*90e0*/  LDG.E.U8 R51, desc[UR8][R42.64] ;  /* 0x000000082a337981 */ /* 0x0000a4000c1e1100 */
[----:B0-----:R-:W-:-:S04]  /*90f0*/  IADD3 R42, P3, PT, R62, UR65, RZ ;  /* 0x000000413e2a7c10 */ /* 0x001fc8000ff7e0ff */
[----:B------:R-:W-:Y:S02]  /*9100*/  IADD3.X R43, PT, PT, R63, UR4, RZ, P3, !PT ;  /* 0x000000043f2b7c10 */ /* 0x000fe40009ffe4ff */
[----:B------:R-:W2:Y:S01]  /*9110*/  LDL.64 R62, [R1+0xd8] ;  /* 0x0000d800013e7983 */ /* 0x000ea20000100a00 */
[----:B---3--:R-:W-:-:S03]  /*9120*/  IADD3 R46, P2, PT, R52, UR65, RZ ;  /* 0x00000041342e7c10 */ /* 0x008fc6000ff5e0ff */
[----:B------:R0:W3:Y:S01]  /*9130*/  LDG.E.U8 R52, desc[UR8][R44.64] ;  /* 0x000000082c347981 */ /* 0x0000e2000c1e1100 */
[----:B------:R-:W-:Y:S02]  /*9140*/  IADD3.X R47, PT, PT, R53, UR4, RZ, P2, !PT ;  /* 0x00000004352f7c10 */ /* 0x000fe400097fe4ff */
[----:B------:R-:W-:-:S03]  /*9150*/  IADD3 RZ, P2, PT, R144, UR65, RZ ;  /* 0x0000004190ff7c10 */ /* 0x000fc6000ff5e0ff */
[----:B------:R1:W3:Y:S01]  /*9160*/  LDG.E.U8 R53, desc[UR8][R46.64] ;  /* 0x000000082e357981 */ /* 0x0002e2000c1e1100 */
[----:B0-----:R-:W-:Y:S01]  /*9170*/  VIADD R44, R144, UR65 ;  /* 0x00000041902c7c36 */ /* 0x001fe20008000000 */
[----:B------:R-:W-:Y:S02]  /*9180*/  IADD3.X R45, PT, PT, R145, UR4, RZ, P2, !PT ;  /* 0x00000004912d7c10 */ /* 0x000fe400097fe4ff */
[----:B------:R-:W-:-:S03]  /*9190*/  IADD3 RZ, P3, PT, R142, UR65, RZ ;  /* 0x000000418eff7c10 */ /* 0x000fc6000ff7e0ff */
[----:B------:R0:W3:Y:S01]  /*91a0*/  LDG.E.U8 R55, desc[UR8][R44.64] ;  /* 0x000000082c377981 */ /* 0x0000e2000c1e1100 */
[----:B-1----:R-:W-:-:S03]  /*91b0*/  IADD3 R46, P2, PT, R54, UR65, RZ ;  /* 0x00000041362e7c10 */ /* 0x002fc6000ff5e0ff */
[----:B------:R1:W3:Y:S01]  /*91c0*/  LDG.E.U8 R54, desc[UR8][R42.64] ;  /* 0x000000082a367981 */ /* 0x0002e2000c1e1100 */
[----:B----4-:R-:W-:Y:S02]  /*91d0*/  IADD3.X R47, PT, PT, R57, UR4, RZ, P2, !PT ;  /* 0x00000004392f7c10 */ /* 0x010fe400097fe4ff */
[----:B0-----:R-:W-:-:S03]  /*91e0*/  IADD3 R44, P2, PT, R68, UR65, RZ ;  /* 0x00000041442c7c10 */ /* 0x001fc6000ff5e0ff */
[----:B------:R-:W4:Y:S01]  /*91f0*/  LDG.E.U8 R56, desc[UR8][R46.64] ;  /* 0x000000082e387981 */ /* 0x000f22000c1e1100 */
[----:B-1----:R-:W-:Y:S01]  /*9200*/  VIADD R42, R142, UR65 ;  /* 0x000000418e2a7c36 */ /* 0x002fe20008000000 */
[----:B------:R-:W-:Y:S02]  /*9210*/  IADD3.X R43, PT, PT, R143, UR4, RZ, P3, !PT ;  /* 0x000000048f2b7c10 */ /* 0x000fe40009ffe4ff */
[----:B------:R-:W-:Y:S02]  /*9220*/  IADD3.X R45, PT, PT, R69, UR4, RZ, P2, !PT ;  /* 0x00000004452d7c10 */ /* 0x000fe400097fe4ff */
[----:B------:R-:W3:Y:S04]  /*9230*/  LDL.64 R68, [R1+0x148] ;  /* 0x0001480001447983 */ /* 0x000ee80000100a00 */
[----:B------:R0:W4:Y:S02]  /*9240*/  LDG.E.U8 R57, desc[UR8][R42.64] ;  /* 0x000000082a397981 */ /* 0x000124000c1e1100 */
[----:B0-----:R-:W-:-:S04]  /*9250*/  IADD3 R42, P2, PT, R70, UR65, RZ ;  /* 0x00000041462a7c10 */ /* 0x001fc8000ff5e0ff */
[----:B------:R-:W-:Y:S02]  /*9260*/  IADD3.X R43, PT, PT, R71, UR4, RZ, P2, !PT ;  /* 0x00000004472b7c10 */ /* 0x000fe400097fe4ff */
[----:B------:R-:W4:Y:S01]  /*9270*/  LDL.64 R70, [R1+0xc8] ;  /* 0x0000c80001467983 */ /* 0x000f220000100a00 */
[----:B-----5:R-:W-:-:S03]  /*9280*/  IADD3 R46, P3, PT, R58, UR65, RZ ;  /* 0x000000413a2e7c10 */ /* 0x020fc6000ff7e0ff */
[----:B------:R0:W5:Y:S01]  /*9290*/  LDG.E.U8 R58, desc[UR8][R44.64] ;  /* 0x000000082c3a7981 */ /* 0x000162000c1e1100 */
[----:B------:R-:W-:-:S05]  /*92a0*/  IADD3.X R47, PT, PT, R59, UR4, RZ, P3, !PT ;  /* 0x000000043b2f7c10 */ /* 0x000fca0009ffe4ff */
[----:B------:R1:W5:Y:S01]  /*92b0*/  LDG.E.U8 R59, desc[UR8][R46.64] ;  /* 0x000000082e3b7981 */ /* 0x000362000c1e1100 */
[----:B0-----:R-:W-:-:S03]  /*92c0*/  IADD3 R44, P3, PT, R60, UR65, RZ ;  /* 0x000000413c2c7c10 */ /* 0x001fc6000ff7e0ff */
[----:B------:R-:W5:Y:S01]  /*92d0*/  LDG.E.U8 R60, desc[UR8][R42.64] ;  /* 0x000000082a3c7981 */ /* 0x000f62000c1e1100 */
[----:B------:R-:W-:Y:S02]  /*92e0*/  IADD3.X R45, PT, PT, R61, UR4, RZ, P3, !PT ;  /* 0x000000043d2d7c10 */ /* 0x000fe40009ffe4ff */
[----:B-1----:R-:W-:-:S03]  /*92f0*/  IADD3 R46, P2, PT, R64, UR65, RZ ;  /* 0x00000041402e7c10 */ /* 0x002fc6000ff5e0ff */
[----:B------:R0:W5:Y:S01]  /*9300*/  LDG.E.U8 R61, desc[UR8][R44.64] ;  /* 0x000000082c3d7981 */ /* 0x000162000c1e1100 */
[----:B------:R-:W-:Y:S02]  /*9310*/  IADD3.X R47, PT, PT, R65, UR4, RZ, P2, !PT ;  /* 0x00000004412f7c10 */ /* 0x000fe400097fe4ff */
[C---:B------:R-:W-:Y:S01]  /*9320*/  IADD3 RZ, P2, PT, R140.reuse, UR65, RZ ;  /* 0x000000418cff7c10 */ /* 0x040fe2000ff5e0ff */
[----:B0-----:R-:W-:-:S03]  /*9330*/  VIADD R44, R140, UR65 ;  /* 0x000000418c2c7c36 */ /* 0x001fc60008000000 */
[----:B------:R-:W-:-:S05]  /*9340*/  IADD3.X R45, PT, PT, R141, UR4, RZ, P2, !PT ;  /* 0x000000048d2d7c10 */ /* 0x000fca00097fe4ff */
[----:B------:R-:W5:Y:S01]  /*9350*/  LDG.E.U8 R64, desc[UR8][R44.64] ;  /* 0x000000082c407981 */ /* 0x000f62000c1e1100 */
[----:B------:R-:W-:Y:S02]  /*9360*/  IADD3 RZ, P4, PT, R136, UR65, RZ ;  /* 0x0000004188ff7c10 */ /* 0x000fe4000ff9e0ff */
[----:B--2---:R-:W-:Y:S02]  /*9370*/  IADD3 R42, P3, PT, R62, UR65, RZ ;  /* 0x000000413e2a7c10 */ /* 0x004fe4000ff7e0ff */
[----:B------:R0:W2:Y:S02]  /*9380*/  LDG.E.U8 R62, desc[UR8][R46.64] ;  /* 0x000000082e3e7981 */ /* 0x0000a4000c1e1100 */
[----:B------:R-:W-:Y:S02]  /*9390*/  IADD3.X R43, PT, PT, R63, UR4, RZ, P3, !PT ;  /* 0x000000043f2b7c10 */ /* 0x000fe40009ffe4ff */
[----:B------:R-:W-:-:S03]  /*93a0*/  IADD3 RZ, P3, PT, R138, UR65, RZ ;  /* 0x000000418aff7c10 */ /* 0x000fc6000ff7e0ff */
[----:B------:R1:W2:Y:S01]  /*93b0*/  LDG.E.U8 R63, desc[UR8][R42.64] ;  /* 0x000000082a3f7981 */ /* 0x0002a2000c1e1100 */
[----:B0-----:R-:W-:Y:S01]  /*93c0*/  VIADD R46, R138, UR65 ;  /* 0x000000418a2e7c36 */ /* 0x001fe20008000000 */
[----:B------:R-:W-:Y:S02]  /*93d0*/  IADD3.X R47, PT, PT, R139, UR4, RZ, P3, !PT ;  /* 0x000000048b2f7c10 */ /* 0x000fe40009ffe4ff */
[----:B-1----:R-:W-:-:S03]  /*93e0*/  IADD3 R42, P2, PT, R76, UR65, RZ ;  /* 0x000000414c2a7c10 */ /* 0x002fc6000ff5e0ff */
[----:B------:R0:W2:Y:S01]  /*93f0*/  LDG.E.U8 R65, desc[UR8][R46.64] ;  /* 0x000000082e417981 */ /* 0x0000a2000c1e1100 */
[----:B------:R-:W-:Y:S02]  /*9400*/  IADD3 R44, P3, PT, R66, UR65, RZ ;  /* 0x00000041422c7c10 */ /* 0x000fe4000ff7e0ff */
[----:B------:R-:W-:Y:S02]  /*9410*/  IADD3.X R43, PT, PT, R77, UR4, RZ, P2, !PT ;  /* 0x000000044d2b7c10 */ /* 0x000fe400097fe4ff */
[----:B------:R-:W-:-:S03]  /*9420*/  IADD3.X R45, PT, PT, R67, UR4, RZ, P3, !PT ;  /* 0x00000004432d7c10 */ /* 0x000fc60009ffe4ff */
[----:B------:R3:W2:Y:S01]  /*9430*/  LDG.E.U8 R66, desc[UR8][R42.64] ;  /* 0x000000082a427981 */ /* 0x0006a2000c1e1100 */
[----:B0-----:R-:W-:-:S03]  /*9440*/  IADD3 R46, P2, PT, R74, UR65, RZ ;  /* 0x000000414a2e7c10 */ /* 0x001fc6000ff5e0ff */
[----:B------:R0:W2:Y:S01]  /*9450*/  LDG.E.U8 R67, desc[UR8][R44.64] ;  /* 0x000000082c437981 */ /* 0x0000a2000c1e1100 */
[----:B------:R-:W-:Y:S02]  /*9460*/  IADD3.X R47, PT, PT, R75, UR4, RZ, P2, !PT ;  /* 0x000000044b2f7c10 */ /* 0x000fe400097fe4ff */
[----:B---3--:R-:W-:-:S03]  /*9470*/  IADD3 R42, P3, PT, R68, UR65, RZ ;  /* 0x00000041442a7c10 */ /* 0x008fc6000ff7e0ff */
[----:B------:R4:W3:Y:S01]  /*9480*/  LDG.E.U8 R68, desc[UR8][R46.64] ;  /* 0x000000082e447981 */ /* 0x0008e2000c1e1100 */
[----:B------:R-:W-:Y:S02]  /*9490*/  IADD3.X R43, PT, PT, R69, UR4, RZ, P3, !PT ;  /* 0x00000004452b7c10 */ /* 0x000fe40009ffe4ff */
[----:B0-----:R-:W-:-:S03]  /*94a0*/  IADD3 R44, P2, PT, R72, UR65, RZ ;  /* 0x00000041482c7c10 */ /* 0x001fc6000ff5e0ff */
[----:B------:R0:W3:Y:S01]  /*94b0*/  LDG.E.U8 R69, desc[UR8][R42.64] ;  /* 0x000000082a457981 */ /* 0x0000e2000c1e1100 */
[----:B------:R-:W-:-:S05]  /*94c0*/  IADD3.X R45, PT, PT, R73, UR4, RZ, P2, !PT ;  /* 0x00000004492d7c10 */ /* 0x000fca00097fe4ff */
[----:B------:R-:W3:Y:S01]  /*94d0*/  LDG.E.U8 R44, desc[UR8][R44.64] ;  /* 0x000000082c2c7981 */ /* 0x000ee2000c1e1100 */
[----:B----4-:R-:W-:Y:S01]  /*94e0*/  IADD3 R46, P3, PT, R70, UR65, RZ ;  /* 0x00000041462e7c10 */ /* 0x010fe2000ff7e0ff */
[----:B0-----:R-:W-:Y:S01]  /*94f0*/  VIADD R42, R136, UR65 ;  /* 0x00000041882a7c36 */ /* 0x001fe20008000000 */
[----:B------:R-:W-:Y:S02]  /*9500*/  IADD3.X R43, PT, PT, R137, UR4, RZ, P4, !PT ;  /* 0x00000004892b7c10 */ /* 0x000fe4000a7fe4ff */
[----:B------:R-:W-:-:S03]  /*9510*/  IADD3.X R47, PT, PT, R71, UR4, RZ, P3, !PT ;  /* 0x00000004472f7c10 */ /* 0x000fc60009ffe4ff */
[----:B------:R-:W4:Y:S04]  /*9520*/  LDG.E.U8 R42, desc[UR8][R42.64] ;  /* 0x000000082a2a7981 */ /* 0x000f28000c1e1100 */
[----:B------:R-:W4:Y:S01]  /*9530*/  LDG.E.U8 R46, desc[UR8][R46.64] ;  /* 0x000000082e2e7981 */ /* 0x000f22000c1e1100 */
[----:B------:R-:W0:Y:S03]  /*9540*/  S2R R70, SR_TID.X ;  /* 0x0000000000467919 */ /* 0x000e260000002100 */
[----:B------:R0:W-:Y:S04]  /*9550*/  STS.U8 [R252+UR58+0x7c00], R6 ;  /* 0x007c0006fc007988 */ /* 0x0001e8000800003a */
[----:B------:R1:W-:Y:S04]  /*9560*/  STS.U8 [R252+UR58+0x6000], R2 ;  /* 0x00600002fc007988 */ /* 0x0003e8000800003a */
[----:B------:R-:W-:Y:S04]  /*9570*/  STS.U8 [R252+UR58+0x7000], R7 ;  /* 0x00700007fc007988 */ /* 0x000fe8000800003a */
[----:B------:R-:W-:Y:S04]  /*9580*/  STS.U8 [R252+UR58+0x6400], R8 ;  /* 0x00640008fc007988 */ /* 0x000fe8000800003a */
[----:B------:R-:W-:Y:S04]  /*9590*/  STS.U8 [R252+UR58+0x7400], R9 ;  /* 0x00740009fc007988 */ /* 0x000fe8000800003a */
[----:B------:R-:W-:Y:S04]  /*95a0*/  STS.U8 [R252+UR58+0x6800], R10 ;  /* 0x0068000afc007988 */ /* 0x000fe8000800003a */
[----:B------:R-:W-:Y:S01]  /*95b0*/  STS.U8 [R252+UR58+0x7800], R11 ;  /* 0x0078000bfc007988 */ /* 0x000fe2000800003a */
[----:B0-----:R-:W-:-:S03]  /*95c0*/  LOP3.LUT R6, R70, 0x7f, RZ, 0xc0, !PT ;  /* 0x0000007f46067812 */ /* 0x001fc600078ec0ff */
[----:B------:R-:W-:Y:S01]  /*95d0*/  STS.U8 [R252+UR58+0x6c00], R12 ;  /* 0x006c000cfc007988 */ /* 0x000fe2000800003a */
[----:B-1----:R-:W-:-:S03]  /*95e0*/  LOP3.LUT R2, R6, 0x20, RZ, 0x3c, !PT ;  /* 0x0000002006027812 */ /* 0x002fc600078e3cff */
[----:B------:R0:W-:Y:S01]  /*95f0*/  STS.U8 [R160+UR58+0x6080], R4 ;  /* 0x00608004a0007988 */ /* 0x0001e2000800003a */
[----:B------:R-:W-:-:S03]  /*9600*/  UMOV UR4, 0x1 ;  /* 0x0000000100047882 */ /* 0x000fc60000000000 */
[----:B------:R-:W-:Y:S01]  /*9610*/  STS.U8 [R160+UR58+0x7080], R56 ;  /* 0x00708038a0007988 */ /* 0x000fe2000800003a */
[----:B0-----:R-:W-:-:S03]  /*9620*/  LOP3.LUT R4, R6, 0x30, RZ, 0x3c, !PT ;  /* 0x0000003006047812 */ /* 0x001fc600078e3cff */
[----:B------:R-:W-:Y:S04]  /*9630*/  STS.U8 [R160+UR58+0x6480], R15 ;  /* 0x0064800fa0007988 */ /* 0x000fe8000800003a */
[----:B------:R-:W-:Y:S04]  /*9640*/  STS.U8 [R160+UR58+0x7480], R16 ;  /* 0x00748010a0007988 */ /* 0x000fe8000800003a */
[----:B------:R-:W-:Y:S04]  /*9650*/  STS.U8 [R160+UR58+0x6880], R24 ;  /* 0x00688018a0007988 */ /* 0x000fe8000800003a */
[----:B------:R-:W-:Y:S04]  /*9660*/  STS.U8 [R160+UR58+0x7880], R17 ;  /* 0x00788011a0007988 */ /* 0x000fe8000800003a */
[----:B------:R-:W-:Y:S04]  /*9670*/  STS.U8 [R160+UR58+0x6c80], R18 ;  /* 0x006c8012a0007988 */ /* 0x000fe8000800003a */
[----:B------:R-:W-:Y:S01]  /*9680*/  STS.U8 [R160+UR58+0x7c80], R19 ;  /* 0x007c8013a0007988 */ /* 0x000fe2000800003a */
[----:B------:R-:W-:-:S04]  /*9690*/  @!UP0 UIADD3 UR4, UPT, UPT, -UR4, 0x100000, URZ ;  /* 0x0010000004048890 */ /* 0x000fc8000fffe1ff */
[----:B------:R-:W-:Y:S02]  /*96a0*/  @!UP0 USHF.L.U32 UR5, UR4, 0xb, URZ ;  /* 0x0000000b04058899 */ /* 0x000fe400080006ff */
[----:B------:R-:W-:Y:S01]  /*96b0*/  @!UP0 USHF.L.U32 UR4, UR4, 0x1, URZ ;  /* 0x0000000104048899 */ /* 0x000fe200080006ff */
        /* <DEDUP_REMOVED lines=10> */
[----:B0-----:R-:W-:-:S03]  /*9760*/  LOP3.LUT R2, R6, 0x40, RZ, 0x3c, !PT ;  /* 0x0000004006027812 */ /* 0x001fc600078e3cff */
[----:B------:R-:W-:Y:S04]  /*9770*/  STS.U8 [R4+UR58+0x7180], R40 ;  /* 0x0071802804007988 */ /* 0x000fe8000800003a */
[----:B------:R-:W-:Y:S04]  /*9780*/  STS.U8 [R4+UR58+0x6580], R39 ;  /* 0x0065802704007988 */ /* 0x000fe8000800003a */
[----:B------:R-:W-:Y:S04]  /*9790*/  STS.U8 [R4+UR58+0x7580], R28 ;  /* 0x0075801c04007988 */ /* 0x000fe8000800003a */
[----:B------:R-:W-:Y:S04]  /*97a0*/  STS.U8 [R4+UR58+0x6980], R38 ;  /* 0x0069802604007988 */ /* 0x000fe8000800003a */
[----:B------:R-:W-:Y:S04]  /*97b0*/  STS.U8 [R4+UR58+0x7980], R37 ;  /* 0x0079802504007988 */ /* 0x000fe8000800003a */
[----:B------:R0:W-:Y:S04]  /*97c0*/  STS.U8 [R4+UR58+0x7d80], R35 ;  /* 0x007d802304007988 */ /* 0x0001e8000800003a */
[----:B------:R-:W-:Y:S01]  /*97d0*/  STS.U8 [R2+UR58+0x6e00], R34 ;  /* 0x006e002202007988 */ /* 0x000fe2000800003a */
[----:B0-----:R-:W-:-:S03]  /*97e0*/  LOP3.LUT R4, R6, 0x50, RZ, 0x3c, !PT ;  /* 0x0000005006047812 */ /* 0x001fc600078e3cff */
[----:B------:R-:W-:Y:S04]  /*97f0*/  STS.U8 [R2+UR58+0x6200], R33 ;  /* 0x0062002102007988 */ /* 0x000fe8000800003a */
[----:B------:R-:W-:Y:S04]  /*9800*/  STS.U8 [R2+UR58+0x7200], R32 ;  /* 0x0072002002007988 */ /* 0x000fe8000800003a */
[----:B------:R-:W-:Y:S04]  /*9810*/  STS.U8 [R2+UR58+0x6600], R31 ;  /* 0x0066001f02007988 */ /* 0x000fe8000800003a */
[----:B------:R-:W-:Y:S04]  /*9820*/  STS.U8 [R2+UR58+0x7600], R21 ;  /* 0x0076001502007988 */ /* 0x000fe8000800003a */
[----:B------:R-:W-:Y:S04]  /*9830*/  STS.U8 [R2+UR58+0x6a00], R30 ;  /* 0x006a001e02007988 */ /* 0x000fe8000800003a */
[----:B------:R-:W-:Y:S04]  /*9840*/  STS.U8 [R2+UR58+0x7a00], R29 ;  /* 0x007a001d02007988 */ /* 0x000fe8000800003a */
[----:B------:R0:W-:Y:S01]  /*9850*/  STS.U8 [R2+UR58+0x7e00], R41 ;  /* 0x007e002902007988 */ /* 0x0001e2000800003a */
[----:B------:R-:W-:-:S03]  /*9860*/  VOTEU.ALL UP1, P1 ;  /* 0x0000000000ff7886 */ /* 0x000fc60000820000 */
        /* <DEDUP_REMOVED lines=9> */
[----:B------:R1:W-:Y:S01]  /*9900*/  STS.U8 [R2+UR58+0x6f00], R57 ;  /* 0x006f003902007988 */ /* 0x0003e2000800003a */
[----:B0-----:R-:W-:-:S03]  /*9910*/  LOP3.LUT R4, R6, 0x70, RZ, 0x3c, !PT ;  /* 0x0000007006047812 */ /* 0x001fc600078e3cff */
[----:B-----5:R1:W-:Y:S04]  /*9920*/  STS.U8 [R2+UR58+0x6300], R58 ;  /* 0x0063003a02007988 */ /* 0x0203e8000800003a */
[----:B------:R1:W-:Y:S04]  /*9930*/  STS.U8 [R2+UR58+0x7300], R59 ;  /* 0x0073003b02007988 */ /* 0x0003e8000800003a */
[----:B------:R1:W-:Y:S04]  /*9940*/  STS.U8 [R2+UR58+0x6700], R60 ;  /* 0x0067003c02007988 */ /* 0x0003e8000800003a */
[----:B------:R1:W-:Y:S04]  /*9950*/  STS.U8 [R2+UR58+0x7700], R61 ;  /* 0x0077003d02007988 */ /* 0x0003e8000800003a */
[----:B--2---:R1:W-:Y:S04]  /*9960*/  STS.U8 [R2+UR58+0x6b00], R62 ;  /* 0x006b003e02007988 */ /* 0x0043e8000800003a */
[----:B------:R1:W-:Y:S04]  /*9970*/  STS.U8 [R2+UR58+0x7f00], R64 ;  /* 0x007f004002007988 */ /* 0x0003e8000800003a */
[----:B------:R1:W-:Y:S04]  /*9980*/  STS.U8 [R2+UR58+0x7b00], R63 ;  /* 0x007b003f02007988 */ /* 0x0003e8000800003a */
[----:B------:R1:W-:Y:S04]  /*9990*/  STS.U8 [R4+UR58+0x6f80], R65 ;  /* 0x006f804104007988 */ /* 0x0003e8000800003a */
[----:B------:R1:W-:Y:S04]  /*99a0*/  STS.U8 [R4+UR58+0x6380], R66 ;  /* 0x0063804204007988 */ /* 0x0003e8000800003a */
[----:B------:R1:W-:Y:S04]  /*99b0*/  STS.U8 [R4+UR58+0x7380], R67 ;  /* 0x0073804304007988 */ /* 0x0003e8000800003a */
[----:B---3--:R1:W-:Y:S04]  /*99c0*/  STS.U8 [R4+UR58+0x6780], R68 ;  /* 0x0067804404007988 */ /* 0x0083e8000800003a */
[----:B------:R1:W-:Y:S04]  /*99d0*/  STS.U8 [R4+UR58+0x7780], R69 ;  /* 0x0077804504007988 */ /* 0x0003e8000800003a */
[----:B------:R1:W-:Y:S04]  /*99e0*/  STS.U8 [R4+UR58+0x6b80], R44 ;  /* 0x006b802c04007988 */ /* 0x0003e8000800003a */
[----:B----4-:R1:W-:Y:S04]  /*99f0*/  STS.U8 [R4+UR58+0x7f80], R42 ;  /* 0x007f802a04007988 */ /* 0x0103e8000800003a */
[----:B------:R1:W-:Y:S01]  /*9a00*/  STS.U8 [R4+UR58+0x7b80], R46 ;  /* 0x007b802e04007988 */ /* 0x0003e2000800003a */
[----:B------:R0:W-:Y:S06]  /*9a10*/  MEMBAR.ALL.CTA ;  /* 0x0000000000007992 */ /* 0x0001ec0000008000 */
[----:B0-----:R-:W-:Y:S04]  /*9a20*/  FENCE.VIEW.ASYNC.S ;  /* 0x00000000000073c6 */ /* 0x001fe80000000000 */
[----:B------:R-:W0:Y:S02]  /*9a30*/  FENCE.VIEW.ASYNC.S ;  /* 0x00000000000073c6 */ /* 0x000e240000000000 */
[----:B0-----:R1:W0:Y:S02]  /*9a40*/  @!UP1 SYNCS.EXCH.64 URZ, [UR58+0xa810], UR4 ;  /* 0x00a810043aff95b2 */ /* 0x0012240008000100 */
[----:B0-----:R-:W-:Y:S06]  /*9a50*/  BAR.SYNC.DEFER_BLOCKING 0x0 ;  /* 0x0000000000007b1d */ /* 0x001fec0000010000 */
[----:B-1----:R-:W-:Y:S05]  /*9a60*/  BRA.U UP2, `(.L_x_12) ;  /* 0x00000001027c7547 */ /* 0x002fea000b800000 */
[----:B------:R-:W-:Y:S01]  /*9a70*/  UMOV UR39, 0x80004020 ;  /* 0x8000402000277882 */ /* 0x000fe20000000000 */
[----:B------:R-:W-:Y:S01]  /*9a80*/  UMOV UR41, 0x40004040 ;  /* 0x4000404000297882 */ /* 0x000fe20000000000 */
[----:B------:R-:W-:Y:S01]  /*9a90*/  UMOV UR42, 0x0 ;  /* 0x00000000002a7882 */ /* 0x000fe20000000000 */
[----:B------:R-:W-:Y:S01]  /*9aa0*/  UMOV UR43, 0x4088010 ;  /* 0x04088010002b7882 */ /* 0x000fe20000000000 */
[----:B------:R-:W-:Y:S01]  /*9ab0*/  UIADD3 UR4, UPT, UPT, UR58, 0xa810, URZ ;  /* 0x0000a8103a047890 */ /* 0x000fe2000fffe0ff */
[----:B------:R0:W-:Y:S01]  /*9ac0*/  UTCQMMA gdesc[UR38], gdesc[UR40], tmem[UR63], tmem[UR42], idesc[UR43], !UPT ;  /* 0x00ff2a28260075ea */ /* 0x0001e2000f80033f */
[----:B------:R-:W-:Y:S01]  /*9ad0*/  UMOV UR44, 0x0 ;  /* 0x00000000002c7882 */ /* 0x000fe20000000000 */
[----:B------:R-:W-:Y:S01]  /*9ae0*/  UMOV UR45, 0x4088010 ;  /* 0x04088010002d7882 */ /* 0x000fe20000000000 */
[----:B------:R-:W-:Y:S01]  /*9af0*/  UMOV UR46, 0x0 ;  /* 0x00000000002e7882 */ /* 0x000fe20000000000 */
[----:B------:R-:W-:Y:S01]  /*9b00*/  UMOV UR47, 0x4088010 ;  /* 0x04088010002f7882 */ /* 0x000fe20000000000 */
        /* <DEDUP_REMOVED lines=11> */
[----:B------:R-:W-:Y:S01]  /*9bc0*/  UMOV UR5, URZ ;  /* 0x000000ff00057c82 */ /* 0x000fe20008000000 */
[----:B------:R0:W-:Y:S01]  /*9bd0*/  UTCQMMA gdesc[UR18], gdesc[UR30], tmem[UR63], tmem[UR50], idesc[UR51], UPT ;  /* 0x00ff321e120075ea */ /* 0x0001e2000b80033f */
[----:B------:R-:W-:Y:S01]  /*9be0*/  UMOV UR56, 0x0 ;  /* 0x0000000000387882 */ /* 0x000fe20000000000 */
[----:B------:R-:W-:Y:S01]  /*9bf0*/  UMOV UR57, 0x4088010 ;  /* 0x0408801000397882 */ /* 0x000fe20000000000 */
[----:B------:R0:W-:Y:S01]  /*9c00*/  UTCQMMA gdesc[UR20], gdesc[UR32], tmem[UR63], tmem[UR52], idesc[UR53], UPT ;  /* 0x00ff3420140075ea */ /* 0x0001e2000b80033f */
[----:B------:R-:W-:Y:S01]  /*9c10*/  UMOV UR4, UR4 ;  /* 0x0000000400047c82 */ /* 0x000fe20008000000 */
[----:B------:R0:W-:Y:S01]  /*9c20*/  UTCQMMA gdesc[UR22], gdesc[UR34], tmem[UR63], tmem[UR54], idesc[UR55], UPT ;  /* 0x00ff3622160075ea */ /* 0x0001e2000b80033f */
[----:B------:R0:W-:Y:S01]  /*9c30*/  UTCQMMA gdesc[UR24], gdesc[UR36], tmem[UR63], tmem[UR56], idesc[UR57], UPT ;  /* 0x00ff3824180075ea */ /* 0x0001e2000b80033f */
[----:B------:R0:W-:Y:S01]  /*9c40*/  UTCBAR [UR4], URZ ;  /* 0x000000ff040073e9 */ /* 0x0001e200080000ff */
[----:B------:R-:W-:Y:S01]  /*9c50*/  NOP ;  /* 0x0000000000007918 */ /* 0x000fe20000000000 */
.L_x_12:
[----:B------:R-:W1:Y:S02]  /*9c60*/  SYNCS.PHASECHK.TRANS64.TRYWAIT P2, [UR58+0xa810], RZ ;  /* 0x00a810ffff0075a7 */ /* 0x000e64000804113a */
[----:B-1----:R-:W-:Y:S05]  /*9c70*/  @!P2 BRA `(.L_x_13) ;  /* 0x000000880014a947 */ /* 0x002fea0003800000 */
.L_x_22:
[----:B------:R-:W2:Y:S04]  /*9c80*/  LDL.64 R24, [R1+0xa0] ;  /* 0x0000a00001187983 */ /* 0x000ea80000100a00 */
[----:B------:R-:W3:Y:S01]  /*9c90*/  LDL.64 R26, [R1+0x90] ;  /* 0x00009000011a7983 */ /* 0x000ee20000100a00 */
[----:B------:R-:W-:Y:S06]  /*9ca0*/  BAR.SYNC.DEFER_BLOCKING 0x0 ;  /* 0x0000000000007b1d */ /* 0x000fec0000010000 */
[----:B------:R-:W-:Y:S01]  /*9cb0*/  LDTM.16dp32bit_t0_t15.x16 R4, tmem[UR60+0x100000] ;  /* 0x1000003c000479ee */ /* 0x000fe20008a00000 */
[----:B------:R-:W1:Y:S01]  /*9cc0*/  LDTM.16dp32bit_t16_t31.x16 R4, tmem[UR60+0x100010] ;  /* 0x1000103c000479ee */ /* 0x000e620008a20000 */
[----:B------:R-:W4:Y:S01]  /*9cd0*/  @!P1 SYNCS.CCTL.IV [UR58+0xa810] ;  /* 0x00a81000ff0099b1 */ /* 0x000f22000800003a */
[----:B------:R-:W-:Y:S01]  /*9ce0*/  NOP ;  /* 0x0000000000007918 */ /* 0x000fe20000000000 */
[----:B-1----:R-:W-:Y:S01]  /*9cf0*/  FMUL R21, R4, UR69 ;  /* 0x0000004504157c20 */ /* 0x002fe20008400000 */
        /* <DEDUP_REMOVED lines=23> */
[----:B------:R-:W1:Y:S02]  /*9e70*/  SHFL.BFLY PT, R20, R2, 0x10, 0x1f ;  /* 0x0e001f0002147f89 */ /* 0x000e6400000e0000 */
[----:B-1----:R-:W-:-:S05]  /*9e80*/  FMNMX3 R2, R2, R20, R0, !PT ;  /* 0x0000001402027276 */ /* 0x002fca0007800000 */
[--C-:B------:R-:W-:Y:S01]  /*9e90*/  FFMA R248, R4, UR69, -R2.reuse ;  /* 0x0000004504f87c23 */ /* 0x100fe20008000802 */
[--C-:B------:R-:W-:Y:S01]  /*9ea0*/  FFMA R5, R5, UR69, -R2.reuse ;  /* 0x0000004505057c23 */ /* 0x100fe20008000802 */
[--C-:B------:R-:W-:Y:S02]  /*9eb0*/  FFMA R6, R6, UR69, -R2.reuse ;  /* 0x0000004506067c23 */ /* 0x100fe40008000802 */
[----:B------:R-:W-:Y:S01]  /*9ec0*/  FMUL R248, R248, 1.4426950216293334961 ;  /* 0x3fb8aa3bf8f87820 */ /* 0x000fe20000400000 */
[----:B------:R-:W-:Y:S01]  /*9ed0*/  FMUL R4, R5, 1.4426950216293334961 ;  /* 0x3fb8aa3b05047820 */ /* 0x000fe20000400000 */
[----:B------:R-:W-:Y:S01]  /*9ee0*/  FMUL R5, R6, 1.4426950216293334961 ;  /* 0x3fb8aa3b06057820 */ /* 0x000fe20000400000 */
[----:B------:R-:W-:-:S03]  /*9ef0*/  FFMA R7, R7, UR69, -R2 ;  /* 0x0000004507077c23 */ /* 0x000fc60008000802 */
[----:B------:R-:W-:Y:S01]  /*9f00*/  MUFU.EX2 R248, R248 ;  /* 0x000000f800f87308 */ /* 0x000fe20000000800 */
[----:B------:R-:W-:Y:S01]  /*9f10*/  FMUL R6, R7, 1.4426950216293334961 ;  /* 0x3fb8aa3b07067820 */ /* 0x000fe20000400000 */
[----:B------:R-:W-:-:S06]  /*9f20*/  FFMA R8, R8, UR69, -R2 ;  /* 0x0000004508087c23 */ /* 0x000fcc0008000802 */
[----:B------:R-:W1:Y:S01]  /*9f30*/  MUFU.EX2 R4, R4 ;  /* 0x0000000400047308 */ /* 0x000e620000000800 */
[----:B------:R-:W-:Y:S01]  /*9f40*/  FFMA R9, R9, UR69, -R2 ;  /* 0x0000004509097c23 */ /* 0x000fe20008000802 */
[----:B------:R-:W-:-:S06]  /*9f50*/  FMUL R8, R8, 1.4426950216293334961 ;  /* 0x3fb8aa3b08087820 */ /* 0x000fcc0000400000 */
[----:B------:R-:W5:Y:S01]  /*9f60*/  MUFU.EX2 R5, R5 ;  /* 0x0000000500057308 */ /* 0x000f620000000800 */
[----:B------:R-:W-:Y:S01]  /*9f70*/  FMUL R7, R9, 1.4426950216293334961 ;  /* 0x3fb8aa3b09077820 */ /* 0x000fe20000400000 */
[--C-:B------:R-:W-:Y:S01]  /*9f80*/  FFMA R10, R10, UR69, -R2.reuse ;  /* 0x000000450a0a7c23 */ /* 0x100fe20008000802 */
[----:B------:R-:W-:-:S05]  /*9f90*/  FFMA R11, R11, UR69, -R2 ;  /* 0x000000450b0b7c23 */ /* 0x000fca0008000802 */
[----:B------:R-:W0:Y:S01]  /*9fa0*/  MUFU.EX2 R6, R6 ;  /* 0x0000000600067308 */ /* 0x000e220000000800 */
[----:B------:R-:W-:Y:S01]  /*9fb0*/  FMUL R9, R11, 1.4426950216293334961 ;  /* 0x3fb8aa3b0b097820 */ /* 0x000fe20000400000 */
[----:B-1----:R-:W-:-:S06]  /*9fc0*/  FADD R11, R248, R4 ;  /* 0x00000004f80b7221 */ /* 0x002fcc0000000000 */
[----:B------:R1:W0:Y:S01]  /*9fd0*/  MUFU.EX2 R249, R8 ;  /* 0x0000000800f97308 */ /* 0x0002220000000800 */
[----:B------:R-:W-:Y:S01]  /*9fe0*/  FFMA R12, R12, UR69, -R2 ;  /* 0x000000450c0c7c23 */ /* 0x000fe20008000802 */
[----:B-----5:R-:W-:Y:S01]  /*9ff0*/  FADD R11, R5, R11 ;  /* 0x0000000b050b7221 */ /* 0x020fe20000000000 */
[----:B-1----:R-:W-:-:S05]  /*a000*/  FMUL R8, R10, 1.4426950216293334961 ;  /* 0x3fb8aa3b0a087820 */ /* 0x002fca0000400000 */
[----:B------:R-:W1:Y:S01]  /*a010*/  MUFU.EX2 R7, R7 ;  /* 0x0000000700077308 */ /* 0x000e620000000800 */
[----:B------:R-:W-:Y:S01]  /*a020*/  FFMA R13, R13, UR69, -R2 ;  /* 0x000000450d0d7c23 */ /* 0x000fe20008000802 */
[----:B------:R-:W-:Y:S01]  /*a030*/  FMUL R12, R12, 1.4426950216293334961 ;  /* 0x3fb8aa3b0c0c7820 */ /* 0x000fe20000400000 */
[----:B0-----:R-:W-:-:S05]  /*a040*/  FADD R11, R6, R11 ;  /* 0x0000000b060b7221 */ /* 0x001fca0000000000 */
[----:B------:R-:W0:Y:S01]  /*a050*/  MUFU.EX2 R8, R8 ;  /* 0x0000000800087308 */ /* 0x000e220000000800 */
[----:B------:R-:W-:Y:S01]  /*a060*/  FMUL R10, R13, 1.4426950216293334961 ;  /* 0x3fb8aa3b0d0a7820 */ /* 0x000fe20000400000 */
[----:B------:R-:W-:Y:S01]  /*a070*/  FFMA R14, R14, UR69, -R2 ;  /* 0x000000450e0e7c23 */ /* 0x000fe20008000802 */
[----:B------:R-:W-:-:S05]  /*a080*/  FADD R11, R249, R11 ;  /* 0x0000000bf90b7221 */ /* 0x000fca0000000000 */
[----:B------:R-:W5:Y:S01]  /*a090*/  MUFU.EX2 R9, R9 ;  /* 0x0000000900097308 */ /* 0x000f620000000800 */
[----:B------:R-:W-:Y:S01]  /*a0a0*/  FFMA R13, R15, UR69, -R2 ;  /* 0x000000450f0d7c23 */ /* 0x000fe20008000802 */
[----:B-1----:R-:W-:-:S06]  /*a0b0*/  FADD R11, R7, R11 ;  /* 0x0000000b070b7221 */ /* 0x002fcc0000000000 */
[----:B------:R1:W5:Y:S01]  /*a0c0*/  MUFU.EX2 R250, R12 ;  /* 0x0000000c00fa7308 */ /* 0x0003620000000800 */
[----:B------:R-:W-:Y:S01]  /*a0d0*/  FMUL R13, R13, 1.4426950216293334961 ;  /* 0x3fb8aa3b0d0d7820 */ /* 0x000fe20000400000 */
[----:B------:R-:W-:Y:S01]  /*a0e0*/  FFMA R251, R16, UR69, -R2 ;  /* 0x0000004510fb7c23 */ /* 0x000fe20008000802 */
[----:B------:R-:W-:Y:S02]  /*a0f0*/  IMAD.U32 R15, R3, -0x80000000, RZ ;  /* 0x80000000030f7824 */ /* 0x000fe400078e00ff */
[----:B-1----:R-:W-:-:S03]  /*a100*/  FMUL R12, R14, 1.4426950216293334961 ;  /* 0x3fb8aa3b0e0c7820 */ /* 0x002fc60000400000 */
[----:B------:R-:W1:Y:S01]  /*a110*/  MUFU.EX2 R10, R10 ;  /* 0x0000000a000a7308 */ /* 0x000e620000000800 */
[----:B0-----:R-:W-:Y:S01]  /*a120*/  FADD R3, R8, R11 ;  /* 0x0000000b08037221 */ /* 0x001fe20000000000 */
[----:B------:R-:W-:Y:S01]  /*a130*/  FMUL R251, R251, 1.4426950216293334961 ;  /* 0x3fb8aa3bfbfb7820 */ /* 0x000fe20000400000 */
[----:B----4-:R-:W0:Y:S01]  /*a140*/  SYNCS.PHASECHK.TRANS64.TRYWAIT P2, [UR61], R15 ;  /* 0x0000000fff0075a7 */ /* 0x010e22000804113d */
[----:B------:R-:W-:-:S04]  /*a150*/  FFMA R17, R17, UR69, -R2 ;  /* 0x0000004511117c23 */ /* 0x000fc80008000802 */
[----:B------:R-:W4:Y:S01]  /*a160*/  MUFU.EX2 R12, R12 ;  /* 0x0000000c000c7308 */ /* 0x000f220000000800 */
[----:B-----5:R-:W-:Y:S01]  /*a170*/  FADD R3, R9, R3 ;  /* 0x0000000309037221 */ /* 0x020fe20000000000 */
[----:B------:R-:W-:Y:S01]  /*a180*/  FFMA R18, R18, UR69, -R2 ;  /* 0x0000004512127c23 */ /* 0x000fe20008000802 */
[----:B------:R-:W-:-:S05]  /*a190*/  FMUL R17, R17, 1.4426950216293334961 ;  /* 0x3fb8aa3b11117820 */ /* 0x000fca0000400000 */
[----:B------:R-:W5:Y:S01]  /*a1a0*/  MUFU.EX2 R13, R13 ;  /* 0x0000000d000d7308 */ /* 0x000f620000000800 */
[----:B------:R-:W-:Y:S01]  /*a1b0*/  FADD R3, R250, R3 ;  /* 0x00000003fa037221 */ /* 0x000fe20000000000 */
[----:B------:R-:W-:Y:S01]  /*a1c0*/  FMUL R14, R18, 1.4426950216293334961 ;  /* 0x3fb8aa3b120e7820 */ /* 0x000fe20000400000 */
[----:B------:R-:W-:-:S05]  /*a1d0*/  FFMA R19, R19, UR69, -R2 ;  /* 0x0000004513137c23 */ /* 0x000fca0008000802 */
[----:B------:R-:W0:Y:S01]  /*a1e0*/  MUFU.EX2 R251, R251 ;  /* 0x000000fb00fb7308 */ /* 0x000e220000000800 */
[----:B-1----:R-:W-:Y:S01]  /*a1f0*/  FADD R3, R10, R3 ;  /* 0x000000030a037221 */ /* 0x002fe20000000000 */
[----:B------:R-:W-:-:S06]  /*a200*/  FMUL R16, R19, 1.4426950216293334961 ;  /* 0x3fb8aa3b13107820 */ /* 0x000fcc0000400000 */
[----:B------:R-:W1:Y:S01]  /*a210*/  MUFU.EX2 R11, R17 ;  /* 0x00000011000b7308 */ /* 0x000e620000000800 */
[----:B----4-:R-:W-:-:S07]  /*a220*/  FADD R3, R12, R3 ;  /* 0x000000030c037221 */ /* 0x010fce0000000000 */
[----:B------:R-:W4:Y:S01]  /*a230*/  MUFU.EX2 R14, R14 ;  /* 0x0000000e000e7308 */ /* 0x000f220000000800 */
[----:B-----5:R-:W-:-:S07]  /*a240*/  FADD R3, R13, R3 ;  /* 0x000000030d037221 */ /* 0x020fce0000000000 */
[----:B------:R-:W5:Y:S01]  /*a250*/  MUFU.EX2 R16, R16 ;  /* 0x0000001000107308 */ /* 0x000f620000000800 */
[----:B0-----:R-:W-:-:S04]  /*a260*/  FADD R3, R251, R3 ;  /* 0x00000003fb037221 */ /* 0x001fc80000000000 */
[----:B-1----:R-:W-:Y:S01]  /*a270*/  FADD R3, R11, R3 ;  /* 0x000000030b037221 */ /* 0x002fe20000000000 */
[----:B------:R-:W-:-:S03]  /*a280*/  USHF.R.S32.HI UR4, URZ, 0x1f, UR64 ;  /* 0x0000001fff047899 */ /* 0x000fc60008011440 */
[----:B----4-:R-:W-:-:S04]  /*a290*/  FADD R3, R14, R3 ;  /* 0x000000030e037221 */ /* 0x010fc80000000000 */
[----:B-----5:R-:W-:-:S05]  /*a2a0*/  FADD R3, R16, R3 ;  /* 0x0000000310037221 */ /* 0x020fca0000000000 */
[----:B------:R0:W1:Y:S01]  /*a2b0*/  SHFL.BFLY PT, R161, R3, 0x10, 0x1f ;  /* 0x0e001f0003a17f89 */ /* 0x00006200000e0000 */
[----:B--2---:R-:W-:Y:S02]  /*a2c0*/  IADD3 R22, P3, PT, R24, UR64, RZ ;  /* 0x0000004018167c10 */ /* 0x004fe4000ff7e0ff */
[----:B---3--:R-:W-:Y:S02]  /*a2d0*/  IADD3 R20, P4, PT, R26, UR64, RZ ;  /* 0x000000401a147c10 */ /* 0x008fe4000ff9e0ff */
[----:B------:R-:W-:Y:S01]  /*a2e0*/  IADD3.X R23, PT, PT, R25, UR4, RZ, P3, !PT ;  /* 0x0000000419177c10 */ /* 0x000fe20009ffe4ff */
[----:B01----:R-:W-:Y:S10]  /*a2f0*/  @!P2 BRA `(.L_x_14) ;  /* 0x000000800080a947 */ /* 0x003ff40003800000 */
.L_x_23:
[----:B------:R-:W2:Y:S04]  /*a300*/  LDL.64 R42, [R1+0x90] ;  /* 0x00009000012a7983 */ /* 0x000ea80000100a00 */
[----:B------:R-:W3:Y:S04]  /*a310*/  LDL.64 R40, [R1+0x80] ;  /* 0x0000800001287983 */ /* 0x000ee80000100a00 */
[----:B------:R-:W4:Y:S04]  /*a320*/  LDL.64 R24, [R1+0x70] ;  /* 0x0000700001187983 */ /* 0x000f280000100a00 */
[----:B------:R-:W5:Y:S04]  /*a330*/  LDL.64 R38, [R1+0x60] ;  /* 0x0000600001267983 */ /* 0x000f680000100a00 */
[----:B------:R-:W5:Y:S04]  /*a340*/  LDL.64 R26, [R1+0x50] ;  /* 0x00005000011a7983 */ /* 0x000f680000100a00 */
[----:B------:R-:W5:Y:S04]  /*a350*/  LDL.64 R36, [R1+0x40] ;  /* 0x0000400001247983 */ /* 0x000f680000100a00 */
[----:B------:R-:W5:Y:S04]  /*a360*/  LDL.64 R28, [R1+0x30] ;  /* 0x00003000011c7983 */ /* 0x000f680000100a00 */
[----:B------:R-:W5:Y:S04]  /*a370*/  LDL.64 R34, [R1+0x20] ;  /* 0x0000200001227983 */ /* 0x000f680000100a00 */
[----:B------:R-:W5:Y:S04]  /*a380*/  LDL.64 R30, [R1+0x10] ;  /* 0x00001000011e7983 */ /* 0x000f680000100a00 */
[----:B------:R-:W5:Y:S04]  /*a390*/  LDL.64 R32, [R1] ;  /* 0x0000000001207983 */ /* 0x000f680000100a00 */
        /* <DEDUP_REMOVED lines=10> */
[----:B------:R4:W5:Y:S01]  /*a440*/  LDG.E.U8 R15, desc[UR8][R22.64] ;  /* 0x00000008160f7981 */ /* 0x000962000c1e1100 */
[----:B--2---:R-:W-:-:S02]  /*a450*/  IADD3.X R21, PT, PT, R43, UR4, RZ, P4, !PT ;  /* 0x000000042b157c10 */ /* 0x004fc4000a7fe4ff */
[----:B---3--:R-:W-:-:S03]  /*a460*/  IADD3 R18, P2, PT, R40, UR64, RZ ;  /* 0x0000004028127c10 */ /* 0x008fc6000ff5e0ff */
[----:B------:R5:W2:Y:S01]  /*a470*/  LDG.E.U8 R17, desc[UR8][R20.64] ;  /* 0x0000000814117981 */ /* 0x000aa2000c1e1100 */
[----:B----4-:R-:W-:Y:S02]  /*a480*/  IADD3 R22, P3, PT, R24, UR64, RZ ;  /* 0x0000004018167c10 */ /* 0x010fe4000ff7e0ff */
[----:B------:R-:W-:Y:S02]  /*a490*/  IADD3.X R19, PT, PT, R41, UR4, RZ, P2, !PT ;  /* 0x0000000429137c10 */ /* 0x000fe400097fe4ff */
[----:B------:R-:W-:Y:S02]  /*a4a0*/  IADD3.X R23, PT, PT, R25, UR4, RZ, P3, !PT ;  /* 0x0000000419177c10 */ /* 0x000fe40009ffe4ff */
[----:B-----5:R-:W-:Y:S01]  /*a4b0*/  IADD3 R20, P2, PT, R38, UR64, RZ ;  /* 0x0000004026147c10 */ /* 0x020fe2000ff5e0ff */
[----:B------:R-:W3:Y:S01]  /*a4c0*/  LDG.E.U8 R18, desc[UR8][R18.64] ;  /* 0x0000000812127981 */ /* 0x000ee2000c1e1100 */
[----:B------:R-:W-:Y:S02]  /*a4d0*/  IADD3 R24, P3, PT, R26, UR64, RZ ;  /* 0x000000401a187c10 */ /* 0x000fe4000ff7e0ff */
[----:B------:R-:W-:-:S02]  /*a4e0*/  IADD3.X R21, PT, PT, R39, UR4, RZ, P2, !PT ;  /* 0x0000000427157c10 */ /* 0x000fc400097fe4ff */
[----:B------:R-:W-:Y:S02]  /*a4f0*/  IADD3.X R25, PT, PT, R27, UR4, RZ, P3, !PT ;  /* 0x000000041b197c10 */ /* 0x000fe40009ffe4ff */
[----:B------:R-:W-:Y:S01]  /*a500*/  IADD3 R26, P3, PT, R28, UR64, RZ ;  /* 0x000000401c1a7c10 */ /* 0x000fe2000ff7e0ff */
[----:B------:R-:W4:Y:S04]  /*a510*/  LDG.E.U8 R20, desc[UR8][R20.64] ;  /* 0x0000000814147981 */ /* 0x000f28000c1e1100 */
[----:B------:R0:W5:Y:S01]  /*a520*/  LDG.E.U8 R19, desc[UR8][R22.64] ;  /* 0x0000000816137981 */ /* 0x000162000c1e1100 */
[----:B------:R-:W-:Y:S02]  /*a530*/  IADD3.X R27, PT, PT, R29, UR4, RZ, P3, !PT ;  /* 0x000000041d1b7c10 */ /* 0x000fe40009ffe4ff */
[----:B------:R-:W-:Y:S01]  /*a540*/  IADD3 R28, P3, PT, R30, UR64, RZ ;  /* 0x000000401e1c7c10 */ /* 0x000fe2000ff7e0ff */
[----:B------:R1:W2:Y:S01]  /*a550*/  LDG.E.U8 R21, desc[UR8][R24.64] ;  /* 0x0000000818157981 */ /* 0x0002a2000c1e1100 */
[----:B0-----:R-:W-:-:S04]  /*a560*/  IADD3 R22, P2, PT, R36, UR64, RZ ;  /* 0x0000004024167c10 */ /* 0x001fc8000ff5e0ff */
[----:B------:R-:W-:Y:S02]  /*a570*/  IADD3.X R23, PT, PT, R37, UR4, RZ, P2, !PT ;  /* 0x0000000425177c10 */ /* 0x000fe400097fe4ff */
[----:B-1----:R-:W-:-:S03]  /*a580*/  IADD3 R24, P2, PT, R34, UR64, RZ ;  /* 0x0000004022187c10 */ /* 0x002fc6000ff5e0ff */
[----:B------:R-:W2:Y:S01]  /*a590*/  LDG.E.U8 R22, desc[UR8][R22.64] ;  /* 0x0000000816167981 */ /* 0x000ea2000c1e1100 */
[----:B------:R-:W-:Y:S02]  /*a5a0*/  IADD3.X R25, PT, PT, R35, UR4, RZ, P2, !PT ;  /* 0x0000000423197c10 */ /* 0x000fe400097fe4ff */
[----:B------:R-:W-:Y:S02]  /*a5b0*/  IADD3.X R29, PT, PT, R31, UR4, RZ, P3, !PT ;  /* 0x000000041f1d7c10 */ /* 0x000fe40009ffe4ff */
[----:B------:R-:W-:Y:S01]  /*a5c0*/  IADD3 R30, P3, PT, R244, UR64, RZ ;  /* 0x00000040f41e7c10 */ /* 0x000fe2000ff7e0ff */
[----:B------:R-:W2:Y:S04]  /*a5d0*/  LDG.E.U8 R24, desc[UR8][R24.64] ;  /* 0x0000000818187981 */ /* 0x000ea8000c1e1100 */
[----:B------:R0:W2:Y:S01]  /*a5e0*/  LDG.E.U8 R23, desc[UR8][R26.64] ;  /* 0x000000081a177981 */ /* 0x0000a2000c1e1100 */
[----:B------:R-:W-:-:S03]  /*a5f0*/  IADD3.X R31, PT, PT, R245, UR4, RZ, P3, !PT ;  /* 0x00000004f51f7c10 */ /* 0x000fc60009ffe4ff */
[----:B------:R1:W2:Y:S01]  /*a600*/  LDG.E.U8 R25, desc[UR8][R28.64] ;  /* 0x000000081c197981 */ /* 0x0002a2000c1e1100 */
[----:B0-----:R-:W-:-:S04]  /*a610*/  IADD3 R26, P2, PT, R32, UR64, RZ ;  /* 0x00000040201a7c10 */ /* 0x001fc8000ff5e0ff */
[----:B------:R-:W-:Y:S02]  /*a620*/  IADD3.X R27, PT, PT, R33, UR4, RZ, P2, !PT ;  /* 0x00000004211b7c10 */ /* 0x000fe400097fe4ff */
[----:B-1----:R-:W-:Y:S02]  /*a630*/  IADD3 R28, P2, PT, R240, UR64, RZ ;  /* 0x00000040f01c7c10 */ /* 0x002fe4000ff5e0ff */
[----:B------:R-:W-:Y:S01]  /*a640*/  IADD3 R32, P3, PT, R236, UR64, RZ ;  /* 0x00000040ec207c10 */ /* 0x000fe2000ff7e0ff */
[----:B------:R-:W2:Y:S01]  /*a650*/  LDG.E.U8 R26, desc[UR8][R26.64] ;  /* 0x000000081a1a7981 */ /* 0x000ea2000c1e1100 */
[----:B------:R-:W-:Y:S02]  /*a660*/  IADD3.X R29, PT, PT, R241, UR4, RZ, P2, !PT ;  /* 0x00000004f11d7c10 */ /* 0x000fe400097fe4ff */
[----:B------:R-:W-:Y:S02]  /*a670*/  IADD3.X R33, PT, PT, R237, UR4, RZ, P3, !PT ;  /* 0x00000004ed217c10 */ /* 0x000fe40009ffe4ff */
[----:B------:R-:W-:Y:S01]  /*a680*/  IADD3 R34, P3, PT, R228, UR64, RZ ;  /* 0x00000040e4227c10 */ /* 0x000fe2000ff7e0ff */
[----:B------:R-:W2:Y:S04]  /*a690*/  LDG.E.U8 R28, desc[UR8][R28.64] ;  /* 0x000000081c1c7981 */ /* 0x000ea8000c1e1100 */
[----:B------:R0:W2:Y:S01]  /*a6a0*/  LDG.E.U8 R27, desc[UR8][R30.64] ;  /* 0x000000081e1b7981 */ /* 0x0000a2000c1e1100 */
[----:B------:R-:W-:-:S02]  /*a6b0*/  IADD3.X R35, PT, PT, R229, UR4, RZ, P3, !PT ;  /* 0x00000004e5237c10 */ /* 0x000fc40009ffe4ff */
        /* <DEDUP_REMOVED lines=31> */
[----:B------:R-:W-:-:S03]  /*a8b0*/  IADD3.X R45, PT, PT, R189, UR4, RZ, P3, !PT ;  /* 0x00000004bd2d7c10 */ /* 0x000fc60009ffe4ff */
[----:B------:R-:W2:Y:S04]  /*a8c0*/  LDG.E.U8 R57, desc[UR8][R42.64] ;  /* 0x000000082a397981 */ /* 0x000ea8000c1e1100 */
[----:B------:R0:W2:Y:S04]  /*a8d0*/  LDG.E.U8 R39, desc[UR8][R40.64] ;  /* 0x0000000828277981 */ /* 0x0000a8000c1e1100 */
[----:B------:R1:W2:Y:S01]  /*a8e0*/  LDG.E.U8 R56, desc[UR8][R44.64] ;  /* 0x000000082c387981 */ /* 0x0002a2000c1e1100 */
[----:B0-----:R-:W-:Y:S02]  /*a8f0*/  IADD3 R40, P2, PT, R184, UR64, RZ ;  /* 0x00000040b8287c10 */ /* 0x001fe4000ff5e0ff */
[----:B------:R-:W-:-:S02]  /*a900*/  IADD3 R42, P3, PT, R180, UR64, RZ ;  /* 0x00000040b42a7c10 */ /* 0x000fc4000ff7e0ff */
[----:B------:R-:W-:Y:S02]  /*a910*/  IADD3.X R41, PT, PT, R185, UR4, RZ, P2, !PT ;  /* 0x00000004b9297c10 */ /* 0x000fe400097fe4ff */
[----:B-1----:R-:W-:Y:S02]  /*a920*/  IADD3 R44, P2, PT, R176, UR64, RZ ;  /* 0x00000040b02c7c10 */ /* 0x002fe4000ff5e0ff */
[----:B------:R-:W-:Y:S01]  /*a930*/  IADD3.X R43, PT, PT, R181, UR4, RZ, P3, !PT ;  /* 0x00000004b52b7c10 */ /* 0x000fe20009ffe4ff */
[----:B------:R0:W2:Y:S01]  /*a940*/  LDG.E.U8 R47, desc[UR8][R40.64] ;  /* 0x00000008282f7981 */ /* 0x0000a2000c1e1100 */
[----:B------:R-:W-:-:S03]  /*a950*/  IADD3.X R45, PT, PT, R177, UR4, RZ, P2, !PT ;  /* 0x00000004b12d7c10 */ /* 0x000fc600097fe4ff */
[----:B------:R1:W2:Y:S04]  /*a960*/  LDG.E.U8 R46, desc[UR8][R42.64] ;  /* 0x000000082a2e7981 */ /* 0x0002a8000c1e1100 */
[----:B------:R-:W2:Y:S01]  /*a970*/  LDG.E.U8 R45, desc[UR8][R44.64] ;  /* 0x000000082c2d7981 */ /* 0x000ea2000c1e1100 */
[----:B0-----:R-:W-:-:S04]  /*a980*/  IADD3 R40, P3, PT, R172, UR64, RZ ;  /* 0x00000040ac287c10 */ /* 0x001fc8000ff7e0ff */
[----:B------:R-:W-:Y:S02]  /*a990*/  IADD3.X R41, PT, PT, R173, UR4, RZ, P3, !PT ;  /* 0x00000004ad297c10 */ /* 0x000fe40009ffe4ff */
[----:B-1----:R-:W-:Y:S02]  /*a9a0*/  IADD3 R42, P2, PT, R168, UR64, RZ ;  /* 0x00000040a82a7c10 */ /* 0x002fe4000ff5e0ff */
[----:B------:R-:W-:Y:S01]  /*a9b0*/  IADD3 R50, P3, PT, R164, UR64, RZ ;  /* 0x00000040a4327c10 */ /* 0x000fe2000ff7e0ff */
[----:B------:R0:W3:Y:S01]  /*a9c0*/  LDG.E.U8 R44, desc[UR8][R40.64] ;  /* 0x00000008282c7981 */ /* 0x0000e2000c1e1100 */
[----:B------:R-:W-:Y:S02]  /*a9d0*/  IADD3.X R43, PT, PT, R169, UR4, RZ, P2, !PT ;  /* 0x00000004a92b7c10 */ /* 0x000fe400097fe4ff */
[----:B------:R-:W-:Y:S02]  /*a9e0*/  IADD3.X R51, PT, PT, R165, UR4, RZ, P3, !PT ;  /* 0x00000004a5337c10 */ /* 0x000fe40009ffe4ff */
[----:B------:R-:W-:-:S02]  /*a9f0*/  IADD3 R48, P3, PT, R52, UR64, RZ ;  /* 0x0000004034307c10 */ /* 0x000fc4000ff7e0ff */
[----:B------:R-:W4:Y:S01]  /*aa00*/  LDG.E.U8 R43, desc[UR8][R42.64] ;  /* 0x000000082a2b7981 */ /* 0x000f22000c1e1100 */
[----:B0-----:R-:W-:Y:S02]  /*aa10*/  IADD3 R40, P2, PT, R72, UR64, RZ ;  /* 0x0000004048287c10 */ /* 0x001fe4000ff5e0ff */
[----:B------:R-:W-:Y:S02]  /*aa20*/  IADD3.X R49, PT, PT, R53, UR4, RZ, P3, !PT ;  /* 0x0000000435317c10 */ /* 0x000fe40009ffe4ff */
[----:B------:R-:W-:Y:S02]  /*aa30*/  IADD3.X R41, PT, PT, R73, UR4, RZ, P2, !PT ;  /* 0x0000000449297c10 */ /* 0x000fe400097fe4ff */
[----:B------:R-:W-:Y:S01]  /*aa40*/  IADD3 R52, P3, PT, R58, UR64, RZ ;  /* 0x000000403a347c10 */ /* 0x000fe2000ff7e0ff */
[----:B------:R0:W4:Y:S03]  /*aa50*/  LDG.E.U8 R42, desc[UR8][R50.64] ;  /* 0x00000008322a7981 */ /* 0x000126000c1e1100 */
[----:B------:R-:W-:Y:S01]  /*aa60*/  IADD3.X R53, PT, PT, R59, UR4, RZ, P3, !PT ;  /* 0x000000043b357c10 */ /* 0x000fe20009ffe4ff */
[----:B------:R-:W4:Y:S04]  /*aa70*/  LDG.E.U8 R41, desc[UR8][R40.64] ;  /* 0x0000000828297981 */ /* 0x000f28000c1e1100 */
[----:B------:R-:W4:Y:S01]  /*aa80*/  LDG.E.U8 R59, desc[UR8][R52.64] ;  /* 0x00000008343b7981 */ /* 0x000f22000c1e1100 */
[----:B0-----:R-:W-:-:S04]  /*aa90*/  IADD3 R50, P2, PT, R70, UR64, RZ ;  /* 0x0000004046327c10 */ /* 0x001fc8000ff5e0ff */
[----:B------:R-:W-:Y:S01]  /*aaa0*/  IADD3.X R51, PT, PT, R71, UR4, RZ, P2, !PT ;  /* 0x0000000447337c10 */ /* 0x000fe200097fe4ff */
[----:B------:R0:W4:Y:S04]  /*aab0*/  LDG.E.U8 R40, desc[UR8][R48.64] ;  /* 0x0000000830287981 */ /* 0x000128000c1e1100 */
[----:B------:R1:W4:Y:S01]  /*aac0*/  LDG.E.U8 R58, desc[UR8][R50.64] ;  /* 0x00000008323a7981 */ /* 0x000322000c1e1100 */
[----:B0-----:R-:W-:-:S04]  /*aad0*/  IADD3 R48, P2, PT, R68, UR64, RZ ;  /* 0x0000004044307c10 */ /* 0x001fc8000ff5e0ff */
[----:B------:R-:W-:Y:S02]  /*aae0*/  IADD3.X R49, PT, PT, R69, UR4, RZ, P2, !PT ;  /* 0x0000000445317c10 */ /* 0x000fe400097fe4ff */
[----:B-1----:R-:W-:Y:S02]  /*aaf0*/  IADD3 R50, P3, PT, R60, UR64, RZ ;  /* 0x000000403c327c10 */ /* 0x002fe4000ff7e0ff */
[----:B------:R-:W-:Y:S01]  /*ab00*/  IADD3 R52, P2, PT, R66, UR64, RZ ;  /* 0x0000004042347c10 */ /* 0x000fe2000ff5e0ff */
[----:B------:R0:W4:Y:S01]  /*ab10*/  LDG.E.U8 R60, desc[UR8][R48.64] ;  /* 0x00000008303c7981 */ /* 0x000122000c1e1100 */
[----:B------:R-:W-:Y:S02]  /*ab20*/  IADD3.X R51, PT, PT, R61, UR4, RZ, P3, !PT ;  /* 0x000000043d337c10 */ /* 0x000fe40009ffe4ff */
[----:B------:R-:W-:-:S03]  /*ab30*/  IADD3.X R53, PT, PT, R67, UR4, RZ, P2, !PT ;  /* 0x0000000443357c10 */ /* 0x000fc600097fe4ff */
[----:B------:R1:W4:Y:S01]  /*ab40*/  LDG.E.U8 R61, desc[UR8][R50.64] ;  /* 0x00000008323d7981 */ /* 0x000322000c1e1100 */
[----:B0-----:R-:W-:-:S03]  /*ab50*/  IADD3 R48, P3, PT, R62, UR64, RZ ;  /* 0x000000403e307c10 */ /* 0x001fc6000ff7e0ff */
[----:B------:R0:W4:Y:S01]  /*ab60*/  LDG.E.U8 R62, desc[UR8][R52.64] ;  /* 0x00000008343e7981 */ /* 0x000122000c1e1100 */
[----:B------:R-:W-:Y:S02]  /*ab70*/  IADD3.X R49, PT, PT, R63, UR4, RZ, P3, !PT ;  /* 0x000000043f317c10 */ /* 0x000fe40009ffe4ff */
[----:B-1----:R-:W-:-:S03]  /*ab80*/  IADD3 R50, P2, PT, R64, UR64, RZ ;  /* 0x0000004040327c10 */ /* 0x002fc6000ff5e0ff */
[----:B------:R1:W4:Y:S01]  /*ab90*/  LDG.E.U8 R63, desc[UR8][R48.64] ;  /* 0x00000008303f7981 */ /* 0x000322000c1e1100 */
[----:B0-----:R-:W-:Y:S02]  /*aba0*/  IADD3 R52, P3, PT, R54, UR64, RZ ;  /* 0x0000004036347c10 */ /* 0x001fe4000ff7e0ff */
[----:B------:R-:W-:Y:S02]  /*abb0*/  IADD3.X R51, PT, PT, R65, UR4, RZ, P2, !PT ;  /* 0x0000000441337c10 */ /* 0x000fe400097fe4ff */
[----:B------:R-:W-:Y:S02]  /*abc0*/  IADD3.X R53, PT, PT, R55, UR4, RZ, P3, !PT ;  /* 0x0000000437357c10 */ /* 0x000fe40009ffe4ff */
[----:B-1----:R-:W-:Y:S01]  /*abd0*/  IADD3 R48, P2, PT, R246, UR64, RZ ;  /* 0x00000040f6307c10 */ /* 0x002fe2000ff5e0ff */
[----:B------:R0:W4:Y:S03]  /*abe0*/  LDG.E.U8 R64, desc[UR8][R50.64] ;  /* 0x0000000832407981 */ /* 0x000126000c1e1100 */
[----:B------:R-:W-:Y:S01]  /*abf0*/  IADD3.X R49, PT, PT, R247, UR4, RZ, P2, !PT ;  /* 0x00000004f7317c10 */ /* 0x000fe200097fe4ff */
[----:B------:R1:W4:Y:S04]  /*ac00*/  LDG.E.U8 R65, desc[UR8][R52.64] ;  /* 0x0000000834417981 */ /* 0x000328000c1e1100 */
[----:B------:R1:W4:Y:S01]  /*ac10*/  LDG.E.U8 R66, desc[UR8][R48.64] ;  /* 0x0000000830427981 */ /* 0x000322000c1e1100 */
[----:B0-----:R-:W-:-:S02]  /*ac20*/  IADD3 R50, P3, PT, R242, UR64, RZ ;  /* 0x00000040f2327c10 */ /* 0x001fc4000ff7e0ff */
[----:B-1----:R-:W-:Y:S02]  /*ac30*/  IADD3 R52, P2, PT, R238, UR64, RZ ;  /* 0x00000040ee347c10 */ /* 0x002fe4000ff5e0ff */
[----:B------:R-:W-:Y:S02]  /*ac40*/  IADD3.X R51, PT, PT, R243, UR4, RZ, P3, !PT ;  /* 0x00000004f3337c10 */ /* 0x000fe40009ffe4ff */
[----:B------:R-:W-:Y:S02]  /*ac50*/  IADD3.X R53, PT, PT, R239, UR4, RZ, P2, !PT ;  /* 0x00000004ef357c10 */ /* 0x000fe400097fe4ff */
[----:B------:R-:W-:Y:S01]  /*ac60*/  IADD3 R48, P3, PT, R234, UR64, RZ ;  /* 0x00000040ea307c10 */ /* 0x000fe2000ff7e0ff */
        /* <DEDUP_REMOVED lines=8> */
[----:B-----5:R-:W-:Y:S01]  /*acf0*/  IADD3 R48, P2, PT, R222, UR64, RZ ;  /* 0x00000040de307c10 */ /* 0x020fe2000ff5e0ff */
[----:B------:R0:W5:Y:S03]  /*ad00*/  LDG.E.U8 R70, desc[UR8][R50.64] ;  /* 0x0000000832467981 */ /* 0x000166000c1e1100 */
[----:B------:R-:W-:Y:S01]  /*ad10*/  IADD3.X R49, PT, PT, R223, UR4, RZ, P2, !PT ;  /* 0x00000004df317c10 */ /* 0x000fe200097fe4ff */
[----:B------:R1:W5:Y:S04]  /*ad20*/  LDG.E.U8 R71, desc[UR8][R52.64] ;  /* 0x0000000834477981 */ /* 0x000368000c1e1100 */
[----:B------:R1:W5:Y:S01]  /*ad30*/  LDG.E.U8 R72, desc[UR8][R48.64] ;  /* 0x0000000830487981 */ /* 0x000362000c1e1100 */
[----:B0-----:R-:W-:-:S02]  /*ad40*/  IADD3 R50, P3, PT, R218, UR64, RZ ;  /* 0x00000040da327c10 */ /* 0x001fc4000ff7e0ff */
[----:B-1----:R-:W-:Y:S02]  /*ad50*/  IADD3 R52, P2, PT, R214, UR64, RZ ;  /* 0x00000040d6347c10 */ /* 0x002fe4000ff5e0ff */
[----:B------:R-:W-:Y:S02]  /*ad60*/  IADD3.X R51, PT, PT, R219, UR4, RZ, P3, !PT ;  /* 0x00000004db337c10 */ /* 0x000fe40009ffe4ff */
[----:B------:R-:W-:Y:S02]  /*ad70*/  IADD3.X R53, PT, PT, R215, UR4, RZ, P2, !PT ;  /* 0x00000004d7357c10 */ /* 0x000fe400097fe4ff */
[----:B------:R-:W-:Y:S01]  /*ad80*/  IADD3 R48, P3, PT, R210, UR64, RZ ;  /* 0x00000040d2307c10 */ /* 0x000fe2000ff7e0ff */
        /* <DEDUP_REMOVED lines=27> */
[----:B------:R0:W5:Y:S01]  /*af40*/  LDG.E.U8 R82, desc[UR8][R50.64] ;  /* 0x0000000832527981 */ /* 0x000162000c1e1100 */
[----:B------:R-:W-:Y:S02]  /*af50*/  IADD3 R54, P4, PT, R162, UR64, RZ ;  /* 0x00000040a2367c10 */ /* 0x000fe4000ff9e0ff */
[----:B------:R-:W-:Y:S01]  /*af60*/  IADD3.X R49, PT, PT, R175, UR4, RZ, P2, !PT ;  /* 0x00000004af317c10 */ /* 0x000fe200097fe4ff */
[----:B------:R1:W5:Y:S01]  /*af70*/  LDG.E.U8 R83, desc[UR8][R52.64] ;  /* 0x0000000834537981 */ /* 0x000362000c1e1100 */
[----:B------:R-:W-:-:S03]  /*af80*/  IADD3.X R55, PT, PT, R163, UR4, RZ, P4, !PT ;  /* 0x00000004a3377c10 */ /* 0x000fc6000a7fe4ff */
[----:B------:R1:W5:Y:S01]  /*af90*/  LDG.E.U8 R48, desc[UR8][R48.64] ;  /* 0x0000000830307981 */ /* 0x000362000c1e1100 */
[----:B0-----:R-:W-:-:S03]  /*afa0*/  IADD3 R50, P3, PT, R170, UR64, RZ ;  /* 0x00000040aa327c10 */ /* 0x001fc6000ff7e0ff */
[----:B------:R-:W5:Y:S01]  /*afb0*/  LDG.E.U8 R54, desc[UR8][R54.64] ;  /* 0x0000000836367981 */ /* 0x000f62000c1e1100 */
[----:B-1----:R-:W-:Y:S02]  /*afc0*/  IADD3 R52, P2, PT, R166, UR64, RZ ;  /* 0x00000040a6347c10 */ /* 0x002fe4000ff5e0ff */
[----:B------:R-:W-:Y:S02]  /*afd0*/  IADD3.X R51, PT, PT, R171, UR4, RZ, P3, !PT ;  /* 0x00000004ab337c10 */ /* 0x000fe40009ffe4ff */
[----:B------:R-:W-:-:S03]  /*afe0*/  IADD3.X R53, PT, PT, R167, UR4, RZ, P2, !PT ;  /* 0x00000004a7357c10 */ /* 0x000fc600097fe4ff */
[----:B------:R-:W5:Y:S04]  /*aff0*/  LDG.E.U8 R50, desc[UR8][R50.64] ;  /* 0x0000000832327981 */ /* 0x000f68000c1e1100 */
[----:B------:R0:W5:Y:S01]  /*b000*/  LDG.E.U8 R52, desc[UR8][R52.64] ;  /* 0x0000000834347981 */ /* 0x000162000c1e1100 */
[----:B------:R-:W1:Y:S01]  /*b010*/  S2R R84, SR_TID.X ;  /* 0x0000000000547919 */ /* 0x000e620000002100 */
[----:B------:R-:W-:Y:S02]  /*b020*/  F2FP.SATFINITE.E4M3.F32.PACK_AB_MERGE_C R5, R6, R5, RZ ;  /* 0x000000050605723e */ /* 0x000fe400048070ff */
[----:B------:R-:W-:Y:S02]  /*b030*/  F2FP.SATFINITE.E4M3.F32.PACK_AB_MERGE_C R8, R9, R8, RZ ;  /* 0x000000080908723e */ /* 0x000fe400048070ff */
[----:B------:R-:W-:-:S02]  /*b040*/  F2FP.SATFINITE.E4M3.F32.PACK_AB_MERGE_C R12, R13, R12, RZ ;  /* 0x0000000c0d0c723e */ /* 0x000fc400048070ff */
[----:B------:R-:W-:Y:S02]  /*b050*/  F2FP.SATFINITE.E4M3.F32.PACK_AB_MERGE_C R14, R16, R14, RZ ;  /* 0x0000000e100e723e */ /* 0x000fe400048070ff */
[----:B------:R-:W-:Y:S02]  /*b060*/  F2FP.SATFINITE.E4M3.F32.PACK_AB_MERGE_C R249, R7, R249, R8 ;  /* 0x000000f907f9723e */ /* 0x000fe40004807008 */
[----:B-1----:R-:W-:-:S04]  /*b070*/  SHF.R.S32.HI R49, RZ, 0x2, R84 ;  /* 0x00000002ff317819 */ /* 0x002fc80000011454 */
[----:B------:R-:W-:Y:S02]  /*b080*/  SGXT R49, R49, 0x1 ;  /* 0x000000013131781a */ /* 0x000fe40000000200 */
[C---:B0-----:R-:W-:Y:S02]  /*b090*/  LOP3.LUT R53, R84.reuse, 0x60, RZ, 0xc0, !PT ;  /* 0x0000006054357812 */ /* 0x041fe400078ec0ff */
[----:B------:R-:W-:Y:S01]  /*b0a0*/  LOP3.LUT R49, R49, 0x90, RZ, 0xc0, !PT ;  /* 0x0000009031317812 */ /* 0x000fe200078ec0ff */
[----:B------:R-:W-:-:S04]  /*b0b0*/  IMAD.SHL.U32 R51, R84, 0x20, RZ ;  /* 0x0000002054337824 */ /* 0x000fc800078e00ff */
[----:B------:R-:W-:Y:S01]  /*b0c0*/  IMAD R49, R53, 0x10, R49 ;  /* 0x0000001035317824 */ /* 0x000fe200078e0231 */
[----:B------:R-:W-:-:S04]  /*b0d0*/  LOP3.LUT R51, R51, 0x160, RZ, 0xc0, !PT ;  /* 0x0000016033337812 */ /* 0x000fc800078ec0ff */
[----:B------:R-:W-:Y:S02]  /*b0e0*/  LOP3.LUT R49, R49, 0x10, R84, 0x78, !PT ;  /* 0x0000001031317812 */ /* 0x000fe400078e7854 */
[----:B------:R-:W-:Y:S02]  /*b0f0*/  F2FP.SATFINITE.E4M3.F32.PACK_AB_MERGE_C R248, R4, R248, R5 ;  /* 0x000000f804f8723e */ /* 0x000fe40004807005 */
[----:B------:R-:W-:Y:S02]  /*b100*/  IADD3 R49, PT, PT, R49, UR58, R51 ;  /* 0x0000003a31317c10 */ /* 0x000fe4000fffe033 */
[----:B------:R-:W-:Y:S02]  /*b110*/  F2FP.SATFINITE.E4M3.F32.PACK_AB_MERGE_C R250, R10, R250, R12 ;  /* 0x000000fa0afa723e */ /* 0x000fe4000480700c */
[----:B------:R-:W-:Y:S01]  /*b120*/  F2FP.SATFINITE.E4M3.F32.PACK_AB_MERGE_C R251, R11, R251, R14 ;  /* 0x000000fb0bfb723e */ /* 0x000fe2000480700e */
[----:B------:R-:W-:Y:S01]  /*b130*/  STS.U8 [R252+UR58+0x8000], R15 ;  /* 0x0080000ffc007988 */ /* 0x000fe2000800003a */
[----:B------:R-:W-:-:S03]  /*b140*/  FADD R0, -R2, R0 ;  /* 0x0000000002007221 */ /* 0x000fc60000000100 */
[----:B--2---:R-:W-:Y:S04]  /*b150*/  STS.U8 [R252+UR58+0x8100], R17 ;  /* 0x00810011fc007988 */ /* 0x004fe8000800003a */
[----:B---3--:R-:W-:Y:S04]  /*b160*/  STS.U8 [R252+UR58+0x8200], R18 ;  /* 0x00820012fc007988 */ /* 0x008fe8000800003a */
[----:B------:R-:W-:Y:S04]  /*b170*/  STS.U8 [R252+UR58+0x8300], R19 ;  /* 0x00830013fc007988 */ /* 0x000fe8000800003a */
[----:B----4-:R-:W-:Y:S04]  /*b180*/  STS.U8 [R252+UR58+0x8400], R20 ;  /* 0x00840014fc007988 */ /* 0x010fe8000800003a */
        /* <DEDUP_REMOVED lines=26> */
[----:B------:R-:W-:Y:S01]  /*b330*/  STS.U8 [R252+UR58+0x9f00], R42 ;  /* 0x009f002afc007988 */ /* 0x000fe2000800003a */
[----:B------:R-:W-:-:S03]  /*b340*/  FMUL R0, R0, 1.4426950216293334961 ;  /* 0x3fb8aa3b00007820 */ /* 0x000fc60000400000 */
        /* <DEDUP_REMOVED lines=32> */
[----:B------:R0:W-:Y:S01]  /*b550*/  STS.128 [R49+0xa000], R248 ;  /* 0x00a000f831007388 */ /* 0x0001e20000000c00 */
[----:B------:R-:W1:Y:S01]  /*b560*/  MUFU.EX2 R0, R0 ;  /* 0x0000000000007308 */ /* 0x000e620000000800 */
[----:B0-----:R-:W-:Y:S01]  /*b570*/  LDTM.16dp32bit_t0_t15.x128 R4, tmem[UR60] ;  /* 0x0000003c000479ee */ /* 0x001fe20008b80000 */
[----:B------:R-:W1:Y:S01]  /*b580*/  LDTM.16dp32bit_t16_t31.x128 R4, tmem[UR60+0x80] ;  /* 0x0000803c000479ee */ /* 0x000e620008ba0000 */
[----:B------:R-:W-:Y:S01]  /*b590*/  NOP ;  /* 0x0000000000007918 */ /* 0x000fe20000000000 */
[C---:B-1----:R-:W-:Y:S01]  /*b5a0*/  FMUL R4, R0.reuse, R4 ;  /* 0x0000000400047220 */ /* 0x042fe20000400000 */
        /* <DEDUP_REMOVED lines=128> */
[----:B------:R0:W-:Y:S01]  /*bdb0*/  STTM.16dp32bit_t16_t31.x128 tmem[UR60+0x80], R4 ;  /* 0x00008004000079ed */ /* 0x0001e20008ba003c */
[----:B------:R-:W1:Y:S02]  /*bdc0*/  FENCE.VIEW.ASYNC.T ;  /* 0x00000000000073c6 */ /* 0x000e640000000200 */
[----:B-1----:R-:W-:Y:S06]  /*bdd0*/  BAR.SYNC.DEFER_BLOCKING 0x0 ;  /* 0x0000000000007b1d */ /* 0x002fec0000010000 */
[----:B------:R1:W-:Y:S06]  /*bde0*/  MEMBAR.ALL.CTA ;  /* 0x0000000000007992 */ /* 0x0003ec0000008000 */
[----:B-1----:R-:W1:Y:S01]  /*bdf0*/  FENCE.VIEW.ASYNC.S ;  /* 0x00000000000073c6 */ /* 0x002e620000000000 */
[----:B------:R-:W-:Y:S01]  /*be00*/  ULEA UR61, UR66, UR58, 0x3 ;  /* 0x0000003a423d7291 */ /* 0x000fe2000f8e18ff */
[----:B------:R-:W-:Y:S01]  /*be10*/  FADD R3, R3, R161 ;  /* 0x000000a103037221 */ /* 0x000fe20000000000 */
[----:B------:R-:W-:-:S02]  /*be20*/  UMOV UR39, UR71 ;  /* 0x0000004700277c82 */ /* 0x000fc40008000000 */
[----:B------:R-:W-:Y:S01]  /*be30*/  UIADD3 UR61, UPT, UPT, UR61, 0xa800, URZ ;  /* 0x0000a8003d3d7890 */ /* 0x000fe2000fffe0ff */
[----:B-1----:R-:W-:Y:S06]  /*be40*/  BAR.SYNC.DEFER_BLOCKING 0x0 ;  /* 0x0000000000007b1d */ /* 0x002fec0000010000 */
[----:B------:R-:W-:Y:S05]  /*be50*/  BRA.U UP2, `(.L_x_15) ;  /* 0x0000000102287547 */ /* 0x000fea000b800000 */
[----:B------:R-:W-:Y:S01]  /*be60*/  UMOV UR4, UR61 ;  /* 0x0000003d00047c82 */ /* 0x000fe20008000000 */
        /* <DEDUP_REMOVED lines=9> */
.L_x_15:
[----:B0-----:R-:W2:Y:S01]  /*bf00*/  LDL.LU R4, [R1+0x230] ;  /* 0x0002300001047983 */ /* 0x001ea20000300800 */
[----:B------:R-:W-:Y:S02]  /*bf10*/  UIADD3 UR66, UPT, UPT, UR66, 0x1, URZ ;  /* 0x0000000142427890 */ /* 0x000fe4000fffe0ff */
[----:B------:R-:W-:Y:S02]  /*bf20*/  UIADD3 UR41, UPT, UPT, UR68, -0x20, URZ ;  /* 0xffffffe044297890 */ /* 0x000fe4000fffe0ff */
[----:B------:R-:W-:Y:S02]  /*bf30*/  UISETP.GT.AND UP1, UPT, UR66, 0x1, UPT ;  /* 0x000000014200788c */ /* 0x000fe4000bf24270 */
[----:B------:R-:W-:Y:S02]  /*bf40*/  UIADD3 UR6, UPT, UPT, UR6, 0x20, URZ ;  /* 0x0000002006067890 */ /* 0x000fe4000fffe0ff */
[----:B------:R-:W-:Y:S02]  /*bf50*/  USEL UR71, URZ, 0x1, !UP1 ;  /* 0x00000001ff477887 */ /* 0x000fe4000c800000 */
[----:B------:R-:W-:-:S02]  /*bf60*/  USEL UR66, UR66, URZ, !UP1 ;  /* 0x000000ff42427287 */ /* 0x000fc4000c800000 */
[----:B------:R-:W-:Y:S02]  /*bf70*/  UISETP.GE.AND UP1, UPT, UR6, UR41, UPT ;  /* 0x000000290600728c */ /* 0x000fe4000bf26270 */
[----:B-1----:R-:W-:Y:S02]  /*bf80*/  USHF.L.U32 UR4, UR67, 0x5, URZ ;  /* 0x0000000543047899 */ /* 0x002fe400080006ff */
[----:B------:R-:W-:Y:S02]  /*bf90*/  USHF.L.U32 UR5, UR70, 0x5, URZ ;  /* 0x0000000546057899 */ /* 0x000fe400080006ff */
[----:B------:R-:W-:Y:S02]  /*bfa0*/  UIADD3 UR65, UPT, UPT, UR4, UR65, URZ ;  /* 0x0000004104417290 */ /* 0x000fe4000fffe0ff */
[----:B------:R-:W-:Y:S02]  /*bfb0*/  UIADD3 UR64, UPT, UPT, UR5, UR64, URZ ;  /* 0x0000004005407290 */ /* 0x000fe4000fffe0ff */
[----:B------:R-:W-:Y:S01]  /*bfc0*/  ULOP3.LUT UR71, UR39, UR71, URZ, 0x3c, !UPT ;  /* 0x0000004727477292 */ /* 0x000fe2000f8e3cff */
[----:B--2---:R-:W-:Y:S01]  /*bfd0*/  FFMA R4, R0, R4, R3 ;  /* 0x0000000400047223 */ /* 0x004fe20000000003 */
[----:B------:R-:W-:-:S02]  /*bfe0*/  IMAD.U32 R3, RZ, RZ, UR39 ;  /* 0x00000027ff037e24 */ /* 0x000fc4000f8e00ff */
[----:B------:R-:W-:Y:S02]  /*bff0*/  IMAD.MOV.U32 R0, RZ, RZ, R2 ;  /* 0x000000ffff007224 */ /* 0x000fe400078e0002 */
[----:B------:R4:W-:Y:S01]  /*c000*/  STL [R1+0x230], R4 ;  /* 0x0002300401007387 */ /* 0x0009e20000100800 */
[----:B------:R-:W-:Y:S05]  /*c010*/  BRA.U !UP1, `(.L_x_16) ;  /* 0xffffffc509487547 */ /* 0x000fea000b83ffff */
.L_x_11:
[----:B0-2---:R-:W2:Y:S01]  /*c020*/  LDL.LU R5, [R1+0x230] ;  /* 0x0002300001057983 */ /* 0x005ea20000300800 */
[----:B-1----:R-:W0:Y:S01]  /*c030*/  LDCU UR4, c[0x0][0x3f0] ;  /* 0x00007e00ff0477ac */ /* 0x002e220008000800 */
[----:B----4-:R-:W1:Y:S01]  /*c040*/  S2R R4, SR_TID.X ;  /* 0x0000000000047919 */ /* 0x010e620000002100 */
[----:B0-----:R-:W-:Y:S01]  /*c050*/  UISETP.GE.AND UP0, UPT, UR4, 0x1, UPT ;  /* 0x000000010400788c */ /* 0x001fe2000bf06270 */
[C---:B-1----:R-:W-:Y:S01]  /*c060*/  LOP3.LUT R132, R4.reuse, 0x10, RZ, 0xc0, !PT ;  /* 0x0000001004847812 */ /* 0x042fe200078ec0ff */
[----:B---3--:R-:W-:Y:S01]  /*c070*/  IMAD.SHL.U32 R0, R4, 0x10, RZ ;  /* 0x0000001004007824 */ /* 0x008fe200078e00ff */
[----:B------:R-:W-:Y:S01]  /*c080*/  SHF.R.U32.HI R134, RZ, 0x2, R4 ;  /* 0x00000002ff867819 */ /* 0x000fe20000011604 */
[----:B--2---:R-:W-:-:S04]  /*c090*/  IMAD.MOV.U32 R138, RZ, RZ, R5 ;  /* 0x000000ffff8a7224 */ /* 0x004fc800078e0005 */
[C---:B------:R-:W-:Y:S01]  /*c0a0*/  FMUL R133, R138.reuse, 8388608 ;  /* 0x4b0000008a857820 */ /* 0x040fe20000400000 */
[----:B------:R-:W-:Y:S01]  /*c0b0*/  FSETP.GEU.AND P3, PT, R138, 1.175494350822287508e-38, PT ;  /* 0x008000008a00780b */ /* 0x000fe20003f6e000 */
[----:B------:R-:W-:-:S12]  /*c0c0*/  BRA.U !UP0, `(.L_x_17) ;  /* 0x0000000108107547 */ /* 0x000fd8000b800000 */
[----:B------:R-:W-:-:S06]  /*c0d0*/  USHF.L.U32 UR39, UR39, 0x1f, URZ ;  /* 0x0000001f27277899 */ /* 0x000fcc00080006ff */
[----:B------:R-:W-:-:S04]  /*c0e0*/  IMAD.U32 R3, RZ, RZ, UR39 ;  /* 0x00000027ff037e24 */ /* 0x000fc8000f8e00ff */
[----:B------:R-:W0:Y:S02]  /*c0f0*/  SYNCS.PHASECHK.TRANS64.TRYWAIT P2, [UR61], R3 ;  /* 0x00000003ff0075a7 */ /* 0x000e24000804113d */
[----:B0-----:R-:W-:Y:S05]  /*c100*/  @!P2 BRA `(.L_x_18) ;  /* 0x000000640008a947 */ /* 0x001fea0003800000 */
.L_x_17:
[----:B------:R-:W0:Y:S01]  /*c110*/  S2R R244, SR_TID.X ;  /* 0x0000000000f47919 */ /* 0x000e220000002100 */
[----:B------:R-:W-:Y:S01]  /*c120*/  LEA R132, R132, UR58, 0x7 ;  /* 0x0000003a84847c11 */ /* 0x000fe2000f8e38ff */
[----:B------:R-:W1:Y:S01]  /*c130*/  LDCU.64 UR4, c[0x0][0x3e0] ;  /* 0x00007c00ff0477ac */ /* 0x000e620008000a00 */
[----:B------:R-:W-:Y:S01]  /*c140*/  LOP3.LUT R3, R0, 0xf0, RZ, 0xc0, !PT ;  /* 0x000000f000037812 */ /* 0x000fe200078ec0ff */
[----:B------:R-:W-:Y:S01]  /*c150*/  BAR.SYNC.DEFER_BLOCKING 0x0 ;  /* 0x0000000000007b1d */ /* 0x000fe20000010000 */
[----:B------:R-:W-:Y:S02]  /*c160*/  FSETP.GT.AND P2, PT, |R138|, 8.50705917302346158658e+37, PT ;  /* 0x7e8000008a00780b */ /* 0x000fe40003f44200 */
[----:B------:R-:W-:Y:S01]  /*c170*/  LOP3.LUT R134, R134, 0x18, RZ, 0xc0, !PT ;  /* 0x0000001886867812 */ /* 0x000fe200078ec0ff */
[----:B------:R-:W-:Y:S01]  /*c180*/  IMAD.IADD R132, R3, 0x1, R132 ;  /* 0x0000000103847824 */ /* 0x000fe200078e0284 */
[----:B------:R-:W-:-:S03]  /*c190*/  FSEL R133, R133, R138, !P3 ;  /* 0x0000008a85857208 */ /* 0x000fc60005800000 */
[----:B------:R-:W2:Y:S01]  /*c1a0*/  LDC.64 R226, c[0x0][0x398] ;  /* 0x0000e600ffe27b82 */ /* 0x000ea20000000a00 */
[----:B------:R-:W-:Y:S01]  /*c1b0*/  FSETP.GEU.AND P4, PT, |R138|, 1.175494350822287508e-38, PT ;  /* 0x008000008a00780b */ /* 0x000fe20003f8e200 */
[----:B------:R-:W3:Y:S01]  /*c1c0*/  S2R R236, SR_CTAID.X ;  /* 0x0000000000ec7919 */ /* 0x000ee20000002500 */
[----:B------:R-:W-:Y:S01]  /*c1d0*/  LOP3.LUT R0, R0, 0x30, RZ, 0xc0, !PT ;  /* 0x0000003000007812 */ /* 0x000fe200078ec0ff */
[----:B------:R-:W-:Y:S02]  /*c1e0*/  VIADD R136, R133, 0xc0cafb0d ;  /* 0xc0cafb0d85887836 */ /* 0x000fe40000000000 */
[----:B------:R-:W-:-:S03]  /*c1f0*/  @P2 FMUL R138, R138, 0.25 ;  /* 0x3e8000008a8a2820 */ /* 0x000fc60000400000 */
[----:B------:R-:W-:Y:S01]  /*c200*/  LOP3.LUT R136, R136, 0xff800000, RZ, 0xc0, !PT ;  /* 0xff80000088887812 */ /* 0x000fe200078ec0ff */
[----:B-1----:R-:W-:-:S04]  /*c210*/  UIMAD UR4, UR7, UR4, URZ ;  /* 0x00000004070472a4 */ /* 0x002fc8000f8e02ff */
[----:B------:R-:W-:Y:S01]  /*c220*/  @!P4 FMUL R138, R138, 16777216 ;  /* 0x4b8000008a8ac820 */ /* 0x000fe20000400000 */
[----:B------:R-:W1:Y:S02]  /*c230*/  @!P1 SYNCS.CCTL.IV [UR58+0xa800] ;  /* 0x00a80000ff0099b1 */ /* 0x000e64000800003a */
[----:B-1----:R-:W-:Y:S01]  /*c240*/  BAR.SYNC.DEFER_BLOCKING 0x0 ;  /* 0x0000000000007b1d */ /* 0x002fe20000010000 */
[----:B0-----:R-:W-:Y:S02]  /*c250*/  LOP3.LUT R3, R134, 0x1f, R244, 0xf8, !PT ;  /* 0x0000001f86037812 */ /* 0x001fe400078ef8f4 */
[----:B------:R-:W-:Y:S02]  /*c260*/  FSEL R134, RZ, -23, P3 ;  /* 0xc1b80000ff867808 */ /* 0x000fe40001800000 */
[C---:B------:R-:W-:Y:S01]  /*c270*/  LOP3.LUT R139, R244.reuse, 0x60, RZ, 0xc0, !PT ;  /* 0x00000060f48b7812 */ /* 0x040fe200078ec0ff */
[----:B------:R-:W-:Y:S01]  /*c280*/  LDTM.16dp32bit_t0_t15.x128 R4, tmem[UR60] ;  /* 0x0000003c000479ee */ /* 0x000fe20008b80000 */
[----:B------:R-:W0:Y:S01]  /*c290*/  LDTM.16dp32bit_t16_t31.x128 R4, tmem[UR60+0x80] ;  /* 0x0000803c000479ee */ /* 0x000e220008ba0000 */
[C---:B------:R-:W-:Y:S01]  /*c2a0*/  IMAD.SHL.U32 R135, R3.reuse, 0x8, RZ ;  /* 0x0000000803877824 */ /* 0x040fe200078e00ff */
[C---:B------:R-:W-:Y:S01]  /*c2b0*/  LOP3.LUT R238, R244.reuse, 0x3f, RZ, 0xc0, !PT ;  /* 0x0000003ff4ee7812 */ /* 0x040fe200078ec0ff */
[----:B------:R-:W-:Y:S01]  /*c2c0*/  IMAD.SHL.U32 R3, R3, 0x10, RZ ;  /* 0x0000001003037824 */ /* 0x000fe200078e00ff */
[----:B------:R-:W-:Y:S01]  /*c2d0*/  LOP3.LUT R228, R244, 0x7f, RZ, 0xc0, !PT ;  /* 0x0000007ff4e47812 */ /* 0x000fe200078ec0ff */
[----:B------:R-:W-:Y:S01]  /*c2e0*/  IMAD R132, R139, 0x8, R132 ;  /* 0x000000088b847824 */ /* 0x000fe200078e0284 */
[----:B------:R-:W-:Y:S01]  /*c2f0*/  LOP3.LUT R137, R135, 0xc0, RZ, 0xc0, !PT ;  /* 0x000000c087897812 */ /* 0x000fe200078ec0ff */
[----:B---3--:R-:W-:Y:S01]  /*c300*/  IMAD R236, R236, 0x40, R238 ;  /* 0x00000040ecec7824 */ /* 0x008fe200078e02ee */
[----:B------:R-:W-:Y:S01]  /*c310*/  I2FP.F32.S32 R135, R136 ;  /* 0x0000008800877245 */ /* 0x000fe20000201400 */
[----:B------:R-:W-:Y:S01]  /*c320*/  IMAD.IADD R136, R133, 0x1, -R136 ;  /* 0x0000000185887824 */ /* 0x000fe200078e0a88 */
[----:B------:R-:W-:-:S03]  /*c330*/  IADD3 R0, PT, PT, R137, UR58, R0 ;  /* 0x0000003a89007c10 */ /* 0x000fc6000fffe000 */
[----:B------:R-:W-:Y:S01]  /*c340*/  FFMA.FTZ R134, R135, 1.1920928955078125e-07, R134 ;  /* 0x3400000087867823 */ /* 0x000fe20000010086 */
[----:B------:R-:W-:Y:S01]  /*c350*/  FADD R136, R136, -1 ;  /* 0xbf80000088887421 */ /* 0x000fe20000000000 */
[----:B------:R-:W1:Y:S01]  /*c360*/  MUFU.RCP R135, R138 ;  /* 0x0000008a00877308 */ /* 0x000e620000001000 */
[----:B------:R-:W3:Y:S01]  /*c370*/  @!P1 SYNCS.CCTL.IV [UR58+0xa808] ;  /* 0x00a80800ff0099b1 */ /* 0x000ee2000800003a */
[----:B------:R-:W-:Y:S01]  /*c380*/  ISETP.GE.U32.AND P1, PT, R133, 0x7f800000, PT ;  /* 0x7f8000008500780c */ /* 0x000fe20003f26070 */
[----:B------:R-:W-:Y:S01]  /*c390*/  NOP ;  /* 0x0000000000007918 */ /* 0x000fe20000000000 */
[----:B0-----:R-:W-:Y:S01]  /*c3a0*/  @P2 FMUL R4, R4, 0.25 ;  /* 0x3e80000004042820 */ /* 0x001fe20000400000 */
[----:B------:R-:W-:Y:S01]  /*c3b0*/  @P2 FMUL R5, R5, 0.25 ;  /* 0x3e80000005052820 */ /* 0x000fe20000400000 */
        /* <DEDUP_REMOVED lines=126> */
[----:B------:R-:W-:Y:S01]  /*cba0*/  @!P4 FMUL R4, R4, 16777216 ;  /* 0x4b8000000404c820 */ /* 0x000fe20000400000 */
        /* <DEDUP_REMOVED lines=254> */
[----:B------:R-:W-:Y:S01]  /*db90*/  FMUL R131, R135, R131 ;  /* 0x0000008387837220 */ /* 0x000fe20000400000 */
[----:B------:R-:W-:-:S02]  /*dba0*/  F2FP.SATFINITE.E4M3.F32.PACK_AB_MERGE_C R135, R5, R4, RZ ;  /* 0x000000040587723e */ /* 0x000fc400048070ff */
[----:B------:R-:W-:Y:S02]  /*dbb0*/  F2FP.SATFINITE.E4M3.F32.PACK_AB_MERGE_C R137, R7, R6, RZ ;  /* 0x000000060789723e */ /* 0x000fe400048070ff */
[----:B------:R-:W-:Y:S02]  /*dbc0*/  F2FP.SATFINITE.E4M3.F32.PACK_AB_MERGE_C R8, R9, R8, RZ ;  /* 0x000000080908723e */ /* 0x000fe400048070ff */
[----:B------:R-:W-:Y:S02]  /*dbd0*/  F2FP.SATFINITE.E4M3.F32.PACK_AB_MERGE_C R12, R13, R12, RZ ;  /* 0x0000000c0d0c723e */ /* 0x000fe400048070ff */
[----:B------:R-:W-:Y:S02]  /*dbe0*/  F2FP.SATFINITE.E4M3.F32.PACK_AB_MERGE_C R14, R15, R14, RZ ;  /* 0x0000000e0f0e723e */ /* 0x000fe400048070ff */
[----:B------:R-:W-:Y:S02]  /*dbf0*/  F2FP.SATFINITE.E4M3.F32.PACK_AB_MERGE_C R16, R17, R16, RZ ;  /* 0x000000101110723e */ /* 0x000fe400048070ff */
[----:B------:R-:W-:-:S02]  /*dc00*/  F2FP.SATFINITE.E4M3.F32.PACK_AB_MERGE_C R32, R33, R32, RZ ;  /* 0x000000202120723e */ /* 0x000fc400048070ff */
[----:B------:R-:W-:Y:S02]  /*dc10*/  F2FP.SATFINITE.E4M3.F32.PACK_AB_MERGE_C R51, R51, R50, RZ ;  /* 0x000000323333723e */ /* 0x000fe400048070ff */
[----:B------:R-:W-:Y:S02]  /*dc20*/  F2FP.SATFINITE.E4M3.F32.PACK_AB_MERGE_C R5, R99, R98, RZ ;  /* 0x000000626305723e */ /* 0x000fe400048070ff */
[----:B------:R-:W-:Y:S02]  /*dc30*/  F2FP.SATFINITE.E4M3.F32.PACK_AB_MERGE_C R4, R107, R106, RZ ;  /* 0x0000006a6b04723e */ /* 0x000fe400048070ff */
[----:B------:R-:W-:Y:S02]  /*dc40*/  F2FP.SATFINITE.E4M3.F32.PACK_AB_MERGE_C R6, R115, R114, RZ ;  /* 0x000000727306723e */ /* 0x000fe400048070ff */
[----:B------:R-:W-:Y:S02]  /*dc50*/  LOP3.LUT R135, R135, 0xffff, RZ, 0xc0, !PT ;  /* 0x0000ffff87877812 */ /* 0x000fe400078ec0ff */
[----:B------:R-:W-:-:S02]  /*dc60*/  LOP3.LUT R50, R137, 0xffff, RZ, 0xc0, !PT ;  /* 0x0000ffff89327812 */ /* 0x000fc400078ec0ff */
[----:B------:R-:W-:Y:S02]  /*dc70*/  LOP3.LUT R98, R8, 0xffff, RZ, 0xc0, !PT ;  /* 0x0000ffff08627812 */ /* 0x000fe400078ec0ff */
[----:B------:R-:W-:Y:S02]  /*dc80*/  LOP3.LUT R114, R16, 0xffff, RZ, 0xc0, !PT ;  /* 0x0000ffff10727812 */ /* 0x000fe400078ec0ff */
[----:B------:R-:W-:Y:S02]  /*dc90*/  LOP3.LUT R33, R12, 0xffff, RZ, 0xc0, !PT ;  /* 0x0000ffff0c217812 */ /* 0x000fe400078ec0ff */
[----:B------:R-:W-:Y:S02]  /*dca0*/  LOP3.LUT R106, R14, 0xffff, RZ, 0xc0, !PT ;  /* 0x0000ffff0e6a7812 */ /* 0x000fe400078ec0ff */
[----:B------:R-:W-:Y:S02]  /*dcb0*/  F2FP.SATFINITE.E4M3.F32.PACK_AB_MERGE_C R20, R21, R20, RZ ;  /* 0x000000141514723e */ /* 0x000fe400048070ff */
        /* <DEDUP_REMOVED lines=11> */
[----:B------:R-:W-:Y:S02]  /*dd70*/  F2FP.SATFINITE.E4M3.F32.PACK_AB_MERGE_C R7, R123, R122, RZ ;  /* 0x0000007a7b07723e */ /* 0x000fe400048070ff */
[----:B------:R-:W-:-:S02]  /*dd80*/  PRMT R9, R98, 0x3340, R1 ;  /* 0x0000334062097816 */ /* 0x000fc40000000001 */
[----:B------:R-:W-:Y:S02]  /*dd90*/  PRMT R14, R114, 0x3340, R1 ;  /* 0x00003340720e7816 */ /* 0x000fe40000000001 */
[----:B------:R-:W-:Y:S02]  /*dda0*/  PRMT R12, R135, 0x3340, R50 ;  /* 0x00003340870c7816 */ /* 0x000fe40000000032 */
[----:B------:R-:W-:Y:S02]  /*ddb0*/  PRMT R13, R33, 0x3340, R106 ;  /* 0x00003340210d7816 */ /* 0x000fe4000000006a */
[----:B------:R-:W-:Y:S02]  /*ddc0*/  F2FP.SATFINITE.E4M3.F32.PACK_AB_MERGE_C R8, R131, R130, RZ ;  /* 0x000000828308723e */ /* 0x000fe400048070ff */
[----:B------:R-:W-:Y:S02]  /*ddd0*/  LOP3.LUT R37, R20, 0xffff, RZ, 0xc0, !PT ;  /* 0x0000ffff14257812 */ /* 0x000fe400078ec0ff */
[----:B------:R-:W-:-:S02]  /*dde0*/  LOP3.LUT R122, R22, 0xffff, RZ, 0xc0, !PT ;  /* 0x0000ffff167a7812 */ /* 0x000fc400078ec0ff */
[----:B------:R-:W-:Y:S02]  /*ddf0*/  LOP3.LUT R130, R24, 0xffff, RZ, 0xc0, !PT ;  /* 0x0000ffff18827812 */ /* 0x000fe400078ec0ff */
[----:B------:R-:W-:Y:S02]  /*de00*/  LOP3.LUT R41, R28, 0xffff, RZ, 0xc0, !PT ;  /* 0x0000ffff1c297812 */ /* 0x000fe400078ec0ff */
[----:B------:R-:W-:Y:S02]  /*de10*/  LOP3.LUT R138, R30, 0xffff, RZ, 0xc0, !PT ;  /* 0x0000ffff1e8a7812 */ /* 0x000fe400078ec0ff */
[----:B------:R-:W-:Y:S02]  /*de20*/  LOP3.LUT R140, R32, 0xffff, RZ, 0xc0, !PT ;  /* 0x0000ffff208c7812 */ /* 0x000fe400078ec0ff */
[----:B------:R-:W-:Y:S02]  /*de30*/  LOP3.LUT R43, R36, 0xffff, RZ, 0xc0, !PT ;  /* 0x0000ffff242b7812 */ /* 0x000fe400078ec0ff */
[----:B------:R-:W-:-:S02]  /*de40*/  LOP3.LUT R142, R38, 0xffff, RZ, 0xc0, !PT ;  /* 0x0000ffff268e7812 */ /* 0x000fc400078ec0ff */
[----:B------:R-:W-:Y:S02]  /*de50*/  LOP3.LUT R144, R40, 0xffff, RZ, 0xc0, !PT ;  /* 0x0000ffff28907812 */ /* 0x000fe400078ec0ff */
[----:B------:R-:W-:Y:S02]  /*de60*/  F2FP.SATFINITE.E4M3.F32.PACK_AB_MERGE_C R52, R53, R52, RZ ;  /* 0x000000343534723e */ /* 0x000fe400048070ff */
[----:B------:R-:W-:Y:S02]  /*de70*/  F2FP.SATFINITE.E4M3.F32.PACK_AB_MERGE_C R54, R55, R54, RZ ;  /* 0x000000363736723e */ /* 0x000fe400048070ff */
[----:B------:R-:W-:Y:S02]  /*de80*/  F2FP.SATFINITE.E4M3.F32.PACK_AB_MERGE_C R56, R57, R56, RZ ;  /* 0x000000383938723e */ /* 0x000fe400048070ff */
[----:B------:R-:W-:Y:S02]  /*de90*/  F2FP.SATFINITE.E4M3.F32.PACK_AB_MERGE_C R60, R61, R60, RZ ;  /* 0x0000003c3d3c723e */ /* 0x000fe400048070ff */
[----:B------:R-:W-:-:S02]  /*dea0*/  F2FP.SATFINITE.E4M3.F32.PACK_AB_MERGE_C R62, R63, R62, RZ ;  /* 0x0000003e3f3e723e */ /* 0x000fc400048070ff */
[----:B------:R-:W-:Y:S02]  /*deb0*/  F2FP.SATFINITE.E4M3.F32.PACK_AB_MERGE_C R64, R65, R64, RZ ;  /* 0x000000404140723e */ /* 0x000fe400048070ff */
[----:B------:R-:W-:Y:S02]  /*dec0*/  LOP3.LUT R45, R44, 0xffff, RZ, 0xc0, !PT ;  /* 0x0000ffff2c2d7812 */ /* 0x000fe400078ec0ff */
[----:B------:R-:W-:Y:S02]  /*ded0*/  LOP3.LUT R146, R46, 0xffff, RZ, 0xc0, !PT ;  /* 0x0000ffff2e927812 */ /* 0x000fe400078ec0ff */
[----:B------:R-:W-:Y:S02]  /*dee0*/  LOP3.LUT R48, R48, 0xffff, RZ, 0xc0, !PT ;  /* 0x0000ffff30307812 */ /* 0x000fe400078ec0ff */
[----:B------:R-:W-:Y:S02]  /*def0*/  F2FP.SATFINITE.E4M3.F32.PACK_AB_MERGE_C R76, R77, R76, RZ ;  /* 0x0000004c4d4c723e */ /* 0x000fe400048070ff */
[----:B------:R-:W-:-:S02]  /*df00*/  F2FP.SATFINITE.E4M3.F32.PACK_AB_MERGE_C R78, R79, R78, RZ ;  /* 0x0000004e4f4e723e */ /* 0x000fc400048070ff */
[----:B------:R-:W-:Y:S02]  /*df10*/  F2FP.SATFINITE.E4M3.F32.PACK_AB_MERGE_C R80, R81, R80, RZ ;  /* 0x000000505150723e */ /* 0x000fe400048070ff */
[----:B------:R-:W-:Y:S02]  /*df20*/  F2FP.SATFINITE.E4M3.F32.PACK_AB_MERGE_C R18, R19, R18, RZ ;  /* 0x000000121312723e */ /* 0x000fe400048070ff */
[----:B------:R-:W-:Y:S02]  /*df30*/  PRMT R12, R12, 0x5410, R9 ;  /* 0x000054100c0c7816 */ /* 0x000fe40000000009 */
[----:B------:R-:W-:Y:S02]  /*df40*/  PRMT R13, R13, 0x5410, R14 ;  /* 0x000054100d0d7816 */ /* 0x000fe4000000000e */
[--C-:B------:R-:W-:Y:S02]  /*df50*/  PRMT R9, R130, 0x3340, R1.reuse ;  /* 0x0000334082097816 */ /* 0x100fe40000000001 */
[----:B------:R-:W-:-:S02]  /*df60*/  PRMT R16, R140, 0x3340, R1 ;  /* 0x000033408c107816 */ /* 0x000fc40000000001 */
[--C-:B------:R-:W-:Y:S02]  /*df70*/  PRMT R20, R144, 0x3340, R1.reuse ;  /* 0x0000334090147816 */ /* 0x100fe40000000001 */
[----:B------:R-:W-:Y:S02]  /*df80*/  PRMT R14, R37, 0x3340, R122 ;  /* 0x00003340250e7816 */ /* 0x000fe4000000007a */
[----:B------:R-:W-:Y:S02]  /*df90*/  PRMT R15, R41, 0x3340, R138 ;  /* 0x00003340290f7816 */ /* 0x000fe4000000008a */
[----:B------:R-:W-:Y:S02]  /*dfa0*/  PRMT R19, R43, 0x3340, R142 ;  /* 0x000033402b137816 */ /* 0x000fe4000000008e */
[----:B------:R-:W-:Y:S02]  /*dfb0*/  PRMT R22, R48, 0x3340, R1 ;  /* 0x0000334030167816 */ /* 0x000fe40000000001 */
[----:B------:R-:W-:-:S02]  /*dfc0*/  PRMT R17, R45, 0x3340, R146 ;  /* 0x000033402d117816 */ /* 0x000fc40000000092 */
[----:B------:R-:W-:Y:S02]  /*dfd0*/  LOP3.LUT R52, R52, 0xffff, RZ, 0xc0, !PT ;  /* 0x0000ffff34347812 */ /* 0x000fe400078ec0ff */
[----:B------:R-:W-:Y:S02]  /*dfe0*/  LOP3.LUT R47, R54, 0xffff, RZ, 0xc0, !PT ;  /* 0x0000ffff362f7812 */ /* 0x000fe400078ec0ff */
[----:B------:R-:W-:Y:S02]  /*dff0*/  LOP3.LUT R56, R56, 0xffff, RZ, 0xc0, !PT ;  /* 0x0000ffff38387812 */ /* 0x000fe400078ec0ff */
[----:B------:R-:W-:Y:S02]  /*e000*/  LOP3.LUT R60, R60, 0xffff, RZ, 0xc0, !PT ;  /* 0x0000ffff3c3c7812 */ /* 0x000fe400078ec0ff */
[----:B------:R-:W-:Y:S02]  /*e010*/  LOP3.LUT R49, R62, 0xffff, RZ, 0xc0, !PT ;  /* 0x0000ffff3e317812 */ /* 0x000fe400078ec0ff */
[----:B------:R-:W-:-:S02]  /*e020*/  LOP3.LUT R64, R64, 0xffff, RZ, 0xc0, !PT ;  /* 0x0000ffff40407812 */ /* 0x000fc400078ec0ff */
[----:B------:R-:W-:Y:S02]  /*e030*/  F2FP.SATFINITE.E4M3.F32.PACK_AB_MERGE_C R84, R85, R84, RZ ;  /* 0x000000545554723e */ /* 0x000fe400048070ff */
[----:B------:R-:W-:Y:S02]  /*e040*/  F2FP.SATFINITE.E4M3.F32.PACK_AB_MERGE_C R86, R87, R86, RZ ;  /* 0x000000565756723e */ /* 0x000fe400048070ff */
[----:B------:R-:W-:Y:S02]  /*e050*/  F2FP.SATFINITE.E4M3.F32.PACK_AB_MERGE_C R88, R89, R88, RZ ;  /* 0x000000585958723e */ /* 0x000fe400048070ff */
[----:B------:R-:W-:Y:S02]  /*e060*/  LOP3.LUT R76, R76, 0xffff, RZ, 0xc0, !PT ;  /* 0x0000ffff4c4c7812 */ /* 0x000fe400078ec0ff */
[----:B------:R-:W-:Y:S02]  /*e070*/  LOP3.LUT R55, R78, 0xffff, RZ, 0xc0, !PT ;  /* 0x0000ffff4e377812 */ /* 0x000fe400078ec0ff */
[----:B------:R-:W-:-:S02]  /*e080*/  LOP3.LUT R80, R80, 0xffff, RZ, 0xc0, !PT ;  /* 0x0000ffff50507812 */ /* 0x000fc400078ec0ff */
[----:B------:R-:W-:Y:S02]  /*e090*/  F2FP.SATFINITE.E4M3.F32.PACK_AB_MERGE_C R92, R93, R92, RZ ;  /* 0x0000005c5d5c723e */ /* 0x000fe400048070ff */
[----:B------:R-:W-:Y:S02]  /*e0a0*/  F2FP.SATFINITE.E4M3.F32.PACK_AB_MERGE_C R94, R95, R94, RZ ;  /* 0x0000005e5f5e723e */ /* 0x000fe400048070ff */
[----:B------:R-:W-:Y:S02]  /*e0b0*/  F2FP.SATFINITE.E4M3.F32.PACK_AB_MERGE_C R96, R97, R96, RZ ;  /* 0x000000606160723e */ /* 0x000fe400048070ff */
[----:B------:R-:W-:Y:S02]  /*e0c0*/  F2FP.SATFINITE.E4M3.F32.PACK_AB_MERGE_C R108, R109, R108, RZ ;  /* 0x0000006c6d6c723e */ /* 0x000fe400048070ff */
[----:B------:R-:W-:Y:S02]  /*e0d0*/  F2FP.SATFINITE.E4M3.F32.PACK_AB_MERGE_C R110, R111, R110, RZ ;  /* 0x0000006e6f6e723e */ /* 0x000fe400048070ff */
[----:B------:R-:W-:-:S02]  /*e0e0*/  F2FP.SATFINITE.E4M3.F32.PACK_AB_MERGE_C R112, R113, R112, RZ ;  /* 0x000000707170723e */ /* 0x000fc400048070ff */
[----:B------:R-:W-:Y:S02]  /*e0f0*/  PRMT R14, R14, 0x5410, R9 ;  /* 0x000054100e0e7816 */ /* 0x000fe40000000009 */
[----:B------:R-:W-:Y:S02]  /*e100*/  PRMT R15, R15, 0x5410, R16 ;  /* 0x000054100f0f7816 */ /* 0x000fe40000000010 */
[----:B------:R-:W-:Y:S02]  /*e110*/  PRMT R19, R19, 0x5410, R20 ;  /* 0x0000541013137816 */ /* 0x000fe40000000014 */
[----:B------:R-:W-:Y:S02]  /*e120*/  PRMT R17, R17, 0x5410, R22 ;  /* 0x0000541011117816 */ /* 0x000fe40000000016 */
[--C-:B------:R-:W-:Y:S02]  /*e130*/  PRMT R9, R56, 0x3340, R1.reuse ;  /* 0x0000334038097816 */ /* 0x100fe40000000001 */
[----:B------:R-:W-:-:S02]  /*e140*/  PRMT R16, R64, 0x3340, R1 ;  /* 0x0000334040107816 */ /* 0x000fc40000000001 */
[----:B------:R-:W-:Y:S02]  /*e150*/  PRMT R20, R52, 0x3340, R47 ;  /* 0x0000334034147816 */ /* 0x000fe4000000002f */
[----:B------:R-:W-:Y:S02]  /*e160*/  PRMT R21, R60, 0x3340, R49 ;  /* 0x000033403c157816 */ /* 0x000fe40000000031 */
[----:B------:R-:W-:Y:S02]  /*e170*/  F2FP.SATFINITE.E4M3.F32.PACK_AB_MERGE_C R58, R59, R58, RZ ;  /* 0x0000003a3b3a723e */ /* 0x000fe400048070ff */
[----:B------:R-:W-:Y:S02]  /*e180*/  PRMT R23, R80, 0x3340, R1 ;  /* 0x0000334050177816 */ /* 0x000fe40000000001 */
[----:B------:R-:W-:Y:S02]  /*e190*/  PRMT R22, R76, 0x3340, R55 ;  /* 0x000033404c167816 */ /* 0x000fe40000000037 */
        /* <DEDUP_REMOVED lines=8> */
[----:B------:R-:W-:Y:S02]  /*e220*/  LOP3.LUT R112, R112, 0xffff, RZ, 0xc0, !PT ;  /* 0x0000ffff70707812 */ /* 0x000fe400078ec0ff */
[----:B------:R-:W-:Y:S02]  /*e230*/  PRMT R20, R20, 0x5410, R9 ;  /* 0x0000541014147816 */ /* 0x000fe40000000009 */
[----:B------:R-:W-:Y:S02]  /*e240*/  PRMT R21, R21, 0x5410, R16 ;  /* 0x0000541015157816 */ /* 0x000fe40000000010 */
[----:B------:R-:W-:Y:S02]  /*e250*/  PRMT R16, R22, 0x5410, R23 ;  /* 0x0000541016107816 */ /* 0x000fe40000000017 */
[----:B------:R-:W-:-:S02]  /*e260*/  PRMT R9, R88, 0x3340, R1 ;  /* 0x0000334058097816 */ /* 0x000fc40000000001 */
[----:B------:R-:W-:Y:S02]  /*e270*/  PRMT R30, R84, 0x3340, R57 ;  /* 0x00003340541e7816 */ /* 0x000fe40000000039 */
[--C-:B------:R-:W-:Y:S02]  /*e280*/  PRMT R22, R96, 0x3340, R1.reuse ;  /* 0x0000334060167816 */ /* 0x100fe40000000001 */
[----:B------:R-:W-:Y:S02]  /*e290*/  PRMT R32, R112, 0x3340, R1 ;  /* 0x0000334070207816 */ /* 0x000fe40000000001 */
[----:B------:R-:W-:Y:S02]  /*e2a0*/  PRMT R29, R92, 0x3340, R59 ;  /* 0x000033405c1d7816 */ /* 0x000fe4000000003b */
[----:B------:R-:W-:Y:S02]  /*e2b0*/  PRMT R23, R108, 0x3340, R63 ;  /* 0x000033406c177816 */ /* 0x000fe4000000003f */
[----:B------:R-:W-:-:S02]  /*e2c0*/  F2FP.SATFINITE.E4M3.F32.PACK_AB_MERGE_C R68, R69, R68, RZ ;  /* 0x000000444544723e */ /* 0x000fc400048070ff */
[----:B------:R-:W-:Y:S02]  /*e2d0*/  F2FP.SATFINITE.E4M3.F32.PACK_AB_MERGE_C R70, R71, R70, RZ ;  /* 0x000000464746723e */ /* 0x000fe400048070ff */
[----:B------:R-:W-:Y:S02]  /*e2e0*/  F2FP.SATFINITE.E4M3.F32.PACK_AB_MERGE_C R72, R73, R72, RZ ;  /* 0x000000484948723e */ /* 0x000fe400048070ff */
[----:B------:R-:W-:Y:S02]  /*e2f0*/  PRMT R30, R30, 0x5410, R9 ;  /* 0x000054101e1e7816 */ /* 0x000fe40000000009 */
[----:B------:R-:W-:Y:S02]  /*e300*/  PRMT R29, R29, 0x5410, R22 ;  /* 0x000054101d1d7816 */ /* 0x000fe40000000016 */
[----:B------:R-:W-:Y:S02]  /*e310*/  PRMT R9, R23, 0x5410, R32 ;  /* 0x0000541017097816 */ /* 0x000fe40000000020 */
[----:B------:R-:W-:-:S02]  /*e320*/  LOP3.LUT R68, R68, 0xffff, RZ, 0xc0, !PT ;  /* 0x0000ffff44447812 */ /* 0x000fc400078ec0ff */
[----:B------:R-:W-:Y:S02]  /*e330*/  LOP3.LUT R53, R70, 0xffff, RZ, 0xc0, !PT ;  /* 0x0000ffff46357812 */ /* 0x000fe400078ec0ff */
[----:B------:R-:W-:Y:S02]  /*e340*/  LOP3.LUT R72, R72, 0xffff, RZ, 0xc0, !PT ;  /* 0x0000ffff48487812 */ /* 0x000fe400078ec0ff */
[----:B------:R-:W-:Y:S02]  /*e350*/  SHF.R.U32.HI R22, RZ, 0x8, R135 ;  /* 0x00000008ff167819 */ /* 0x000fe40000011687 */
[----:B------:R-:W-:Y:S02]  /*e360*/  SHF.R.U32.HI R23, RZ, 0x8, R50 ;  /* 0x00000008ff177819 */ /* 0x000fe40000011632 */
        /* <DEDUP_REMOVED lines=9> */
[----:B------:R-:W-:Y:S02]  /*e400*/  LOP3.LUT R22, R22, 0xffff, RZ, 0xc0, !PT ;  /* 0x0000ffff16167812 */ /* 0x000fe400078ec0ff */
[----:B------:R-:W-:Y:S02]  /*e410*/  LOP3.LUT R23, R23, 0xffff, RZ, 0xc0, !PT ;  /* 0x0000ffff17177812 */ /* 0x000fe400078ec0ff */
[----:B------:R-:W-:Y:S02]  /*e420*/  LOP3.LUT R100, R100, 0xffff, RZ, 0xc0, !PT ;  /* 0x0000ffff64647812 */ /* 0x000fe400078ec0ff */
[----:B------:R-:W-:Y:S02]  /*e430*/  LOP3.LUT R61, R102, 0xffff, RZ, 0xc0, !PT ;  /* 0x0000ffff663d7812 */ /* 0x000fe400078ec0ff */
[----:B------:R-:W-:-:S02]  /*e440*/  LOP3.LUT R104, R104, 0xffff, RZ, 0xc0, !PT ;  /* 0x0000ffff68687812 */ /* 0x000fc400078ec0ff */
[----:B------:R-:W-:Y:S02]  /*e450*/  F2FP.SATFINITE.E4M3.F32.PACK_AB_MERGE_C R66, R67, R66, RZ ;  /* 0x000000424342723e */ /* 0x000fe400048070ff */
[----:B------:R-:W-:Y:S02]  /*e460*/  F2FP.SATFINITE.E4M3.F32.PACK_AB_MERGE_C R34, R35, R34, RZ ;  /* 0x000000222322723e */ /* 0x000fe400048070ff */
[----:B------:R-:W-:Y:S02]  /*e470*/  LOP3.LUT R124, R124, 0xffff, RZ, 0xc0, !PT ;  /* 0x0000ffff7c7c7812 */ /* 0x000fe400078ec0ff */
[----:B------:R-:W-:Y:S02]  /*e480*/  LOP3.LUT R67, R126, 0xffff, RZ, 0xc0, !PT ;  /* 0x0000ffff7e437812 */ /* 0x000fe400078ec0ff */
[----:B------:R-:W-:Y:S02]  /*e490*/  LOP3.LUT R128, R128, 0xffff, RZ, 0xc0, !PT ;  /* 0x0000ffff80807812 */ /* 0x000fe400078ec0ff */
[----:B------:R-:W-:-:S02]  /*e4a0*/  F2FP.SATFINITE.E4M3.F32.PACK_AB_MERGE_C R116, R117, R116, RZ ;  /* 0x000000747574723e */ /* 0x000fc400048070ff */
[----:B------:R-:W-:Y:S02]  /*e4b0*/  F2FP.SATFINITE.E4M3.F32.PACK_AB_MERGE_C R118, R119, R118, RZ ;  /* 0x000000767776723e */ /* 0x000fe400048070ff */
[----:B------:R-:W-:Y:S02]  /*e4c0*/  F2FP.SATFINITE.E4M3.F32.PACK_AB_MERGE_C R120, R121, R120, RZ ;  /* 0x000000787978723e */ /* 0x000fe400048070ff */
[----:B------:R-:W-:Y:S02]  /*e4d0*/  PRMT R24, R24, 0x5410, R11 ;  /* 0x0000541018187816 */ /* 0x000fe4000000000b */
[----:B------:R-:W-:Y:S02]  /*e4e0*/  PRMT R35, R22, 0x3340, R23 ;  /* 0x0000334016237816 */ /* 0x000fe40000000017 */
[----:B------:R-:W-:Y:S02]  /*e4f0*/  PRMT R28, R104, 0x3340, R1 ;  /* 0x00003340681c7816 */ /* 0x000fe40000000001 */
[----:B------:R-:W-:-:S02]  /*e500*/  PRMT R11, R100, 0x3340, R61 ;  /* 0x00003340640b7816 */ /* 0x000fc4000000003d */
[----:B------:R-:W-:Y:S02]  /*e510*/  SHF.R.U32.HI R22, RZ, 0x8, R33 ;  /* 0x00000008ff167819 */ /* 0x000fe40000011621 */
[----:B------:R-:W-:Y:S02]  /*e520*/  SHF.R.U32.HI R23, RZ, 0x8, R106 ;  /* 0x00000008ff177819 */ /* 0x000fe4000001166a */
[----:B------:R-:W-:Y:S02]  /*e530*/  SHF.R.U32.HI R25, RZ, 0x8, R98 ;  /* 0x00000008ff197819 */ /* 0x000fe40000011662 */
[----:B------:R-:W-:Y:S02]  /*e540*/  PRMT R36, R128, 0x3340, R1 ;  /* 0x0000334080247816 */ /* 0x000fe40000000001 */
[----:B------:R-:W-:Y:S02]  /*e550*/  PRMT R31, R124, 0x3340, R67 ;  /* 0x000033407c1f7816 */ /* 0x000fe40000000043 */
[----:B------:R-:W-:-:S02]  /*e560*/  LOP3.LUT R116, R116, 0xffff, RZ, 0xc0, !PT ;  /* 0x0000ffff74747812 */ /* 0x000fc400078ec0ff */
[----:B------:R-:W-:Y:S02]  /*e570*/  LOP3.LUT R65, R118, 0xffff, RZ, 0xc0, !PT ;  /* 0x0000ffff76417812 */ /* 0x000fe400078ec0ff */
[----:B------:R-:W-:Y:S02]  /*e580*/  LOP3.LUT R120, R120, 0xffff, RZ, 0xc0, !PT ;  /* 0x0000ffff78787812 */ /* 0x000fe400078ec0ff */
[----:B------:R-:W-:Y:S02]  /*e590*/  PRMT R11, R11, 0x5410, R28 ;  /* 0x000054100b0b7816 */ /* 0x000fe4000000001c */
[----:B------:R-:W-:Y:S02]  /*e5a0*/  LOP3.LUT R22, R22, 0xffff, RZ, 0xc0, !PT ;  /* 0x0000ffff16167812 */ /* 0x000fe400078ec0ff */
[----:B------:R-:W-:Y:S02]  /*e5b0*/  LOP3.LUT R23, R23, 0xffff, RZ, 0xc0, !PT ;  /* 0x0000ffff17177812 */ /* 0x000fe400078ec0ff */
[----:B------:R-:W-:-:S02]  /*e5c0*/  LOP3.LUT R28, R25, 0xffff, RZ, 0xc0, !PT ;  /* 0x0000ffff191c7812 */ /* 0x000fc400078ec0ff */
[----:B------:R-:W-:Y:S02]  /*e5d0*/  F2FP.SATFINITE.E4M3.F32.PACK_AB_MERGE_C R26, R27, R26, RZ ;  /* 0x0000001a1b1a723e */ /* 0x000fe400048070ff */
[----:B------:R-:W-:Y:S02]  /*e5e0*/  PRMT R25, R31, 0x5410, R36 ;  /* 0x000054101f197816 */ /* 0x000fe40000000024 */
[----:B------:R-:W-:Y:S02]  /*e5f0*/  PRMT R32, R120, 0x3340, R1 ;  /* 0x0000334078207816 */ /* 0x000fe40000000001 */
[----:B------:R-:W-:Y:S02]  /*e600*/  PRMT R27, R116, 0x3340, R65 ;  /* 0x00003340741b7816 */ /* 0x000fe40000000041 */
[----:B------:R-:W-:Y:S02]  /*e610*/  SHF.R.U32.HI R31, RZ, 0x8, R37 ;  /* 0x00000008ff1f7819 */ /* 0x000fe40000011625 */
[----:B------:R-:W-:-:S02]  /*e620*/  PRMT R37, R22, 0x3340, R23 ;  /* 0x0000334016257816 */ /* 0x000fc40000000017 */
[----:B------:R-:W-:Y:S02]  /*e630*/  SHF.R.U32.HI R22, RZ, 0x8, R41 ;  /* 0x00000008ff167819 */ /* 0x000fe40000011629 */
[----:B------:R-:W-:Y:S02]  /*e640*/  SHF.R.U32.HI R23, RZ, 0x8, R138 ;  /* 0x00000008ff177819 */ /* 0x000fe4000001168a */
[----:B------:R-:W-:Y:S02]  /*e650*/  PRMT R27, R27, 0x5410, R32 ;  /* 0x000054101b1b7816 */ /* 0x000fe40000000020 */
[----:B------:R-:W-:Y:S02]  /*e660*/  SHF.R.U32.HI R32, RZ, 0x8, R122 ;  /* 0x00000008ff207819 */ /* 0x000fe4000001167a */
[----:B------:R-:W-:Y:S02]  /*e670*/  LOP3.LUT R22, R22, 0xffff, RZ, 0xc0, !PT ;  /* 0x0000ffff16167812 */ /* 0x000fe400078ec0ff */
[----:B------:R-:W-:-:S02]  /*e680*/  LOP3.LUT R23, R23, 0xffff, RZ, 0xc0, !PT ;  /* 0x0000ffff17177812 */ /* 0x000fc400078ec0ff */
[----:B------:R-:W-:Y:S02]  /*e690*/  PRMT R36, R28, 0x3340, R1 ;  /* 0x000033401c247816 */ /* 0x000fe40000000001 */
[----:B------:R-:W-:Y:S02]  /*e6a0*/  SHF.R.U32.HI R28, RZ, 0x8, R114 ;  /* 0x00000008ff1c7819 */ /* 0x000fe40000011672 */
[----:B------:R-:W-:Y:S02]  /*e6b0*/  LOP3.LUT R31, R31, 0xffff, RZ, 0xc0, !PT ;  /* 0x0000ffff1f1f7812 */ /* 0x000fe400078ec0ff */
[----:B------:R-:W-:Y:S02]  /*e6c0*/  LOP3.LUT R32, R32, 0xffff, RZ, 0xc0, !PT ;  /* 0x0000ffff20207812 */ /* 0x000fe400078ec0ff */
[----:B------:R-:W-:Y:S02]  /*e6d0*/  PRMT R41, R22, 0x3340, R23 ;  /* 0x0000334016297816 */ /* 0x000fe40000000017 */
[----:B------:R-:W-:-:S02]  /*e6e0*/  SHF.R.U32.HI R22, RZ, 0x8, R45 ;  /* 0x00000008ff167819 */ /* 0x000fc4000001162d */
[----:B------:R-:W-:Y:S02]  /*e6f0*/  SHF.R.U32.HI R23, RZ, 0x8, R146 ;  /* 0x00000008ff177819 */ /* 0x000fe40000011692 */
[----:B------:R-:W-:Y:S02]  /*e700*/  LOP3.LUT R28, R28, 0xffff, RZ, 0xc0, !PT ;  /* 0x0000ffff1c1c7812 */ /* 0x000fe400078ec0ff */
[----:B------:R-:W-:Y:S02]  /*e710*/  PRMT R39, R31, 0x3340, R32 ;  /* 0x000033401f277816 */ /* 0x000fe40000000020 */
[----:B------:R-:W-:Y:S02]  /*e720*/  SHF.R.U32.HI R31, RZ, 0x8, R43 ;  /* 0x00000008ff1f7819 */ /* 0x000fe4000001162b */
[----:B------:R-:W-:Y:S02]  /*e730*/  SHF.R.U32.HI R32, RZ, 0x8, R142 ;  /* 0x00000008ff207819 */ /* 0x000fe4000001168e */
[----:B------:R-:W-:-:S02]  /*e740*/  LOP3.LUT R22, R22, 0xffff, RZ, 0xc0, !PT ;  /* 0x0000ffff16167812 */ /* 0x000fc400078ec0ff */
[----:B------:R-:W-:Y:S02]  /*e750*/  LOP3.LUT R23, R23, 0xffff, RZ, 0xc0, !PT ;  /* 0x0000ffff17177812 */ /* 0x000fe400078ec0ff */
[----:B------:R-:W-:Y:S02]  /*e760*/  PRMT R38, R28, 0x3340, R1 ;  /* 0x000033401c267816 */ /* 0x000fe40000000001 */
[----:B------:R-:W-:Y:S02]  /*e770*/  SHF.R.U32.HI R33, RZ, 0x8, R130 ;  /* 0x00000008ff217819 */ /* 0x000fe40000011682 */
[----:B------:R-:W-:Y:S02]  /*e780*/  SHF.R.U32.HI R28, RZ, 0x8, R140 ;  /* 0x00000008ff1c7819 */ /* 0x000fe4000001168c */
[----:B------:R-:W-:Y:S02]  /*e790*/  LOP3.LUT R31, R31, 0xffff, RZ, 0xc0, !PT ;  /* 0x0000ffff1f1f7812 */ /* 0x000fe400078ec0ff */
[----:B------:R-:W-:-:S02]  /*e7a0*/  LOP3.LUT R32, R32, 0xffff, RZ, 0xc0, !PT ;  /* 0x0000ffff20207812 */ /* 0x000fc400078ec0ff */
[----:B------:R-:W-:Y:S02]  /*e7b0*/  PRMT R45, R22, 0x3340, R23 ;  /* 0x00003340162d7816 */ /* 0x000fe40000000017 */
[----:B------:R-:W-:Y:S02]  /*e7c0*/  SHF.R.U32.HI R22, RZ, 0x8, R60 ;  /* 0x00000008ff167819 */ /* 0x000fe4000001163c */
[----:B------:R-:W-:Y:S02]  /*e7d0*/  SHF.R.U32.HI R23, RZ, 0x8, R49 ;  /* 0x00000008ff177819 */ /* 0x000fe40000011631 */
[----:B------:R-:W-:Y:S02]  /*e7e0*/  LOP3.LUT R40, R33, 0xffff, RZ, 0xc0, !PT ;  /* 0x0000ffff21287812 */ /* 0x000fe400078ec0ff */
[----:B------:R-:W-:Y:S02]  /*e7f0*/  LOP3.LUT R28, R28, 0xffff, RZ, 0xc0, !PT ;  /* 0x0000ffff1c1c7812 */ /* 0x000fe400078ec0ff */
[----:B------:R-:W-:-:S02]  /*e800*/  PRMT R43, R31, 0x3340, R32 ;  /* 0x000033401f2b7816 */ /* 0x000fc40000000020 */
[----:B------:R-:W-:Y:S02]  /*e810*/  SHF.R.U32.HI R33, RZ, 0x8, R144 ;  /* 0x00000008ff217819 */ /* 0x000fe40000011690 */
[----:B------:R-:W-:Y:S02]  /*e820*/  SHF.R.U32.HI R31, RZ, 0x8, R52 ;  /* 0x00000008ff1f7819 */ /* 0x000fe40000011634 */
[----:B------:R-:W-:Y:S02]  /*e830*/  SHF.R.U32.HI R32, RZ, 0x8, R47 ;  /* 0x00000008ff207819 */ /* 0x000fe4000001162f */
[----:B------:R-:W-:Y:S02]  /*e840*/  LOP3.LUT R22, R22, 0xffff, RZ, 0xc0, !PT ;  /* 0x0000ffff16167812 */ /* 0x000fe400078ec0ff */
[----:B------:R-:W-:Y:S02]  /*e850*/  LOP3.LUT R23, R23, 0xffff, RZ, 0xc0, !PT ;  /* 0x0000ffff17177812 */ /* 0x000fe400078ec0ff */
[----:B------:R-:W-:-:S02]  /*e860*/  PRMT R44, R28, 0x3340, R1 ;  /* 0x000033401c2c7816 */ /* 0x000fc40000000001 */
[----:B------:R-:W-:Y:S02]  /*e870*/  LOP3.LUT R46, R33, 0xffff, RZ, 0xc0, !PT ;  /* 0x0000ffff212e7812 */ /* 0x000fe400078ec0ff */
[----:B------:R-:W-:Y:S02]  /*e880*/  SHF.R.U32.HI R28, RZ, 0x8, R48 ;  /* 0x00000008ff1c7819 */ /* 0x000fe40000011630 */
[----:B------:R-:W-:Y:S02]  /*e890*/  LOP3.LUT R31, R31, 0xffff, RZ, 0xc0, !PT ;  /* 0x0000ffff1f1f7812 */ /* 0x000fe400078ec0ff */
[----:B------:R-:W-:Y:S02]  /*e8a0*/  LOP3.LUT R32, R32, 0xffff, RZ, 0xc0, !PT ;  /* 0x0000ffff20207812 */ /* 0x000fe400078ec0ff */
[----:B------:R-:W-:Y:S02]  /*e8b0*/  SHF.R.U32.HI R33, RZ, 0x8, R56 ;  /* 0x00000008ff217819 */ /* 0x000fe40000011638 */
[----:B------:R-:W-:-:S02]  /*e8c0*/  PRMT R49, R22, 0x3340, R23 ;  /* 0x0000334016317816 */ /* 0x000fc40000000017 */
[----:B------:R-:W-:Y:S02]  /*e8d0*/  SHF.R.U32.HI R22, RZ, 0x8, R76 ;  /* 0x00000008ff167819 */ /* 0x000fe4000001164c */
[----:B------:R-:W-:Y:S02]  /*e8e0*/  SHF.R.U32.HI R23, RZ, 0x8, R55 ;  /* 0x00000008ff177819 */ /* 0x000fe40000011637 */
[----:B------:R-:W-:Y:S02]  /*e8f0*/  LOP3.LUT R28, R28, 0xffff, RZ, 0xc0, !PT ;  /* 0x0000ffff1c1c7812 */ /* 0x000fe400078ec0ff */
[----:B------:R-:W-:Y:S02]  /*e900*/  PRMT R47, R31, 0x3340, R32 ;  /* 0x000033401f2f7816 */ /* 0x000fe40000000020 */
[----:B------:R-:W-:Y:S02]  /*e910*/  LOP3.LUT R50, R33, 0xffff, RZ, 0xc0, !PT ;  /* 0x0000ffff21327812 */ /* 0x000fe400078ec0ff */
[----:B------:R-:W-:-:S02]  /*e920*/  SHF.R.U32.HI R31, RZ, 0x8, R68 ;  /* 0x00000008ff1f7819 */ /* 0x000fc40000011644 */
[----:B------:R-:W-:Y:S02]  /*e930*/  SHF.R.U32.HI R32, RZ, 0x8, R53 ;  /* 0x00000008ff207819 */ /* 0x000fe40000011635 */
[----:B------:R-:W-:Y:S02]  /*e940*/  SHF.R.U32.HI R33, RZ, 0x8, R72 ;  /* 0x00000008ff217819 */ /* 0x000fe40000011648 */
[----:B------:R-:W-:Y:S02]  /*e950*/  LOP3.LUT R22, R22, 0xffff, RZ, 0xc0, !PT ;  /* 0x0000ffff16167812 */ /* 0x000fe400078ec0ff */
[----:B------:R-:W-:Y:S02]  /*e960*/  LOP3.LUT R23, R23, 0xffff, RZ, 0xc0, !PT ;  /* 0x0000ffff17177812 */ /* 0x000fe400078ec0ff */
[----:B------:R-:W-:Y:S02]  /*e970*/  PRMT R48, R28, 0x3340, R1 ;  /* 0x000033401c307816 */ /* 0x000fe40000000001 */
[----:B------:R-:W-:-:S02]  /*e980*/  SHF.R.U32.HI R28, RZ, 0x8, R64 ;  /* 0x00000008ff1c7819 */ /* 0x000fc40000011640 */
[----:B------:R-:W-:Y:S02]  /*e990*/  LOP3.LUT R31, R31, 0xffff, RZ, 0xc0, !PT ;  /* 0x0000ffff1f1f7812 */ /* 0x000fe400078ec0ff */
[----:B------:R-:W-:Y:S02]  /*e9a0*/  LOP3.LUT R32, R32, 0xffff, RZ, 0xc0, !PT ;  /* 0x0000ffff20207812 */ /* 0x000fe400078ec0ff */
[----:B------:R-:W-:Y:S02]  /*e9b0*/  LOP3.LUT R54, R33, 0xffff, RZ, 0xc0, !PT ;  /* 0x0000ffff21367812 */ /* 0x000fe400078ec0ff */
[----:B------:R-:W-:Y:S02]  /*e9c0*/  PRMT R55, R22, 0x3340, R23 ;  /* 0x0000334016377816 */ /* 0x000fe40000000017 */
[----:B------:R-:W-:Y:S02]  /*e9d0*/  SHF.R.U32.HI R33, RZ, 0x8, R88 ;  /* 0x00000008ff217819 */ /* 0x000fe40000011658 */
[----:B------:R-:W-:-:S02]  /*e9e0*/  SHF.R.U32.HI R22, RZ, 0x8, R92 ;  /* 0x00000008ff167819 */ /* 0x000fc4000001165c */
[----:B------:R-:W-:Y:S02]  /*e9f0*/  SHF.R.U32.HI R23, RZ, 0x8, R59 ;  /* 0x00000008ff177819 */ /* 0x000fe4000001163b */
[----:B------:R-:W-:Y:S02]  /*ea00*/  LOP3.LUT R28, R28, 0xffff, RZ, 0xc0, !PT ;  /* 0x0000ffff1c1c7812 */ /* 0x000fe400078ec0ff */
[----:B------:R-:W-:Y:S02]  /*ea10*/  PRMT R53, R31, 0x3340, R32 ;  /* 0x000033401f357816 */ /* 0x000fe40000000020 */
[----:B------:R-:W-:Y:S02]  /*ea20*/  SHF.R.U32.HI R31, RZ, 0x8, R84 ;  /* 0x00000008ff1f7819 */ /* 0x000fe40000011654 */
[----:B------:R-:W-:Y:S02]  /*ea30*/  SHF.R.U32.HI R32, RZ, 0x8, R57 ;  /* 0x00000008ff207819 */ /* 0x000fe40000011639 */
[----:B------:R-:W-:Y:S01]  /*ea40*/  LOP3.LUT R60, R33, 0xffff, RZ, 0xc0, !PT ;  /* 0x0000ffff213c7812 */ /* 0x000fe200078ec0ff */
[----:B------:R-:W-:Y:S01]  /*ea50*/  IMAD.MOV.U32 R33, RZ, RZ, 0x3dc6b27f ;  /* 0x3dc6b27fff217424 */ /* 0x000fe200078e00ff */
[----:B------:R-:W-:-:S02]  /*ea60*/  LOP3.LUT R22, R22, 0xffff, RZ, 0xc0, !PT ;  /* 0x0000ffff16167812 */ /* 0x000fc400078ec0ff */
[----:B------:R-:W-:Y:S02]  /*ea70*/  LOP3.LUT R23, R23, 0xffff, RZ, 0xc0, !PT ;  /* 0x0000ffff17177812 */ /* 0x000fe400078ec0ff */
[----:B------:R-:W-:Y:S02]  /*ea80*/  PRMT R52, R28, 0x3340, R1 ;  /* 0x000033401c347816 */ /* 0x000fe40000000001 */
[----:B------:R-:W-:Y:S02]  /*ea90*/  SHF.R.U32.HI R28, RZ, 0x8, R80 ;  /* 0x00000008ff1c7819 */ /* 0x000fe40000011650 */
[----:B------:R-:W-:Y:S02]  /*eaa0*/  LOP3.LUT R31, R31, 0xffff, RZ, 0xc0, !PT ;  /* 0x0000ffff1f1f7812 */ /* 0x000fe400078ec0ff */
[----:B------:R-:W-:Y:S02]  /*eab0*/  LOP3.LUT R32, R32, 0xffff, RZ, 0xc0, !PT ;  /* 0x0000ffff20207812 */ /* 0x000fe400078ec0ff */
[----:B------:R-:W-:Y:S01]  /*eac0*/  PRMT R59, R22, 0x3340, R23 ;  /* 0x00003340163b7816 */ /* 0x000fe20000000017 */
[----:B------:R-:W-:Y:S01]  /*ead0*/  FFMA.FTZ R23, R136, R33, -0.16845393180847167969 ;  /* 0xbe2c7f3088177423 */ /* 0x000fe20000010021 */
[----:B------:R-:W-:-:S02]  /*eae0*/  LOP3.LUT R28, R28, 0xffff, RZ, 0xc0, !PT ;  /* 0x0000ffff1c1c7812 */ /* 0x000fc400078ec0ff */
[----:B------:R-:W-:Y:S01]  /*eaf0*/  PRMT R57, R31, 0x3340, R32 ;  /* 0x000033401f397816 */ /* 0x000fe20000000020 */
[C---:B------:R-:W-:Y:S01]  /*eb00*/  FFMA.FTZ R23, R136.reuse, R23, 0.1716887056827545166 ;  /* 0x3e2fcf2a88177423 */ /* 0x040fe20000010017 */
[----:B------:R-:W-:Y:S02]  /*eb10*/  SHF.R.U32.HI R31, RZ, 0x8, R100 ;  /* 0x00000008ff1f7819 */ /* 0x000fe40000011664 */
[----:B------:R-:W-:Y:S01]  /*eb20*/  SHF.R.U32.HI R32, RZ, 0x8, R61 ;  /* 0x00000008ff207819 */ /* 0x000fe2000001163d */
[----:B------:R-:W-:Y:S01]  /*eb30*/  FFMA.FTZ R23, R136, R23, -0.17900948226451873779 ;  /* 0xbe374e4388177423 */ /* 0x000fe20000010017 */
[----:B------:R-:W-:Y:S02]  /*eb40*/  PRMT R56, R28, 0x3340, R1 ;  /* 0x000033401c387816 */ /* 0x000fe40000000001 */
[----:B------:R-:W-:Y:S01]  /*eb50*/  SHF.R.U32.HI R28, RZ, 0x8, R96 ;  /* 0x00000008ff1c7819 */ /* 0x000fe20000011660 */
[----:B------:R-:W-:Y:S01]  /*eb60*/  FFMA.FTZ R23, R136, R23, 0.20512372255325317383 ;  /* 0x3e520bf488177423 */ /* 0x000fe20000010017 */
[----:B------:R-:W-:-:S02]  /*eb70*/  LOP3.LUT R31, R31, 0xffff, RZ, 0xc0, !PT ;  /* 0x0000ffff1f1f7812 */ /* 0x000fc400078ec0ff */
[----:B------:R-:W-:Y:S01]  /*eb80*/  LOP3.LUT R32, R32, 0xffff, RZ, 0xc0, !PT ;  /* 0x0000ffff20207812 */ /* 0x000fe200078ec0ff */
[----:B------:R-:W-:Y:S01]  /*eb90*/  FFMA.FTZ R23, R136, R23, -0.24046532809734344482 ;  /* 0xbe763c8b88177423 */ /* 0x000fe20000010017 */
[----:B------:R-:W-:Y:S02]  /*eba0*/  LOP3.LUT R28, R28, 0xffff, RZ, 0xc0, !PT ;  /* 0x0000ffff1c1c7812 */ /* 0x000fe400078ec0ff */
[----:B------:R-:W-:Y:S01]  /*ebb0*/  PRMT R61, R31, 0x3340, R32 ;  /* 0x000033401f3d7816 */ /* 0x000fe20000000020 */
[----:B------:R-:W-:Y:S01]  /*ebc0*/  FFMA.FTZ R23, R136, R23, 0.28857114911079406738 ;  /* 0x3e93bf9988177423 */ /* 0x000fe20000010017 */
[----:B------:R-:W-:Y:S02]  /*ebd0*/  SHF.R.U32.HI R32, RZ, 0x8, R112 ;  /* 0x00000008ff207819 */ /* 0x000fe40000011670 */
[----:B------:R-:W-:Y:S01]  /*ebe0*/  PRMT R62, R28, 0x3340, R1 ;  /* 0x000033401c3e7816 */ /* 0x000fe20000000001 */
[----:B------:R-:W-:Y:S01]  /*ebf0*/  FFMA.FTZ R23, R136, R23, -0.36067417263984680176 ;  /* 0xbeb8aa4988177423 */ /* 0x000fe20000010017 */
[----:B------:R-:W-:-:S02]  /*ec00*/  SHF.R.U32.HI R22, RZ, 0x8, R104 ;  /* 0x00000008ff167819 */ /* 0x000fc40000011668 */
[----:B------:R-:W-:Y:S01]  /*ec10*/  SHF.R.U32.HI R28, RZ, 0x8, R108 ;  /* 0x00000008ff1c7819 */ /* 0x000fe2000001166c */
[----:B------:R-:W-:Y:S01]  /*ec20*/  FFMA.FTZ R23, R136, R23, 0.48089820146560668945 ;  /* 0x3ef6384a88177423 */ /* 0x000fe20000010017 */
[----:B------:R-:W-:Y:S02]  /*ec30*/  SHF.R.U32.HI R31, RZ, 0x8, R63 ;  /* 0x00000008ff1f7819 */ /* 0x000fe4000001163f */
[----:B------:R-:W-:Y:S01]  /*ec40*/  LOP3.LUT R32, R32, 0xffff, RZ, 0xc0, !PT ;  /* 0x0000ffff20207812 */ /* 0x000fe200078ec0ff */
[----:B------:R-:W-:Y:S01]  /*ec50*/  FFMA.FTZ R23, R136, R23, -0.72134751081466674805 ;  /* 0xbf38aa3b88177423 */ /* 0x000fe20000010017 */
[----:B------:R-:W-:Y:S02]  /*ec60*/  LOP3.LUT R22, R22, 0xffff, RZ, 0xc0, !PT ;  /* 0x0000ffff16167812 */ /* 0x000fe400078ec0ff */
[----:B------:R-:W-:Y:S01]  /*ec70*/  LOP3.LUT R28, R28, 0xffff, RZ, 0xc0, !PT ;  /* 0x0000ffff1c1c7812 */ /* 0x000fe200078ec0ff */
[----:B------:R-:W-:Y:S01]  /*ec80*/  FMUL R23, R136, R23 ;  /* 0x0000001788177220 */ /* 0x000fe20000400000 */
[----:B------:R-:W-:-:S02]  /*ec90*/  LOP3.LUT R31, R31, 0xffff, RZ, 0xc0, !PT ;  /* 0x0000ffff1f1f7812 */ /* 0x000fc400078ec0ff */
[----:B------:R-:W-:Y:S01]  /*eca0*/  PRMT R68, R32, 0x3340, R1 ;  /* 0x0000334020447816 */ /* 0x000fe20000000001 */
[C---:B------:R-:W-:Y:S01]  /*ecb0*/  FMUL R23, R136.reuse, R23 ;  /* 0x0000001788177220 */ /* 0x040fe20000400000 */
[----:B------:R-:W-:Y:S02]  /*ecc0*/  SHF.R.U32.HI R32, RZ, 0x8, R124 ;  /* 0x00000008ff207819 */ /* 0x000fe4000001167c */
[----:B------:R-:W-:Y:S01]  /*ecd0*/  SHF.R.U32.HI R33, RZ, 0x8, R67 ;  /* 0x00000008ff217819 */ /* 0x000fe20000011643 */
[----:B------:R-:W-:Y:S01]  /*ece0*/  FFMA.FTZ R23, R136, 1.4426950216293334961, R23 ;  /* 0x3fb8aa3b88177823 */ /* 0x000fe20000010017 */
[----:B------:R-:W-:Y:S02]  /*ecf0*/  PRMT R64, R22, 0x3340, R1 ;  /* 0x0000334016407816 */ /* 0x000fe40000000001 */
[----:B------:R-:W-:Y:S01]  /*ed00*/  PRMT R63, R28, 0x3340, R31 ;  /* 0x000033401c3f7816 */ /* 0x000fe2000000001f */
[----:B------:R-:W-:Y:S01]  /*ed10*/  FADD R23, R134, R23 ;  /* 0x0000001786177221 */ /* 0x000fe20000000000 */
[----:B------:R-:W-:-:S02]  /*ed20*/  SHF.R.U32.HI R22, RZ, 0x8, R116 ;  /* 0x00000008ff167819 */ /* 0x000fc40000011674 */
[----:B------:R-:W-:Y:S02]  /*ed30*/  SHF.R.U32.HI R31, RZ, 0x8, R120 ;  /* 0x00000008ff1f7819 */ /* 0x000fe40000011678 */
[----:B------:R-:W-:Y:S02]  /*ed40*/  LOP3.LUT R32, R32, 0xffff, RZ, 0xc0, !PT ;  /* 0x0000ffff20207812 */ /* 0x000fe400078ec0ff */
[----:B------:R-:W-:Y:S02]  /*ed50*/  LOP3.LUT R33, R33, 0xffff, RZ, 0xc0, !PT ;  /* 0x0000ffff21217812 */ /* 0x000fe400078ec0ff */
[----:B------:R-:W-:Y:S02]  /*ed60*/  SHF.R.U32.HI R28, RZ, 0x8, R65 ;  /* 0x00000008ff1c7819 */ /* 0x000fe40000011641 */
[----:B------:R-:W-:Y:S02]  /*ed70*/  LOP3.LUT R65, R22, 0xffff, RZ, 0xc0, !PT ;  /* 0x0000ffff16417812 */ /* 0x000fe400078ec0ff */
[----:B------:R-:W-:-:S02]  /*ed80*/  LOP3.LUT R22, R31, 0xffff, RZ, 0xc0, !PT ;  /* 0x0000ffff1f167812 */ /* 0x000fc400078ec0ff */
[----:B------:R-:W-:Y:S02]  /*ed90*/  PRMT R32, R32, 0x3340, R33 ;  /* 0x0000334020207816 */ /* 0x000fe40000000021 */
[----:B------:R-:W-:Y:S02]  /*eda0*/  LOP3.LUT R31, R10, 0xffff, RZ, 0xc0, !PT ;  /* 0x0000ffff0a1f7812 */ /* 0x000fe400078ec0ff */
[----:B------:R-:W-:Y:S02]  /*edb0*/  LOP3.LUT R18, R18, 0xffff, RZ, 0xc0, !PT ;  /* 0x0000ffff12127812 */ /* 0x000fe400078ec0ff */
[----:B------:R-:W-:Y:S02]  /*edc0*/  LOP3.LUT R33, R26, 0xffff, RZ, 0xc0, !PT ;  /* 0x0000ffff1a217812 */ /* 0x000fe400078ec0ff */
[----:B------:R-:W-:Y:S02]  /*edd0*/  LOP3.LUT R34, R34, 0xffff, RZ, 0xc0, !PT ;  /* 0x0000ffff22227812 */ /* 0x000fe400078ec0ff */
[----:B------:R-:W-:-:S02]  /*ede0*/  PRMT R40, R40, 0x3340, R1 ;  /* 0x0000334028287816 */ /* 0x000fc40000000001 */
[----:B------:R-:W-:Y:S02]  /*edf0*/  PRMT R12, R12, 0x4210, R31 ;  /* 0x000042100c0c7816 */ /* 0x000fe4000000001f */
[----:B------:R-:W-:Y:S02]  /*ee00*/  PRMT R13, R13, 0x4210, R18 ;  /* 0x000042100d0d7816 */ /* 0x000fe40000000012 */
[----:B------:R-:W-:Y:S02]  /*ee10*/  PRMT R14, R14, 0x4210, R33 ;  /* 0x000042100e0e7816 */ /* 0x000fe40000000021 */
[----:B------:R-:W-:Y:S02]  /*ee20*/  PRMT R15, R15, 0x4210, R34 ;  /* 0x000042100f0f7816 */ /* 0x000fe40000000022 */
[----:B------:R-:W-:Y:S02]  /*ee30*/  PRMT R37, R37, 0x5410, R38 ;  /* 0x0000541025257816 */ /* 0x000fe40000000026 */
[----:B------:R-:W-:Y:S01]  /*ee40*/  PRMT R38, R39, 0x5410, R40 ;  /* 0x0000541027267816 */ /* 0x000fe20000000028 */
[----:B---3--:R0:W-:Y:S01]  /*ee50*/  STS.128 [R132], R12 ;  /* 0x0000000c84007388 */ /* 0x0081e20000000c00 */
[----:B------:R-:W-:-:S02]  /*ee60*/  PRMT R36, R35, 0x5410, R36 ;  /* 0x0000541023247816 */ /* 0x000fc40000000024 */
[----:B------:R-:W-:Y:S02]  /*ee70*/  PRMT R39, R41, 0x5410, R44 ;  /* 0x0000541029277816 */ /* 0x000fe4000000002c */
[----:B------:R-:W-:Y:S02]  /*ee80*/  PRMT R36, R36, 0x5210, R31 ;  /* 0x0000521024247816 */ /* 0x000fe4000000001f */
[----:B------:R-:W-:Y:S02]  /*ee90*/  PRMT R37, R37, 0x5210, R18 ;  /* 0x0000521025257816 */ /* 0x000fe40000000012 */
[----:B------:R-:W-:Y:S02]  /*eea0*/  PRMT R38, R38, 0x5210, R33 ;  /* 0x0000521026267816 */ /* 0x000fe40000000021 */
[----:B------:R-:W-:Y:S02]  /*eeb0*/  PRMT R39, R39, 0x5210, R34 ;  /* 0x0000521027277816 */ /* 0x000fe40000000022 */
[----:B------:R-:W-:-:S02]  /*eec0*/  FSETP.NEU.AND P2, PT, R133, RZ, PT ;  /* 0x000000ff8500720b */ /* 0x000fc40003f4d000 */
[----:B------:R-:W-:Y:S01]  /*eed0*/  SHF.R.U32.HI R10, RZ, 0x8, R128 ;  /* 0x00000008ff0a7819 */ /* 0x000fe20000011680 */
[----:B0-----:R-:W0:Y:S01]  /*eee0*/  LDC.64 R14, c[0x0][0x398] ;  /* 0x0000e600ff0e7b82 */ /* 0x001e220000000a00 */
[----:B------:R-:W-:Y:S01]  /*eef0*/  @P1 IMAD.MOV.U32 R12, RZ, RZ, 0x7f800000 ;  /* 0x7f800000ff0c1424 */ /* 0x000fe200078e00ff */
[----:B------:R-:W-:Y:S01]  /*ef00*/  STS.128 [R132+0x400], R36 ;  /* 0x0004002484007388 */ /* 0x000fe20000000c00 */
[----:B------:R-:W-:Y:S01]  /*ef10*/  LOP3.LUT R10, R10, 0xffff, RZ, 0xc0, !PT ;  /* 0x0000ffff0a0a7812 */ /* 0x000fe200078ec0ff */
[----:B------:R-:W-:Y:S02]  /*ef20*/  IMAD R13, R236, UR5, RZ ;  /* 0x00000005ec0d7c24 */ /* 0x000fe4000f8e02ff */
[----:B------:R-:W-:Y:S01]  /*ef30*/  @P1 FFMA.FTZ R23, R133, R12, +INF ;  /* 0x7f80000085171423 */ /* 0x000fe2000001000c */
[--C-:B------:R-:W-:Y:S01]  /*ef40*/  PRMT R46, R46, 0x3340, R1.reuse ;  /* 0x000033402e2e7816 */ /* 0x100fe20000000001 */
[----:B------:R-:W-:Y:S01]  /*ef50*/  USHF.R.S32.HI UR5, URZ, 0x1f, UR4 ;  /* 0x0000001fff057899 */ /* 0x000fe20008011404 */
[----:B------:R-:W-:-:S02]  /*ef60*/  PRMT R50, R50, 0x3340, R1 ;  /* 0x0000334032327816 */ /* 0x000fc40000000001 */
[----:B------:R-:W-:Y:S02]  /*ef70*/  FSEL R23, R23, -INF , P2 ;  /* 0xff80000017177808 */ /* 0x000fe40001000000 */
[----:B------:R-:W-:Y:S02]  /*ef80*/  PRMT R67, R10, 0x3340, R1 ;  /* 0x000033400a437816 */ /* 0x000fe40000000001 */
[----:B------:R-:W-:Y:S01]  /*ef90*/  PRMT R45, R45, 0x5410, R48 ;  /* 0x000054102d2d7816 */ /* 0x000fe20000000030 */
[----:B------:R-:W-:Y:S01]  /*efa0*/  FFMA R225, R23, 0.69314718246459960938, R2 ;  /* 0x3f31721817e17823 */ /* 0x000fe20000000002 */
[----:B------:R-:W-:Y:S01]  /*efb0*/  BAR.SYNC.DEFER_BLOCKING 0x0 ;  /* 0x0000000000007b1d */ /* 0x000fe20000010000 */
[----:B------:R-:W-:Y:S02]  /*efc0*/  LOP3.LUT R2, R51, 0xffff, RZ, 0xc0, !PT ;  /* 0x0000ffff33027812 */ /* 0x000fe400078ec0ff */
[----:B------:R-:W-:Y:S02]  /*efd0*/  PRMT R43, R43, 0x5410, R46 ;  /* 0x000054102b2b7816 */ /* 0x000fe4000000002e */
[----:B------:R-:W-:-:S02]  /*efe0*/  PRMT R46, R47, 0x5410, R50 ;  /* 0x000054102f2e7816 */ /* 0x000fc40000000032 */
[----:B------:R-:W-:Y:S02]  /*eff0*/  PRMT R67, R32, 0x5410, R67 ;  /* 0x0000541020437816 */ /* 0x000fe40000000043 */
[----:B------:R-:W-:Y:S02]  /*f000*/  LOP3.LUT R28, R28, 0xffff, RZ, 0xc0, !PT ;  /* 0x0000ffff1c1c7812 */ /* 0x000fe400078ec0ff */
[----:B0-----:R-:W-:Y:S02]  /*f010*/  IADD3 R50, P1, P2, R13, UR4, R14 ;  /* 0x000000040d327c10 */ /* 0x001fe4000fa3e00e */
[----:B------:R-:W-:Y:S02]  /*f020*/  SHF.R.S32.HI R26, RZ, 0x1f, R13 ;  /* 0x0000001fff1a7819 */ /* 0x000fe4000001140d */
[----:B------:R-:W-:Y:S02]  /*f030*/  LOP3.LUT R42, R42, 0xffff, RZ, 0xc0, !PT ;  /* 0x0000ffff2a2a7812 */ /* 0x000fe400078ec0ff */
[----:B------:R-:W-:-:S02]  /*f040*/  PRMT R41, R17, 0x4210, R2 ;  /* 0x0000421011297816 */ /* 0x000fc40000000002 */
[----:B------:R-:W-:Y:S02]  /*f050*/  PRMT R45, R45, 0x5210, R2 ;  /* 0x000052102d2d7816 */ /* 0x000fe40000000002 */
[----:B------:R-:W-:Y:S02]  /*f060*/  LEA R32, R228, UR58, 0x4 ;  /* 0x0000003ae4207c11 */ /* 0x000fe4000f8e20ff */
[----:B------:R-:W-:Y:S02]  /*f070*/  LOP3.LUT R13, R58, 0xffff, RZ, 0xc0, !PT ;  /* 0x0000ffff3a0d7812 */ /* 0x000fe400078ec0ff */
[----:B------:R-:W-:Y:S02]  /*f080*/  LOP3.LUT R66, R66, 0xffff, RZ, 0xc0, !PT ;  /* 0x0000ffff42427812 */ /* 0x000fe400078ec0ff */
[----:B------:R-:W-:Y:S01]  /*f090*/  LEA R2, R228, UR58, 0x4 ;  /* 0x0000003ae4027c11 */ /* 0x000fe2000f8e20ff */
[----:B------:R-:W0:Y:S01]  /*f0a0*/  LDS.128 R32, [R32] ;  /* 0x0000000020207984 */ /* 0x000e220000000c00 */
[----:B------:R-:W-:-:S02]  /*f0b0*/  PRMT R28, R65, 0x3340, R28 ;  /* 0x00003340411c7816 */ /* 0x000fc4000000001c */
[--C-:B------:R-:W-:Y:S02]  /*f0c0*/  PRMT R40, R19, 0x4210, R42.reuse ;  /* 0x0000421013287816 */ /* 0x100fe4000000002a */
[----:B------:R-:W-:Y:S02]  /*f0d0*/  PRMT R44, R43, 0x5210, R42 ;  /* 0x000052102b2c7816 */ /* 0x000fe4000000002a */
[----:B------:R-:W-:Y:S02]  /*f0e0*/  PRMT R65, R22, 0x3340, R1 ;  /* 0x0000334016417816 */ /* 0x000fe40000000001 */
[----:B------:R-:W-:Y:S02]  /*f0f0*/  PRMT R42, R20, 0x4210, R13 ;  /* 0x00004210142a7816 */ /* 0x000fe4000000000d */
[----:B------:R-:W-:Y:S02]  /*f100*/  PRMT R43, R21, 0x4210, R66 ;  /* 0x00004210152b7816 */ /* 0x000fe40000000042 */
[----:B------:R-:W-:Y:S01]  /*f110*/  LDS.128 R20, [R2+0x800] ;  /* 0x0008000002147984 */ /* 0x000fe20000000c00 */
[----:B------:R-:W-:-:S02]  /*f120*/  PRMT R47, R49, 0x5410, R52 ;  /* 0x00005410312f7816 */ /* 0x000fc40000000034 */
[----:B------:R-:W-:Y:S01]  /*f130*/  PRMT R46, R46, 0x5210, R13 ;  /* 0x000052102e2e7816 */ /* 0x000fe2000000000d */
[----:B------:R-:W-:Y:S01]  /*f140*/  BAR.SYNC.DEFER_BLOCKING 0x0 ;  /* 0x0000000000007b1d */ /* 0x000fe20000010000 */
[----:B------:R-:W-:Y:S02]  /*f150*/  PRMT R47, R47, 0x5210, R66 ;  /* 0x000052102f2f7816 */ /* 0x000fe40000000042 */
[----:B------:R-:W-:Y:S02]  /*f160*/  IADD3.X R26, PT, PT, R26, UR5, R15, P1, P2 ;  /* 0x000000051a1a7c10 */ /* 0x000fe40008fe440f */
[----:B------:R-:W-:Y:S01]  /*f170*/  F2FP.SATFINITE.E4M3.F32.PACK_AB_MERGE_C R74, R75, R74, RZ ;  /* 0x0000004a4b4a723e */ /* 0x000fe200048070ff */
[----:B------:R-:W1:Y:S01]  /*f180*/  LDCU.64 UR4, c[0x0][0x3e0] ;  /* 0x00007c00ff0477ac */ /* 0x000e620008000a00 */
[----:B------:R-:W-:Y:S02]  /*f190*/  PRMT R54, R54, 0x3340, R1 ;  /* 0x0000334036367816 */ /* 0x000fe40000000001 */
[----:B------:R-:W-:-:S02]  /*f1a0*/  LOP3.LUT R13, R74, 0xffff, RZ, 0xc0, !PT ;  /* 0x0000ffff4a0d7812 */ /* 0x000fc400078ec0ff */
[----:B------:R-:W-:Y:S02]  /*f1b0*/  PRMT R54, R53, 0x5410, R54 ;  /* 0x0000541035367816 */ /* 0x000fe40000000036 */
[----:B------:R-:W-:Y:S02]  /*f1c0*/  F2FP.SATFINITE.E4M3.F32.PACK_AB_MERGE_C R82, R83, R82, RZ ;  /* 0x000000525352723e */ /* 0x000fe400048070ff */
[----:B------:R-:W-:Y:S02]  /*f1d0*/  F2FP.SATFINITE.E4M3.F32.PACK_AB_MERGE_C R90, R91, R90, RZ ;  /* 0x0000005a5b5a723e */ /* 0x000fe400048070ff */
[----:B------:R-:W-:Y:S02]  /*f1e0*/  PRMT R60, R60, 0x3340, R1 ;  /* 0x000033403c3c7816 */ /* 0x000fe40000000001 */
[----:B------:R-:W-:Y:S02]  /*f1f0*/  PRMT R10, R55, 0x5410, R56 ;  /* 0x00005410370a7816 */ /* 0x000fe40000000038 */
[----:B------:R-:W-:-:S02]  /*f200*/  PRMT R52, R24, 0x4210, R13 ;  /* 0x0000421018347816 */ /* 0x000fc4000000000d */
[----:B------:R-:W-:Y:S01]  /*f210*/  PRMT R56, R54, 0x5210, R13 ;  /* 0x0000521036387816 */ /* 0x000fe2000000000d */
[----:B------:R3:W-:Y:S01]  /*f220*/  STS.128 [R132], R40 ;  /* 0x0000002884007388 */ /* 0x0007e20000000c00 */
[----:B-1----:R-:W-:Y:S01]  /*f230*/  UIMAD UR4, UR7, UR4, URZ ;  /* 0x00000004070472a4 */ /* 0x002fe2000f8e02ff */
[----:B------:R-:W-:Y:S01]  /*f240*/  IMAD R17, R236, UR5, RZ ;  /* 0x00000005ec117c24 */ /* 0x000fe2000f8e02ff */
[----:B------:R-:W-:Y:S01]  /*f250*/  LOP3.LUT R15, R82, 0xffff, RZ, 0xc0, !PT ;  /* 0x0000ffff520f7812 */ /* 0x000fe200078ec0ff */
[----:B------:R1:W-:Y:S01]  /*f260*/  STS.128 [R132+0x400], R44 ;  /* 0x0004002c84007388 */ /* 0x0003e20000000c00 */
[----:B------:R-:W-:Y:S01]  /*f270*/  LOP3.LUT R13, R90, 0xffff, RZ, 0xc0, !PT ;  /* 0x0000ffff5a0d7812 */ /* 0x000fe200078ec0ff */
[----:B------:R-:W3:Y:S01]  /*f280*/  LDC R24, c[0x0][0x3e8] ;  /* 0x0000fa00ff187b82 */ /* 0x000ee20000000800 */
[----:B------:R-:W-:Y:S01]  /*f290*/  PRMT R60, R57, 0x5410, R60 ;  /* 0x00005410393c7816 */ /* 0x000fe2000000003c */
[----:B------:R-:W-:Y:S01]  /*f2a0*/  USHF.R.S32.HI UR5, URZ, 0x1f, UR4 ;  /* 0x0000001fff057899 */ /* 0x000fe20008011404 */
[----:B------:R-:W-:-:S02]  /*f2b0*/  PRMT R53, R16, 0x4210, R15 ;  /* 0x0000421010357816 */ /* 0x000fc4000000000f */
[----:B------:R-:W-:Y:S02]  /*f2c0*/  PRMT R57, R10, 0x5210, R15 ;  /* 0x000052100a397816 */ /* 0x000fe4000000000f */
[--C-:B------:R-:W-:Y:S02]  /*f2d0*/  PRMT R54, R30, 0x4210, R13.reuse ;  /* 0x000042101e367816 */ /* 0x100fe4000000000d */
[----:B------:R-:W-:Y:S01]  /*f2e0*/  PRMT R58, R60, 0x5210, R13 ;  /* 0x000052103c3a7816 */ /* 0x000fe2000000000d */
[----:B------:R-:W-:Y:S01]  /*f2f0*/  BAR.SYNC.DEFER_BLOCKING 0x0 ;  /* 0x0000000000007b1d */ /* 0x000fe20000010000 */
[----:B--2---:R-:W-:Y:S02]  /*f300*/  IADD3 R226, P2, P1, R17, UR4, R226 ;  /* 0x0000000411e27c10 */ /* 0x004fe4000f95e0e2 */
[----:B------:R-:W-:Y:S02]  /*f310*/  SHF.R.S32.HI R224, RZ, 0x1f, R17 ;  /* 0x0000001fffe07819 */ /* 0x000fe40000011411 */
[----:B------:R-:W-:Y:S01]  /*f320*/  PRMT R59, R59, 0x5410, R62 ;  /* 0x000054103b3b7816 */ /* 0x000fe2000000003e */
[----:B------:R-:W2:Y:S01]  /*f330*/  LDCU UR4, c[0x0][0x3ec] ;  /* 0x00007d80ff0477ac */ /* 0x000ea20008000800 */
[----:B------:R-:W-:-:S02]  /*f340*/  LOP3.LUT R10, R5, 0xffff, RZ, 0xc0, !PT ;  /* 0x0000ffff050a7812 */ /* 0x000fc400078ec0ff */
[----:B------:R-:W-:Y:S02]  /*f350*/  PRMT R65, R28, 0x5410, R65 ;  /* 0x000054101c417816 */ /* 0x000fe40000000041 */
[----:B------:R-:W4:Y:S01]  /*f360*/  LDC R28, c[0x0][0x3e8] ;  /* 0x0000fa00ff1c7b82 */ /* 0x000f220000000800 */
[--C-:B------:R-:W-:Y:S02]  /*f370*/  PRMT R55, R29, 0x4210, R10.reuse ;  /* 0x000042101d377816 */ /* 0x100fe4000000000a */
[----:B------:R-:W-:Y:S02]  /*f380*/  PRMT R59, R59, 0x5210, R10 ;  /* 0x000052103b3b7816 */ /* 0x000fe4000000000a */
[----:B------:R-:W-:Y:S02]  /*f390*/  SHF.R.U32.HI R31, RZ, 0x6, R244 ;  /* 0x00000006ff1f7819 */ /* 0x000fe400000116f4 */
[----:B------:R-:W-:Y:S02]  /*f3a0*/  PRMT R61, R61, 0x5410, R64 ;  /* 0x000054103d3d7816 */ /* 0x000fe40000000040 */
[----:B------:R-:W-:-:S02]  /*f3b0*/  SGXT.U32 R31, R31, 0x1 ;  /* 0x000000011f1f781a */ /* 0x000fc40000000000 */
[----:B------:R-:W-:Y:S01]  /*f3c0*/  LOP3.LUT R4, R4, 0xffff, RZ, 0xc0, !PT ;  /* 0x0000ffff04047812 */ /* 0x000fe200078ec0ff */
[----:B------:R-:W5:Y:S01]  /*f3d0*/  LDS.128 R16, [R2] ;  /* 0x0000000002107984 */ /* 0x000f620000000c00 */
[----:B------:R-:W-:Y:S01]  /*f3e0*/  LOP3.LUT R6, R6, 0xffff, RZ, 0xc0, !PT ;  /* 0x0000ffff06067812 */ /* 0x000fe200078ec0ff */
[----:B---3--:R-:W-:Y:S01]  /*f3f0*/  IMAD R43, R31, R24, RZ ;  /* 0x000000181f2b7224 */ /* 0x008fe200078e02ff */
[--C-:B-1----:R-:W-:Y:S01]  /*f400*/  PRMT R44, R11, 0x4210, R4.reuse ;  /* 0x000042100b2c7816 */ /* 0x102fe20000000004 */
[----:B------:R-:W-:Y:S01]  /*f410*/  LDS.128 R12, [R2+0x800] ;  /* 0x00080000020c7984 */ /* 0x000fe20000000c00 */
[----:B------:R-:W-:Y:S01]  /*f420*/  PRMT R72, R61, 0x5210, R4 ;  /* 0x000052103d487816 */ /* 0x000fe20000000004 */
[----:B--2---:R-:W-:Y:S01]  /*f430*/  UIMAD UR4, UR7, UR4, URZ ;  /* 0x00000004070472a4 */ /* 0x004fe2000f8e02ff */
[----:B------:R-:W-:Y:S01]  /*f440*/  LOP3.LUT R4, R7, 0xffff, RZ, 0xc0, !PT ;  /* 0x0000ffff07047812 */ /* 0x000fe200078ec0ff */
[----:B------:R-:W-:Y:S01]  /*f450*/  BAR.SYNC.DEFER_BLOCKING 0x0 ;  /* 0x0000000000007b1d */ /* 0x000fe20000010000 */
[----:B------:R-:W-:Y:S01]  /*f460*/  LOP3.LUT R8, R8, 0xffff, RZ, 0xc0, !PT ;  /* 0x0000ffff08087812 */ /* 0x000fe200078ec0ff */
[----:B------:R-:W-:Y:S01]  /*f470*/  USHF.L.U32 UR6, UR4, 0x2, URZ ;  /* 0x0000000204067899 */ /* 0x000fe200080006ff */
[----:B----4-:R-:W-:Y:S01]  /*f480*/  IMAD R5, R31, R28, RZ ;  /* 0x0000001c1f057224 */ /* 0x010fe200078e02ff */
[----:B------:R-:W-:-:S02]  /*f490*/  PRMT R63, R63, 0x5410, R68 ;  /* 0x000054103f3f7816 */ /* 0x000fc40000000044 */
[--C-:B------:R-:W-:Y:S01]  /*f4a0*/  PRMT R45, R9, 0x4210, R6.reuse ;  /* 0x00004210092d7816 */ /* 0x100fe20000000006 */
[C---:B------:R-:W-:Y:S01]  /*f4b0*/  IMAD R29, R28.reuse, 0x2, R5 ;  /* 0x000000021c1d7824 */ /* 0x040fe200078e0205 */
[----:B------:R-:W-:Y:S02]  /*f4c0*/  PRMT R73, R63, 0x5210, R6 ;  /* 0x000052103f497816 */ /* 0x000fe40000000006 */
[--C-:B------:R-:W-:Y:S01]  /*f4d0*/  PRMT R46, R27, 0x4210, R4.reuse ;  /* 0x000042101b2e7816 */ /* 0x100fe20000000004 */
[C---:B------:R-:W-:Y:S01]  /*f4e0*/  IMAD R37, R28.reuse, 0x2, R29 ;  /* 0x000000021c257824 */ /* 0x040fe200078e021d */
[----:B------:R-:W-:Y:S02]  /*f4f0*/  PRMT R74, R65, 0x5210, R4 ;  /* 0x00005210414a7816 */ /* 0x000fe40000000004 */
[--C-:B------:R-:W-:Y:S01]  /*f500*/  PRMT R47, R25, 0x4210, R8.reuse ;  /* 0x00004210192f7816 */ /* 0x100fe20000000008 */
[----:B------:R-:W-:Y:S01]  /*f510*/  IMAD R39, R28, 0x2, R37 ;  /* 0x000000021c277824 */ /* 0x000fe200078e0225 */
[----:B------:R-:W-:-:S02]  /*f520*/  PRMT R75, R67, 0x5210, R8 ;  /* 0x00005210434b7816 */ /* 0x000fc40000000008 */
[----:B------:R-:W-:Y:S01]  /*f530*/  IADD3.X R224, PT, PT, R224, UR5, R227, P2, P1 ;  /* 0x00000005e0e07c10 */ /* 0x000fe200097e24e3 */
[C---:B------:R-:W-:Y:S01]  /*f540*/  IMAD R27, R28.reuse, 0x2, R39 ;  /* 0x000000021c1b7824 */ /* 0x040fe200078e0227 */
[----:B------:R-:W-:Y:S01]  /*f550*/  IADD3 R30, P1, PT, R43, R226, RZ ;  /* 0x000000e22b1e7210 */ /* 0x000fe20007f3e0ff */
[----:B------:R-:W-:Y:S01]  /*f560*/  UIMAD.WIDE UR4, UR4, 0x4, URZ ;  /* 0x00000004040478a5 */ /* 0x000fe2000f8e02ff */
[C---:B0-----:R-:W-:Y:S01]  /*f570*/  PRMT R89, R33.reuse, 0x7773, RZ ;  /* 0x0000777321597816 */ /* 0x041fe200000000ff */
[C---:B------:R-:W-:Y:S01]  /*f580*/  IMAD R25, R28.reuse, 0x2, R27 ;  /* 0x000000021c197824 */ /* 0x040fe200078e021b */
[----:B------:R-:W-:Y:S01]  /*f590*/  STS.128 [R132], R52 ;  /* 0x0000003484007388 */ /* 0x000fe20000000c00 */
[C---:B------:R-:W-:Y:S02]  /*f5a0*/  PRMT R69, R33.reuse, 0x7772, RZ ;  /* 0x0000777221457816 */ /* 0x040fe400000000ff */
[----:B------:R-:W-:Y:S01]  /*f5b0*/  IMAD R41, R28, 0x2, R25 ;  /* 0x000000021c297824 */ /* 0x000fe200078e0219 */
[----:B------:R0:W-:Y:S01]  /*f5c0*/  STS.128 [R132+0x400], R56 ;  /* 0x0004003884007388 */ /* 0x0001e20000000c00 */
[----:B------:R-:W-:-:S02]  /*f5d0*/  PRMT R71, R33, 0x7771, RZ ;  /* 0x0000777121477816 */ /* 0x000fc400000000ff */
[----:B------:R-:W-:Y:S01]  /*f5e0*/  PRMT R67, R33, 0x7770, RZ ;  /* 0x0000777021437816 */ /* 0x000fe200000000ff */
[----:B------:R-:W-:Y:S01]  /*f5f0*/  BAR.SYNC.DEFER_BLOCKING 0x0 ;  /* 0x0000000000007b1d */ /* 0x000fe20000010000 */
[----:B------:R-:W-:Y:S01]  /*f600*/  LEA.HI.X.SX32 R31, R43, R224, 0x1, P1 ;  /* 0x000000e02b1f7211 */ /* 0x000fe200008f0eff */
[----:B------:R-:W-:Y:S01]  /*f610*/  IMAD R33, R24, 0x2, R43 ;  /* 0x0000000218217824 */ /* 0x000fe200078e022b */
[----:B------:R-:W-:Y:S01]  /*f620*/  IADD3 RZ, P1, PT, R29, R50, RZ ;  /* 0x000000321dff7210 */ /* 0x000fe20007f3e0ff */
[----:B------:R-:W-:Y:S01]  /*f630*/  IMAD R43, R28, 0x4, R41 ;  /* 0x000000041c2b7824 */ /* 0x000fe200078e0229 */
[C---:B------:R-:W-:Y:S02]  /*f640*/  PRMT R61, R32.reuse, 0x7772, RZ ;  /* 0x00007772203d7816 */ /* 0x040fe400000000ff */
[----:B------:R-:W-:Y:S02]  /*f650*/  PRMT R49, R32, 0x7770, RZ ;  /* 0x0000777020317816 */ /* 0x000fe400000000ff */
[----:B------:R-:W-:-:S02]  /*f660*/  PRMT R83, R35, 0x7773, RZ ;  /* 0x0000777323537816 */ /* 0x000fc400000000ff */
[----:B------:R-:W-:Y:S02]  /*f670*/  PRMT R81, R35, 0x7772, RZ ;  /* 0x0000777223517816 */ /* 0x000fe400000000ff */
[C---:B0-----:R-:W-:Y:S02]  /*f680*/  PRMT R59, R32.reuse, 0x7773, RZ ;  /* 0x00007773203b7816 */ /* 0x041fe400000000ff */
[----:B------:R-:W-:Y:S01]  /*f690*/  PRMT R57, R32, 0x7771, RZ ;  /* 0x0000777120397816 */ /* 0x000fe200000000ff */
[----:B------:R-:W-:Y:S01]  /*f6a0*/  IMAD.IADD R32, R33, 0x1, R226 ;  /* 0x0000000121207824 */ /* 0x000fe200078e02e2 */
[C---:B------:R-:W-:Y:S02]  /*f6b0*/  PRMT R79, R35.reuse, 0x7771, RZ ;  /* 0x00007771234f7816 */ /* 0x040fe400000000ff */
[----:B------:R-:W-:Y:S01]  /*f6c0*/  PRMT R77, R35, 0x7770, RZ ;  /* 0x00007770234d7816 */ /* 0x000fe200000000ff */
[----:B------:R-:W-:Y:S01]  /*f6d0*/  IMAD R35, R24, 0x2, R33 ;  /* 0x0000000218237824 */ /* 0x000fe200078e0221 */
[----:B------:R-:W-:-:S02]  /*f6e0*/  LEA.HI.X.SX32 R33, R29, R26, 0x1, P1 ;  /* 0x0000001a1d217211 */ /* 0x000fc400008f0eff */
[-C--:B------:R-:W-:Y:S01]  /*f6f0*/  IADD3 RZ, P1, PT, R37, R50.reuse, RZ ;  /* 0x0000003225ff7210 */ /* 0x080fe20007f3e0ff */
[----:B------:R-:W0:Y:S01]  /*f700*/  LDS.128 R8, [R2] ;  /* 0x0000000002087984 */ /* 0x000e220000000c00 */
[----:B------:R-:W-:Y:S01]  /*f710*/  PRMT R85, R34, 0x7773, RZ ;  /* 0x0000777322557816 */ /* 0x000fe200000000ff */
[----:B------:R-:W-:Y:S01]  /*f720*/  IMAD R55, R24, 0x2, R35 ;  /* 0x0000000218377824 */ /* 0x000fe200078e0223 */
[----:B------:R-:W-:Y:S01]  /*f730*/  PRMT R87, R34, 0x7770, RZ ;  /* 0x0000777022577816 */ /* 0x000fe200000000ff */
[----:B------:R-:W-:Y:S01]  /*f740*/  LDS.128 R4, [R2+0x800] ;  /* 0x0008000002047984 */ /* 0x000fe20000000c00 */
[----:B------:R-:W-:Y:S02]  /*f750*/  IADD3 R38, P2, PT, R25, R50, RZ ;  /* 0x0000003219267210 */ /* 0x000fe40007f5e0ff */
[C---:B------:R-:W-:Y:S01]  /*f760*/  LEA.HI R95, R244.reuse, 0x9e, RZ, 0x1a ;  /* 0x0000009ef45f7811 */ /* 0x040fe200078fd0ff */
[----:B------:R-:W-:Y:S01]  /*f770*/  BAR.SYNC.DEFER_BLOCKING 0x0 ;  /* 0x0000000000007b1d */ /* 0x000fe20000010000 */
[----:B------:R-:W-:-:S02]  /*f780*/  LEA.HI R227, R244, 0x2e, RZ, 0x1a ;  /* 0x0000002ef4e37811 */ /* 0x000fc400078fd0ff */
[----:B-----5:R-:W-:Y:S02]  /*f790*/  PRMT R229, R16, 0x7773, RZ ;  /* 0x0000777310e57816 */ /* 0x020fe400000000ff */
[----:B------:R-:W-:Y:S01]  /*f7a0*/  PRMT R251, R17, 0x7772, RZ ;  /* 0x0000777211fb7816 */ /* 0x000fe200000000ff */
[----:B------:R-:W-:Y:S01]  /*f7b0*/  IMAD R227, R227, R24, RZ ;  /* 0x00000018e3e37224 */ /* 0x000fe200078e02ff */
[----:B------:R-:W-:Y:S02]  /*f7c0*/  PRMT R249, R17, 0x7773, RZ ;  /* 0x0000777311f97816 */ /* 0x000fe400000000ff */
[C---:B------:R-:W-:Y:S02]  /*f7d0*/  LEA.HI R40, R244.reuse, 0xae, RZ, 0x1a ;  /* 0x000000aef4287811 */ /* 0x040fe400078fd0ff */
[----:B------:R-:W-:Y:S02]  /*f7e0*/  LEA.HI R42, R244, 0xfe, RZ, 0x1a ;  /* 0x000000fef42a7811 */ /* 0x000fe400078fd0ff */
[----:B------:R-:W-:Y:S01]  /*f7f0*/  PRMT R245, R21, 0x7770, RZ ;  /* 0x0000777015f57816 */ /* 0x000fe200000000ff */
[----:B------:R1:W-:Y:S04]  /*f800*/  STS.128 [R132], R44 ;  /* 0x0000002c84007388 */ /* 0x0003e80000000c00 */
[----:B------:R2:W-:Y:S01]  /*f810*/  STS.128 [R132+0x400], R72 ;  /* 0x0004004884007388 */ /* 0x0005e20000000c00 */
[----:B------:R-:W-:Y:S01]  /*f820*/  BAR.SYNC.DEFER_BLOCKING 0x0 ;  /* 0x0000000000007b1d */ /* 0x000fe20000010000 */
[----:B-1----:R-:W-:-:S04]  /*f830*/  IMAD R45, R28, 0x2, R43 ;  /* 0x000000021c2d7824 */ /* 0x002fc800078e022b */
[----:B------:R-:W-:Y:S01]  /*f840*/  IMAD R29, R28, 0x2, R45 ;  /* 0x000000021c1d7824 */ /* 0x000fe200078e022d */
[C---:B--2---:R-:W-:Y:S02]  /*f850*/  PRMT R75, R34.reuse, 0x7772, RZ ;  /* 0x00007772224b7816 */ /* 0x044fe400000000ff */
[----:B------:R-:W-:Y:S01]  /*f860*/  PRMT R73, R34, 0x7771, RZ ;  /* 0x0000777122497816 */ /* 0x000fe200000000ff */
[----:B------:R-:W-:Y:S02]  /*f870*/  IMAD R47, R28, 0x2, R29 ;  /* 0x000000021c2f7824 */ /* 0x000fe400078e021d */
[--C-:B------:R-:W-:Y:S01]  /*f880*/  IMAD.IADD R34, R35, 0x1, R226.reuse ;  /* 0x0000000123227824 */ /* 0x100fe200078e02e2 */
[----:B------:R-:W-:Y:S01]  /*f890*/  LEA.HI.X.SX32 R35, R37, R26, 0x1, P1 ;  /* 0x0000001a25237211 */ /* 0x000fe200008f0eff */
[----:B------:R-:W-:Y:S01]  /*f8a0*/  IMAD R37, R24, 0x2, R55 ;  /* 0x0000000218257824 */ /* 0x000fe200078e0237 */
[----:B------:R-:W-:Y:S01]  /*f8b0*/  IADD3 RZ, P1, PT, R39, R50, RZ ;  /* 0x0000003227ff7210 */ /* 0x000fe20007f3e0ff */
[----:B------:R1:W-:Y:S02]  /*f8c0*/  STG.E.U8 desc[UR8][R30.64], R49 ;  /* 0x000000311e007986 */ /* 0x0003e4000c101108 */
[----:B------:R-:W-:-:S02]  /*f8d0*/  IMAD.IADD R36, R37, 0x1, R226 ;  /* 0x0000000125247824 */ /* 0x000fc400078e02e2 */
[----:B------:R2:W-:Y:S04]  /*f8e0*/  STG.E.U8 desc[UR8][R32.64], R57 ;  /* 0x0000003920007986 */ /* 0x0005e8000c101108 */
[----:B------:R-:W-:Y:S01]  /*f8f0*/  STG.E.U8 desc[UR8][R34.64], R61 ;  /* 0x0000003d22007986 */ /* 0x000fe2000c101108 */
[----:B-1----:R-:W-:Y:S01]  /*f900*/  IMAD R49, R28, 0x2, R47 ;  /* 0x000000021c317824 */ /* 0x002fe200078e022f */
[----:B------:R-:W-:Y:S01]  /*f910*/  LEA.HI.X.SX32 R31, R39, R26, 0x1, P1 ;  /* 0x0000001a271f7211 */ /* 0x000fe200008f0eff */
[----:B------:R-:W-:Y:S01]  /*f920*/  IMAD.IADD R30, R55, 0x1, R226 ;  /* 0x00000001371e7824 */ /* 0x000fe200078e02e2 */
[----:B------:R-:W-:Y:S01]  /*f930*/  LEA.HI R39, R244, 0xe, RZ, 0x1a ;  /* 0x0000000ef4277811 */ /* 0x000fe200078fd0ff */
[----:B------:R-:W-:Y:S01]  /*f940*/  IMAD R51, R28, 0x2, R49 ;  /* 0x000000021c337824 */ /* 0x000fe200078e0231 */
[----:B------:R-:W-:-:S02]  /*f950*/  IADD3 RZ, P1, PT, R27, R50, RZ ;  /* 0x000000321bff7210 */ /* 0x000fc40007f3e0ff */
[----:B------:R1:W-:Y:S01]  /*f960*/  STG.E.U8 desc[UR8][R30.64], R59 ;  /* 0x0000003b1e007986 */ /* 0x0003e2000c101108 */
[C---:B------:R-:W-:Y:S01]  /*f970*/  IMAD R53, R28.reuse, 0x2, R51 ;  /* 0x000000021c357824 */ /* 0x040fe200078e0233 */
[----:B------:R-:W-:Y:S01]  /*f980*/  LEA.HI.X.SX32 R37, R27, R26, 0x1, P1 ;  /* 0x0000001a1b257211 */ /* 0x000fe200008f0eff */
[----:B------:R-:W-:Y:S01]  /*f990*/  IMAD R27, R39, R24, RZ ;  /* 0x00000018271b7224 */ /* 0x000fe200078e02ff */
[----:B------:R-:W-:Y:S01]  /*f9a0*/  LEA.HI.X.SX32 R39, R25, R26, 0x1, P2 ;  /* 0x0000001a19277211 */ /* 0x000fe200010f0eff */
[C---:B------:R-:W-:Y:S02]  /*f9b0*/  IMAD R55, R28.reuse, 0x4, R53 ;  /* 0x000000041c377824 */ /* 0x040fe400078e0235 */
[----:B------:R3:W-:Y:S01]  /*f9c0*/  STG.E.U8 desc[UR8][R36.64], R67 ;  /* 0x0000004324007986 */ /* 0x0007e2000c101108 */
[----:B--2---:R-:W-:Y:S01]  /*f9d0*/  IADD3 R32, P2, PT, R27, R226, RZ ;  /* 0x000000e21b207210 */ /* 0x004fe20007f5e0ff */
[C---:B------:R-:W-:Y:S02]  /*f9e0*/  IMAD R57, R28.reuse, 0x2, R55 ;  /* 0x000000021c397824 */ /* 0x040fe400078e0237 */
[----:B------:R2:W-:Y:S01]  /*f9f0*/  STG.E.U8 desc[UR8][R38.64], R71 ;  /* 0x0000004726007986 */ /* 0x0005e2000c101108 */
[----:B-1----:R-:W-:Y:S01]  /*fa00*/  IADD3 R30, P1, PT, R41, R50, RZ ;  /* 0x00000032291e7210 */ /* 0x002fe20007f3e0ff */
[----:B------:R-:W-:Y:S01]  /*fa10*/  IMAD R25, R28, 0x2, R57 ;  /* 0x000000021c197824 */ /* 0x000fe200078e0239 */
[----:B------:R-:W-:-:S02]  /*fa20*/  LEA.HI.X.SX32 R33, R27, R224, 0x1, P2 ;  /* 0x000000e01b217211 */ /* 0x000fc400010f0eff */
[----:B------:R-:W-:Y:S01]  /*fa30*/  LEA.HI.X.SX32 R31, R41, R26, 0x1, P1 ;  /* 0x0000001a291f7211 */ /* 0x000fe200008f0eff */
[C---:B------:R-:W-:Y:S01]  /*fa40*/  IMAD R59, R28.reuse, 0x2, R25 ;  /* 0x000000021c3b7824 */ /* 0x040fe200078e0219 */
[-C--:B------:R-:W-:Y:S02]  /*fa50*/  IADD3 R34, P1, PT, R43, R50.reuse, RZ ;  /* 0x000000322b227210 */ /* 0x080fe40007f3e0ff */
[----:B---3--:R-:W-:Y:S01]  /*fa60*/  IADD3 R36, P2, PT, R45, R50, RZ ;  /* 0x000000322d247210 */ /* 0x008fe20007f5e0ff */
[C---:B------:R-:W-:Y:S01]  /*fa70*/  IMAD R61, R28.reuse, 0x2, R59 ;  /* 0x000000021c3d7824 */ /* 0x040fe200078e023b */
[-C--:B------:R-:W-:Y:S01]  /*fa80*/  LEA.HI.X.SX32 R35, R43, R26.reuse, 0x1, P1 ;  /* 0x0000001a2b237211 */ /* 0x080fe200008f0eff */
[----:B------:R1:W-:Y:S01]  /*fa90*/  STG.E.U8 desc[UR8][R30.64], R69 ;  /* 0x000000451e007986 */ /* 0x0003e2000c101108 */
[----:B------:R-:W-:Y:S01]  /*faa0*/  LEA.HI.X.SX32 R37, R45, R26, 0x1, P2 ;  /* 0x0000001a2d257211 */ /* 0x000fe200010f0eff */
[----:B------:R-:W-:Y:S01]  /*fab0*/  IMAD R63, R28, 0x2, R61 ;  /* 0x000000021c3f7824 */ /* 0x000fe200078e023d */
[C---:B--2---:R-:W-:Y:S01]  /*fac0*/  IADD3 R38, P1, PT, R29.reuse, R50, RZ ;  /* 0x000000321d267210 */ /* 0x044fe20007f3e0ff */
[----:B------:R2:W-:Y:S01]  /*fad0*/  STG.E.U8 desc[UR8][R32.64], R89 ;  /* 0x0000005920007986 */ /* 0x0005e2000c101108 */
[----:B------:R-:W-:Y:S01]  /*fae0*/  LEA.HI R27, R244, 0x1e, RZ, 0x1a ;  /* 0x0000001ef41b7811 */ /* 0x000fe200078fd0ff */
[----:B------:R-:W-:Y:S01]  /*faf0*/  IMAD R65, R28, 0x2, R63 ;  /* 0x000000021c417824 */ /* 0x000fe200078e023f */
[----:B------:R-:W-:Y:S01]  /*fb00*/  LEA.HI.X.SX32 R39, R29, R26, 0x1, P1 ;  /* 0x0000001a1d277211 */ /* 0x000fe200008f0eff */
[----:B------:R3:W-:Y:S01]  /*fb10*/  STG.E.U8 desc[UR8][R34.64], R87 ;  /* 0x0000005722007986 */ /* 0x0007e2000c101108 */
[----:B------:R-:W-:Y:S01]  /*fb20*/  PRMT R29, R16, 0x7770, RZ ;  /* 0x00007770101d7816 */ /* 0x000fe200000000ff */
[----:B------:R-:W-:Y:S01]  /*fb30*/  IMAD R67, R28, 0x4, R65 ;  /* 0x000000041c437824 */ /* 0x000fe200078e0241 */
[----:B------:R-:W-:Y:S01]  /*fb40*/  LEA.HI R43, R244, 0xee, RZ, 0x1a ;  /* 0x000000eef42b7811 */ /* 0x000fe200078fd0ff */
[----:B------:R4:W-:Y:S01]  /*fb50*/  STG.E.U8 desc[UR8][R36.64], R73 ;  /* 0x0000004924007986 */ /* 0x0009e2000c101108 */
[C---:B-1----:R-:W-:Y:S01]  /*fb60*/  IADD3 R30, P1, PT, R47.reuse, R50, RZ ;  /* 0x000000322f1e7210 */ /* 0x042fe20007f3e0ff */
[----:B------:R-:W-:Y:S01]  /*fb70*/  IMAD R45, R28, 0x2, R67 ;  /* 0x000000021c2d7824 */ /* 0x000fe200078e0243 */
[----:B------:R-:W-:Y:S01]  /*fb80*/  LEA.HI R41, R244, 0x6e, RZ, 0x1a ;  /* 0x0000006ef4297811 */ /* 0x000fe200078fd0ff */
[----:B------:R1:W-:Y:S01]  /*fb90*/  STG.E.U8 desc[UR8][R38.64], R75 ;  /* 0x0000004b26007986 */ /* 0x0003e2000c101108 */
[----:B------:R-:W-:Y:S01]  /*fba0*/  LEA.HI.X.SX32 R31, R47, R26, 0x1, P1 ;  /* 0x0000001a2f1f7211 */ /* 0x000fe200008f0eff */
[----:B------:R-:W-:Y:S01]  /*fbb0*/  IMAD R69, R28, 0x2, R45 ;  /* 0x000000021c457824 */ /* 0x000fe200078e022d */
[----:B--2---:R-:W-:Y:S01]  /*fbc0*/  IADD3 R32, P1, PT, R49, R50, RZ ;  /* 0x0000003231207210 */ /* 0x004fe20007f3e0ff */
[----:B------:R-:W-:-:S02]  /*fbd0*/  IMAD R27, R27, R24, RZ ;  /* 0x000000181b1b7224 */ /* 0x000fc400078e02ff */
[C---:B------:R-:W-:Y:S01]  /*fbe0*/  IMAD R71, R28.reuse, 0x2, R69 ;  /* 0x000000021c477824 */ /* 0x040fe200078e0245 */
[----:B------:R-:W-:Y:S01]  /*fbf0*/  LEA.HI.X.SX32 R33, R49, R26, 0x1, P1 ;  /* 0x0000001a31217211 */ /* 0x000fe200008f0eff */
[----:B------:R2:W-:Y:S01]  /*fc00*/  STG.E.U8 desc[UR8][R30.64], R85 ;  /* 0x000000551e007986 */ /* 0x0005e2000c101108 */
[C---:B---3--:R-:W-:Y:S01]  /*fc10*/  IADD3 R34, P1, PT, R51.reuse, R50, RZ ;  /* 0x0000003233227210 */ /* 0x048fe20007f3e0ff */
[C---:B------:R-:W-:Y:S02]  /*fc20*/  IMAD R47, R28.reuse, 0x2, R71 ;  /* 0x000000021c2f7824 */ /* 0x040fe400078e0247 */
[----:B------:R3:W-:Y:S01]  /*fc30*/  STG.E.U8 desc[UR8][R32.64], R77 ;  /* 0x0000004d20007986 */ /* 0x0007e2000c101108 */
[----:B------:R-:W-:Y:S01]  /*fc40*/  LEA.HI.X.SX32 R35, R51, R26, 0x1, P1 ;  /* 0x0000001a33237211 */ /* 0x000fe200008f0eff */
[C---:B------:R-:W-:Y:S01]  /*fc50*/  IMAD R49, R28.reuse, 0x2, R47 ;  /* 0x000000021c317824 */ /* 0x040fe200078e022f */
[----:B----4-:R-:W-:Y:S01]  /*fc60*/  IADD3 R36, P1, PT, R53, R50, RZ ;  /* 0x0000003235247210 */ /* 0x010fe20007f3e0ff */
[----:B------:R-:W-:Y:S01]  /*fc70*/  IMAD R43, R43, R28, RZ ;  /* 0x0000001c2b2b7224 */ /* 0x000fe200078e02ff */
[----:B-1----:R-:W-:Y:S01]  /*fc80*/  IADD3 R38, P2, PT, R27, R226, RZ ;  /* 0x000000e21b267210 */ /* 0x002fe20007f5e0ff */
[C---:B------:R-:W-:Y:S01]  /*fc90*/  IMAD R73, R28.reuse, 0x2, R49 ;  /* 0x000000021c497824 */ /* 0x040fe200078e0231 */
[----:B------:R-:W-:Y:S01]  /*fca0*/  LEA.HI.X.SX32 R37, R53, R26, 0x1, P1 ;  /* 0x0000001a35257211 */ /* 0x000fe200008f0eff */
[----:B------:R1:W-:Y:S01]  /*fcb0*/  STG.E.U8 desc[UR8][R34.64], R79 ;  /* 0x0000004f22007986 */ /* 0x0003e2000c101108 */
[----:B--2---:R-:W-:Y:S01]  /*fcc0*/  IADD3 R30, P1, PT, R55, R50, RZ ;  /* 0x00000032371e7210 */ /* 0x004fe20007f3e0ff */
[C---:B------:R-:W-:Y:S01]  /*fcd0*/  IMAD R51, R28.reuse, 0x4, R73 ;  /* 0x000000041c337824 */ /* 0x040fe200078e0249 */
[----:B------:R-:W-:Y:S01]  /*fce0*/  LEA.HI.X.SX32 R39, R27, R224, 0x1, P2 ;  /* 0x000000e01b277211 */ /* 0x000fe200010f0eff */
[----:B------:R2:W-:Y:S01]  /*fcf0*/  STG.E.U8 desc[UR8][R36.64], R81 ;  /* 0x0000005124007986 */ /* 0x0005e2000c101108 */
[----:B------:R-:W-:Y:S01]  /*fd00*/  LEA.HI.X.SX32 R31, R55, R26, 0x1, P1 ;  /* 0x0000001a371f7211 */ /* 0x000fe200008f0eff */
[----:B------:R-:W-:Y:S01]  /*fd10*/  IMAD R75, R28, 0x2, R51 ;  /* 0x000000021c4b7824 */ /* 0x000fe200078e0233 */
[C---:B---3--:R-:W-:Y:S01]  /*fd20*/  IADD3 R32, P1, PT, R57.reuse, R50, RZ ;  /* 0x0000003239207210 */ /* 0x048fe20007f3e0ff */
[----:B------:R3:W-:Y:S01]  /*fd30*/  STG.E.U8 desc[UR8][R38.64], R83 ;  /* 0x0000005326007986 */ /* 0x0007e2000c101108 */
[----:B------:R-:W-:Y:S01]  /*fd40*/  PRMT R27, R16, 0x7771, RZ ;  /* 0x00007771101b7816 */ /* 0x000fe200000000ff */
[C---:B------:R-:W-:Y:S01]  /*fd50*/  IMAD R53, R28.reuse, 0x2, R75 ;  /* 0x000000021c357824 */ /* 0x040fe200078e024b */
[----:B------:R-:W-:Y:S01]  /*fd60*/  LEA.HI.X.SX32 R33, R57, R26, 0x1, P1 ;  /* 0x0000001a39217211 */ /* 0x000fe200008f0eff */
[----:B------:R4:W-:Y:S01]  /*fd70*/  STG.E.U8 desc[UR8][R30.64], R29 ;  /* 0x0000001d1e007986 */ /* 0x0009e2000c101108 */
[----:B-1----:R-:W-:Y:S01]  /*fd80*/  IADD3 R34, P2, PT, R25, R50, RZ ;  /* 0x0000003219227210 */ /* 0x002fe20007f5e0ff */
[----:B------:R-:W-:-:S02]  /*fd90*/  IMAD R77, R28, 0x2, R53 ;  /* 0x000000021c4d7824 */ /* 0x000fc400078e0235 */
[----:B------:R1:W-:Y:S01]  /*fda0*/  STG.E.U8 desc[UR8][R32.64], R27 ;  /* 0x0000001b20007986 */ /* 0x0003e2000c101108 */
[----:B------:R-:W-:Y:S01]  /*fdb0*/  LEA.HI.X.SX32 R35, R25, R26, 0x1, P2 ;  /* 0x0000001a19237211 */ /* 0x000fe200010f0eff */
[----:B------:R-:W-:Y:S01]  /*fdc0*/  IMAD R55, R28, 0x2, R77 ;  /* 0x000000021c377824 */ /* 0x000fe200078e024d */
[----:B------:R-:W-:Y:S01]  /*fdd0*/  PRMT R25, R16, 0x7772, RZ ;  /* 0x0000777210197816 */ /* 0x000fe200000000ff */
[-C--:B------:R-:W-:Y:S01]  /*fde0*/  IMAD R41, R41, R28.reuse, RZ ;  /* 0x0000001c29297224 */ /* 0x080fe200078e02ff */
[----:B--2---:R-:W-:Y:S01]  /*fdf0*/  LEA.HI R37, R244, 0x8e, RZ, 0x1a ;  /* 0x0000008ef4257811 */ /* 0x004fe200078fd0ff */
[----:B------:R-:W-:Y:S01]  /*fe00*/  IMAD R79, R28, 0x2, R55 ;  /* 0x000000021c4f7824 */ /* 0x000fe200078e0237 */
[C---:B---3--:R-:W-:Y:S01]  /*fe10*/  LEA.HI R39, R244.reuse, 0x7e, RZ, 0x1a ;  /* 0x0000007ef4277811 */ /* 0x048fe200078fd0ff */
[----:B------:R2:W-:Y:S01]  /*fe20*/  STG.E.U8 desc[UR8][R34.64], R25 ;  /* 0x0000001922007986 */ /* 0x0005e2000c101108 */
[----:B----4-:R-:W-:Y:S01]  /*fe30*/  LEA.HI R31, R244, 0xfe, RZ, 0x1a ;  /* 0x000000fef41f7811 */ /* 0x010fe200078fd0ff */
[----:B------:R-:W-:Y:S01]  /*fe40*/  IMAD R57, R28, 0x2, R79 ;  /* 0x000000021c397824 */ /* 0x000fe200078e024f */
[C---:B------:R-:W-:Y:S01]  /*fe50*/  LEA.HI R29, R244.reuse, 0xbe, RZ, 0x1a ;  /* 0x000000bef41d7811 */ /* 0x040fe200078fd0ff */
[-C--:B------:R-:W-:Y:S01]  /*fe60*/  IMAD R37, R37, R28.reuse, RZ ;  /* 0x0000001c25257224 */ /* 0x080fe200078e02ff */
[----:B-1----:R-:W-:Y:S01]  /*fe70*/  LEA.HI R33, R244, 0xae, RZ, 0x1a ;  /* 0x000000aef4217811 */ /* 0x002fe200078fd0ff */
[----:B------:R-:W-:Y:S01]  /*fe80*/  IMAD R81, R28, 0x4, R57 ;  /* 0x000000041c517824 */ /* 0x000fe200078e0239 */
[----:B------:R-:W-:Y:S01]  /*fe90*/  LEA.HI R27, R244, 0xce, RZ, 0x1a ;  /* 0x000000cef41b7811 */ /* 0x000fe200078fd0ff */
[----:B------:R-:W-:Y:S01]  /*fea0*/  IMAD R31, R31, R28, RZ ;  /* 0x0000001c1f1f7224 */ /* 0x000fe200078e02ff */
[-C--:B------:R-:W-:Y:S01]  /*feb0*/  IADD3 RZ, P1, PT, R37, R50.reuse, RZ ;  /* 0x0000003225ff7210 */ /* 0x080fe20007f3e0ff */
[C---:B------:R-:W-:Y:S01]  /*fec0*/  IMAD R83, R28.reuse, 0x2, R81 ;  /* 0x000000021c537824 */ /* 0x040fe200078e0251 */
[----:B------:R-:W-:Y:S01]  /*fed0*/  IADD3 RZ, P5, PT, R41, R50, RZ ;  /* 0x0000003229ff7210 */ /* 0x000fe20007fbe0ff */
[----:B--2---:R-:W-:Y:S01]  /*fee0*/  IMAD R35, R95, R28, RZ ;  /* 0x0000001c5f237224 */ /* 0x004fe200078e02ff */
[----:B------:R-:W-:Y:S01]  /*fef0*/  LEA.HI.X.SX32 R37, R37, R26, 0x1, P1 ;  /* 0x0000001a25257211 */ /* 0x000fe200008f0eff */
[C---:B------:R-:W-:Y:S01]  /*ff00*/  IMAD R85, R28.reuse, 0x2, R83 ;  /* 0x000000021c557824 */ /* 0x040fe200078e0253 */
[----:B------:R-:W-:Y:S01]  /*ff10*/  IADD3 RZ, P1, PT, R43, R50, RZ ;  /* 0x000000322bff7210 */ /* 0x000fe20007f3e0ff */
[----:B------:R-:W-:Y:S01]  /*ff20*/  IMAD R33, R33, R28, RZ ;  /* 0x0000001c21217224 */ /* 0x000fe200078e02ff */
[----:B------:R-:W-:Y:S01]  /*ff30*/  IADD3 RZ, P2, PT, R35, R50, RZ ;  /* 0x0000003223ff7210 */ /* 0x000fe20007f5e0ff */
[C---:B------:R-:W-:Y:S01]  /*ff40*/  IMAD R87, R28.reuse, 0x2, R85 ;  /* 0x000000021c577824 */ /* 0x040fe200078e0255 */
[----:B------:R-:W-:Y:S01]  /*ff50*/  LEA.HI.X.SX32 R43, R43, R26, 0x1, P1 ;  /* 0x0000001a2b2b7211 */ /* 0x000fe200008f0eff */
[----:B------:R-:W-:Y:S01]  /*ff60*/  IMAD R39, R39, R28, RZ ;  /* 0x0000001c27277224 */ /* 0x000fe200078e02ff */
[----:B------:R-:W-:Y:S01]  /*ff70*/  IADD3 RZ, P3, PT, R33, R50, RZ ;  /* 0x0000003221ff7210 */ /* 0x000fe20007f7e0ff */
[C---:B------:R-:W-:Y:S01]  /*ff80*/  IMAD R89, R28.reuse, 0x2, R87 ;  /* 0x000000021c597824 */ /* 0x040fe200078e0257 */
[----:B------:R-:W-:Y:S01]  /*ff90*/  LEA.HI.X.SX32 R35, R35, R26, 0x1, P2 ;  /* 0x0000001a23237211 */ /* 0x000fe200010f0eff */
[----:B------:R-:W-:Y:S01]  /*ffa0*/  IMAD R29, R29, R28, RZ ;  /* 0x0000001c1d1d7224 */ /* 0x000fe200078e02ff */
[----:B------:R-:W-:Y:S01]  /*ffb0*/  IADD3 R230, P2, PT, R59, R50, RZ ;  /* 0x000000323be67210 */ /* 0x000fe20007f5e0ff */
[C---:B------:R-:W-:Y:S01]  /*ffc0*/  IMAD R91, R28.reuse, 0x2, R89 ;  /* 0x000000021c5b7824 */ /* 0x040fe200078e0259 */
[----:B------:R-:W-:Y:S01]  /*ffd0*/  LEA.HI.X.SX32 R33, R33, R26, 0x1, P3 ;  /* 0x0000001a21217211 */ /* 0x000fe200018f0eff */
[----:B------:R-:W-:Y:S01]  /*ffe0*/  IMAD R27, R27, R28, RZ ;  /* 0x0000001c1b1b7224 */ /* 0x000fe200078e02ff */
[----:B------:R-:W-:Y:S01]  /*fff0*/  IADD3 R232, P3, PT, R61, R50, RZ ;  /* 0x000000323de87210 */ /* 0x000fe20007f7e0ff */
[----:B------:R-:W-:Y:S01]  /*10000*/  IMAD R93, R28, 0x2, R91 ;  /* 0x000000021c5d7824 */ /* 0x000fe200078e025b */
[----:B------:R-:W-:-:S02]  /*10010*/  LEA.HI.X.SX32 R231, R59, R26, 0x1, P2 ;  /* 0x0000001a3be77211 */ /* 0x000fc400010f0eff */
[----:B------:R-:W-:Y:S01]  /*10020*/  LEA.HI.X.SX32 R233, R61, R26, 0x1, P3 ;  /* 0x0000001a3de97211 */ /* 0x000fe200018f0eff */
[C---:B------:R-:W-:Y:S01]  /*10030*/  IMAD R95, R28.reuse, 0x4, R93 ;  /* 0x000000041c5f7824 */ /* 0x040fe200078e025d */
[-C--:B------:R-:W-:Y:S01]  /*10040*/  IADD3 R234, P1, PT, R63, R50.reuse, RZ ;  /* 0x000000323fea7210 */ /* 0x080fe20007f3e0ff */
[----:B------:R1:W-:Y:S01]  /*10050*/  STG.E.U8 desc[UR8][R230.64], R229 ;  /* 0x000000e5e6007986 */ /* 0x0003e2000c101108 */
[----:B------:R-:W-:Y:S01]  /*10060*/  IADD3 R240, P2, PT, R65, R50, RZ ;  /* 0x0000003241f07210 */ /* 0x000fe20007f5e0ff */
[C---:B------:R-:W-:Y:S01]  /*10070*/  IMAD R97, R28.reuse, 0x2, R95 ;  /* 0x000000021c617824 */ /* 0x040fe200078e025f */
[-C--:B------:R-:W-:Y:S02]  /*10080*/  LEA.HI.X.SX32 R235, R63, R26.reuse, 0x1, P1 ;  /* 0x0000001a3feb7211 */ /* 0x080fe400008f0eff */
[----:B------:R-:W-:Y:S01]  /*10090*/  LEA.HI.X.SX32 R241, R65, R26, 0x1, P2 ;  /* 0x0000001a41f17211 */ /* 0x000fe200010f0eff */
[----:B------:R-:W-:Y:S01]  /*100a0*/  IMAD R99, R28, 0x2, R97 ;  /* 0x000000021c637824 */ /* 0x000fe200078e0261 */
[----:B------:R-:W-:-:S02]  /*100b0*/  IADD3 R218, P1, PT, R45, R50, RZ ;  /* 0x000000322dda7210 */ /* 0x000fc40007f3e0ff */
[-C--:B------:R-:W-:Y:S01]  /*100c0*/  IADD3 R214, P2, PT, R69, R50.reuse, RZ ;  /* 0x0000003245d67210 */ /* 0x080fe20007f5e0ff */
[C---:B------:R-:W-:Y:S01]  /*100d0*/  IMAD R101, R28.reuse, 0x2, R99 ;  /* 0x000000021c657824 */ /* 0x040fe200078e0263 */
[----:B------:R-:W-:Y:S02]  /*100e0*/  IADD3 R242, P3, PT, R67, R50, RZ ;  /* 0x0000003243f27210 */ /* 0x000fe40007f7e0ff */
[-C--:B------:R-:W-:Y:S01]  /*100f0*/  LEA.HI.X.SX32 R219, R45, R26.reuse, 0x1, P1 ;  /* 0x0000001a2ddb7211 */ /* 0x080fe200008f0eff */
[C---:B------:R-:W-:Y:S01]  /*10100*/  IMAD R103, R28.reuse, 0x2, R101 ;  /* 0x000000021c677824 */ /* 0x040fe200078e0265 */
[-C--:B------:R-:W-:Y:S02]  /*10110*/  LEA.HI.X.SX32 R215, R69, R26.reuse, 0x1, P2 ;  /* 0x0000001a45d77211 */ /* 0x080fe400010f0eff */
[----:B------:R-:W-:Y:S01]  /*10120*/  LEA.HI.X.SX32 R243, R67, R26, 0x1, P3 ;  /* 0x0000001a43f37211 */ /* 0x000fe200018f0eff */
[----:B------:R-:W-:Y:S01]  /*10130*/  IMAD R105, R28, 0x2, R103 ;  /* 0x000000021c697824 */ /* 0x000fe200078e0267 */
[----:B------:R-:W-:-:S02]  /*10140*/  IADD3 R216, P2, PT, R47, R50, RZ ;  /* 0x000000322fd87210 */ /* 0x000fc40007f5e0ff */
[----:B------:R-:W-:Y:S01]  /*10150*/  IADD3 R220, P3, PT, R49, R50, RZ ;  /* 0x0000003231dc7210 */ /* 0x000fe20007f7e0ff */
[C---:B------:R-:W-:Y:S01]  /*10160*/  IMAD R109, R28.reuse, 0x2, R105 ;  /* 0x000000021c6d7824 */ /* 0x040fe200078e0269 */
[----:B------:R-:W-:Y:S02]  /*10170*/  LEA.HI.X.SX32 R217, R47, R26, 0x1, P2 ;  /* 0x0000001a2fd97211 */ /* 0x000fe400010f0eff */
[----:B------:R-:W-:Y:S01]  /*10180*/  IADD3 R222, P1, PT, R71, R50, RZ ;  /* 0x0000003247de7210 */ /* 0x000fe20007f3e0ff */
[C---:B------:R-:W-:Y:S01]  /*10190*/  IMAD R113, R28.reuse, 0x4, R109 ;  /* 0x000000041c717824 */ /* 0x040fe200078e026d */
[----:B------:R-:W-:Y:S02]  /*101a0*/  LEA.HI.X.SX32 R221, R49, R26, 0x1, P3 ;  /* 0x0000001a31dd7211 */ /* 0x000fe400018f0eff */
[----:B------:R-:W-:Y:S01]  /*101b0*/  IADD3 R212, P2, PT, R51, R50, RZ ;  /* 0x0000003233d47210 */ /* 0x000fe20007f5e0ff */
[----:B------:R-:W-:Y:S01]  /*101c0*/  IMAD R117, R28, 0x2, R113 ;  /* 0x000000021c757824 */ /* 0x000fe200078e0271 */
[----:B------:R-:W-:-:S02]  /*101d0*/  LEA.HI.X.SX32 R223, R71, R26, 0x1, P1 ;  /* 0x0000001a47df7211 */ /* 0x000fc400008f0eff */
        /* <DEDUP_REMOVED lines=39> */
[----:B------:R-:W-:Y:S01]  /*10450*/  LEA.HI.X.SX32 R77, R89, R26, 0x1, P1 ;  /* 0x0000001a594d7211 */ /* 0x000fe200008f0eff */
[C---:B------:R-:W-:Y:S01]  /*10460*/  IMAD R71, R28.reuse, 0x2, R57 ;  /* 0x000000021c477824 */ /* 0x040fe200078e0239 */
[----:B------:R-:W-:Y:S02]  /*10470*/  IADD3 R188, P1, PT, R95, R50, RZ ;  /* 0x000000325fbc7210 */ /* 0x000fe40007f3e0ff */
[-C--:B------:R-:W-:Y:S01]  /*10480*/  LEA.HI.X.SX32 R91, R91, R26.reuse, 0x1, P2 ;  /* 0x0000001a5b5b7211 */ /* 0x080fe200010f0eff */
        /* <DEDUP_REMOVED lines=14> */
[----:B------:R-:W-:Y:S01]  /*10570*/  LEA.HI.X.SX32 R79, R103, R26, 0x1, P2 ;  /* 0x0000001a674f7211 */ /* 0x000fe200010f0eff */
[C---:B------:R-:W-:Y:S01]  /*10580*/  IMAD R89, R28.reuse, 0x4, R87 ;  /* 0x000000041c597824 */ /* 0x040fe200078e0257 */
[----:B------:R-:W-:Y:S02]  /*10590*/  IADD3 R100, P2, PT, R113, R50, RZ ;  /* 0x0000003271647210 */ /* 0x000fe40007f5e0ff */
[----:B------:R-:W-:Y:S01]  /*105a0*/  LEA.HI.X.SX32 R115, R109, R26, 0x1, P1 ;  /* 0x0000001a6d737211 */ /* 0x000fe200008f0eff */
[----:B------:R-:W-:Y:S01]  /*105b0*/  IMAD R93, R28, 0x2, R89 ;  /* 0x000000021c5d7824 */ /* 0x000fe200078e0259 */
[----:B------:R-:W-:-:S02]  /*105c0*/  IADD3 R98, P1, PT, R59, R50, RZ ;  /* 0x000000323b627210 */ /* 0x000fc40007f3e0ff */
[----:B------:R-:W-:Y:S01]  /*105d0*/  LEA.HI.X.SX32 R197, R99, R26, 0x1, P3 ;  /* 0x0000001a63c57211 */ /* 0x000fe200018f0eff */
        /* <DEDUP_REMOVED lines=12> */
[----:B------:R-:W-:Y:S01]  /*106a0*/  IMAD R61, R28, 0x2, R59 ;  /* 0x000000021c3d7824 */ /* 0x000fe200078e023b */
[----:B------:R-:W-:Y:S02]  /*106b0*/  LEA.HI.X.SX32 R143, R117, R26, 0x1, P3 ;  /* 0x0000001a758f7211 */ /* 0x000fe400018f0eff */
[-C--:B------:R-:W-:Y:S02]  /*106c0*/  IADD3 R186, P1, PT, R65, R50.reuse, RZ ;  /* 0x0000003241ba7210 */ /* 0x080fe40007f3e0ff */
[----:B------:R-:W-:-:S02]  /*106d0*/  IADD3 R190, P3, PT, R63, R50, RZ ;  /* 0x000000323fbe7210 */ /* 0x000fc40007f7e0ff */
[-C--:B------:R-:W-:Y:S01]  /*106e0*/  LEA.HI.X.SX32 R183, R45, R26.reuse, 0x1, P2 ;  /* 0x0000001a2db77211 */ /* 0x080fe200010f0eff */
[C---:B------:R-:W-:Y:S01]  /*106f0*/  IMAD R45, R28.reuse, 0x4, R61 ;  /* 0x000000041c2d7824 */ /* 0x040fe200078e023d */
[-C--:B------:R-:W-:Y:S02]  /*10700*/  LEA.HI.X.SX32 R187, R65, R26.reuse, 0x1, P1 ;  /* 0x0000001a41bb7211 */ /* 0x080fe400008f0eff */
[----:B------:R-:W-:Y:S01]  /*10710*/  LEA.HI.X.SX32 R191, R63, R26, 0x1, P3 ;  /* 0x0000001a3fbf7211 */ /* 0x000fe200018f0eff */
[----:B------:R-:W-:Y:S01]  /*10720*/  IMAD R63, R28, 0x2, R45 ;  /* 0x000000021c3f7824 */ /* 0x000fe200078e022d */
[-C--:B------:R-:W-:Y:S02]  /*10730*/  IADD3 R174, P1, PT, R47, R50.reuse, RZ ;  /* 0x000000322fae7210 */ /* 0x080fe40007f3e0ff */
[-C--:B------:R-:W-:Y:S02]  /*10740*/  IADD3 R176, P3, PT, R67, R50.reuse, RZ ;  /* 0x0000003243b07210 */ /* 0x080fe40007f7e0ff */
[----:B------:R-:W-:-:S02]  /*10750*/  IADD3 R172, P2, PT, R49, R50, RZ ;  /* 0x0000003231ac7210 */ /* 0x000fc40007f5e0ff */
[-C--:B------:R-:W-:Y:S01]  /*10760*/  LEA.HI.X.SX32 R175, R47, R26.reuse, 0x1, P1 ;  /* 0x0000001a2faf7211 */ /* 0x080fe200008f0eff */
[C---:B------:R-:W-:Y:S01]  /*10770*/  IMAD R47, R28.reuse, 0x2, R63 ;  /* 0x000000021c2f7824 */ /* 0x040fe200078e023f */
[----:B------:R-:W-:Y:S02]  /*10780*/  LEA.HI.X.SX32 R177, R67, R26, 0x1, P3 ;  /* 0x0000001a43b17211 */ /* 0x000fe400018f0eff */
[----:B------:R-:W-:Y:S02]  /*10790*/  IADD3 R170, P3, PT, R51, R50, RZ ;  /* 0x0000003233aa7210 */ /* 0x000fe40007f7e0ff */
[-C--:B------:R-:W-:Y:S01]  /*107a0*/  LEA.HI.X.SX32 R173, R49, R26.reuse, 0x1, P2 ;  /* 0x0000001a31ad7211 */ /* 0x080fe200010f0eff */
[C---:B------:R-:W-:Y:S01]  /*107b0*/  IMAD R49, R28.reuse, 0x2, R47 ;  /* 0x000000021c317824 */ /* 0x040fe200078e022f */
[----:B------:R-:W-:Y:S02]  /*107c0*/  LEA.HI.X.SX32 R171, R51, R26, 0x1, P3 ;  /* 0x0000001a33ab7211 */ /* 0x000fe400018f0eff */
[-C--:B------:R-:W-:Y:S01]  /*107d0*/  IADD3 R166, P2, PT, R53, R50.reuse, RZ ;  /* 0x0000003235a67210 */ /* 0x080fe20007f5e0ff */
[----:B------:R-:W-:Y:S01]  /*107e0*/  IMAD R51, R28, 0x2, R49 ;  /* 0x000000021c337824 */ /* 0x000fe200078e0231 */
[----:B------:R-:W-:-:S02]  /*107f0*/  IADD3 R168, P1, PT, R69, R50, RZ ;  /* 0x0000003245a87210 */ /* 0x000fc40007f3e0ff */
[----:B------:R-:W-:Y:S02]  /*10800*/  IADD3 R164, P3, PT, R55, R50, RZ ;  /* 0x0000003237a47210 */ /* 0x000fe40007f7e0ff */
[-C--:B------:R-:W-:Y:S01]  /*10810*/  LEA.HI.X.SX32 R167, R53, R26.reuse, 0x1, P2 ;  /* 0x0000001a35a77211 */ /* 0x080fe200010f0eff */
[C---:B------:R-:W-:Y:S01]  /*10820*/  IMAD R53, R28.reuse, 0x2, R51 ;  /* 0x000000021c357824 */ /* 0x040fe200078e0233 */
[-C--:B------:R-:W-:Y:S02]  /*10830*/  LEA.HI.X.SX32 R169, R69, R26.reuse, 0x1, P1 ;  /* 0x0000001a45a97211 */ /* 0x080fe400008f0eff */
[----:B------:R-:W-:Y:S01]  /*10840*/  LEA.HI.X.SX32 R165, R55, R26, 0x1, P3 ;  /* 0x0000001a37a57211 */ /* 0x000fe200018f0eff */
[----:B------:R-:W-:Y:S01]  /*10850*/  IMAD R55, R28, 0x2, R53 ;  /* 0x000000021c377824 */ /* 0x000fe200078e0235 */
[-C--:B------:R-:W-:Y:S02]  /*10860*/  IADD3 R162, P1, PT, R57, R50.reuse, RZ ;  /* 0x0000003239a27210 */ /* 0x080fe40007f3e0ff */
[----:B------:R-:W-:-:S02]  /*10870*/  IADD3 R160, P2, PT, R71, R50, RZ ;  /* 0x0000003247a07210 */ /* 0x000fc40007f5e0ff */
[----:B------:R-:W-:Y:S01]  /*10880*/  LEA.HI.X.SX32 R163, R57, R26, 0x1, P1 ;  /* 0x0000001a39a37211 */ /* 0x000fe200008f0eff */
[C---:B------:R-:W-:Y:S01]  /*10890*/  IMAD R57, R28.reuse, 0x4, R55 ;  /* 0x000000041c397824 */ /* 0x040fe200078e0237 */
[----:B------:R-:W-:Y:S02]  /*108a0*/  IADD3 R158, P3, PT, R73, R50, RZ ;  /* 0x00000032499e7210 */ /* 0x000fe40007f7e0ff */
[-C--:B------:R-:W-:Y:S01]  /*108b0*/  LEA.HI.X.SX32 R161, R71, R26.reuse, 0x1, P2 ;  /* 0x0000001a47a17211 */ /* 0x080fe200010f0eff */
[C---:B------:R-:W-:Y:S01]  /*108c0*/  IMAD R67, R28.reuse, 0x2, R57 ;  /* 0x000000021c437824 */ /* 0x040fe200078e0239 */
[----:B------:R-:W-:Y:S02]  /*108d0*/  LEA.HI.X.SX32 R159, R73, R26, 0x1, P3 ;  /* 0x0000001a499f7211 */ /* 0x000fe400018f0eff */
[-C--:B------:R-:W-:Y:S01]  /*108e0*/  IADD3 R152, P3, PT, R83, R50.reuse, RZ ;  /* 0x0000003253987210 */ /* 0x080fe20007f7e0ff */
[----:B------:R-:W-:Y:S01]  /*108f0*/  IMAD R71, R28, 0x2, R67 ;  /* 0x000000021c477824 */ /* 0x000fe200078e0243 */
[----:B------:R-:W-:-:S02]  /*10900*/  IADD3 R156, P1, PT, R75, R50, RZ ;  /* 0x000000324b9c7210 */ /* 0x000fc40007f3e0ff */
[----:B------:R-:W-:Y:S01]  /*10910*/  IADD3 R154, P2, PT, R81, R50, RZ ;  /* 0x00000032519a7210 */ /* 0x000fe20007f5e0ff */
        /* <DEDUP_REMOVED lines=9> */
[----:B------:R-:W-:Y:S01]  /*109b0*/  LEA.HI.X.SX32 R147, R93, R26, 0x1, P3 ;  /* 0x0000001a5d937211 */ /* 0x000fe200018f0eff */
[----:B------:R-:W-:Y:S01]  /*109c0*/  IMAD R83, R28, 0x2, R81 ;  /* 0x000000021c537824 */ /* 0x000fe200078e0251 */
[----:B------:R-:W-:Y:S02]  /*109d0*/  IADD3 R138, P3, PT, R103, R50, RZ ;  /* 0x00000032678a7210 */ /* 0x000fe40007f7e0ff */
[-C--:B------:R-:W-:Y:S02]  /*109e0*/  LEA.HI.X.SX32 R149, R89, R26.reuse, 0x1, P2 ;  /* 0x0000001a59957211 */ /* 0x080fe400010f0eff */
[----:B------:R-:W-:Y:S02]  /*109f0*/  LEA.HI.X.SX32 R151, R87, R26, 0x1, P1 ;  /* 0x0000001a57977211 */ /* 0x000fe400008f0eff */
[-C--:B------:R-:W-:Y:S02]  /*10a00*/  IADD3 R140, P2, PT, R97, R50.reuse, RZ ;  /* 0x00000032618c7210 */ /* 0x080fe40007f5e0ff */
[----:B------:R-:W-:-:S02]  /*10a10*/  IADD3 R144, P1, PT, R95, R50, RZ ;  /* 0x000000325f907210 */ /* 0x000fc40007f3e0ff */
[----:B------:R-:W-:Y:S02]  /*10a20*/  LEA.HI.X.SX32 R139, R103, R26, 0x1, P3 ;  /* 0x0000001a678b7211 */ /* 0x000fe400018f0eff */
[----:B------:R-:W-:Y:S02]  /*10a30*/  IADD3 R132, P3, PT, R45, R50, RZ ;  /* 0x000000322d847210 */ /* 0x000fe40007f7e0ff */
[-C--:B------:R-:W-:Y:S02]  /*10a40*/  LEA.HI.X.SX32 R141, R97, R26.reuse, 0x1, P2 ;  /* 0x0000001a618d7211 */ /* 0x080fe400010f0eff */
        /* <DEDUP_REMOVED lines=13> */
[-C--:B------:R-:W-:Y:S02]  /*10b20*/  LEA.HI.X.SX32 R131, R63, R26.reuse, 0x1, P1 ;  /* 0x0000001a3f837211 */ /* 0x080fe400008f0eff */
[----:B------:R-:W-:Y:S01]  /*10b30*/  LEA.HI.X.SX32 R127, R49, R26, 0x1, P3 ;  /* 0x0000001a317f7211 */ /* 0x000fe200018f0eff */
[C---:B------:R-:W-:Y:S01]  /*10b40*/  IMAD R49, R28.reuse, 0x2, R47 ;  /* 0x000000021c317824 */ /* 0x040fe200078e022f */
[-C--:B------:R-:W-:Y:S02]  /*10b50*/  IADD3 R68, P1, PT, R51, R50.reuse, RZ ;  /* 0x0000003233447210 */ /* 0x080fe40007f3e0ff */
[----:B------:R-:W-:Y:S02]  /*10b60*/  IADD3 R64, P2, PT, R53, R50, RZ ;  /* 0x0000003235407210 */ /* 0x000fe40007f5e0ff */
[----:B------:R-:W-:Y:S01]  /*10b70*/  LEA.HI.X.SX32 R69, R51, R26, 0x1, P1 ;  /* 0x0000001a33457211 */ /* 0x000fe200008f0eff */
[----:B------:R-:W-:Y:S01]  /*10b80*/  IMAD R51, R28, 0x2, R49 ;  /* 0x000000021c337824 */ /* 0x000fe200078e0231 */
[----:B------:R-:W-:-:S02]  /*10b90*/  IADD3 R124, P3, PT, R55, R50, RZ ;  /* 0x00000032377c7210 */ /* 0x000fc40007f7e0ff */
[-C--:B------:R-:W-:Y:S01]  /*10ba0*/  LEA.HI.X.SX32 R65, R53, R26.reuse, 0x1, P2 ;  /* 0x0000001a35417211 */ /* 0x080fe200010f0eff */
[C---:B------:R-:W-:Y:S01]  /*10bb0*/  IMAD R53, R28.reuse, 0x2, R51 ;  /* 0x000000021c357824 */ /* 0x040fe200078e0233 */
[----:B------:R-:W-:Y:S02]  /*10bc0*/  LEA.HI.X.SX32 R125, R55, R26, 0x1, P3 ;  /* 0x0000001a377d7211 */ /* 0x000fe400018f0eff */
[-C--:B------:R-:W-:Y:S01]  /*10bd0*/  IADD3 R122, P1, PT, R57, R50.reuse, RZ ;  /* 0x00000032397a7210 */ /* 0x080fe20007f3e0ff */
[C---:B------:R-:W-:Y:S01]  /*10be0*/  IMAD R55, R28.reuse, 0x2, R53 ;  /* 0x000000021c377824 */ /* 0x040fe200078e0235 */
[----:B------:R-:W-:Y:S02]  /*10bf0*/  IADD3 R116, P3, PT, R71, R50, RZ ;  /* 0x0000003247747210 */ /* 0x000fe40007f7e0ff */
[-C--:B------:R-:W-:Y:S01]  /*10c00*/  LEA.HI.X.SX32 R123, R57, R26.reuse, 0x1, P1 ;  /* 0x0000001a397b7211 */ /* 0x080fe200008f0eff */
[----:B------:R-:W-:Y:S01]  /*10c10*/  IMAD R57, R28, 0x4, R55 ;  /* 0x000000041c397824 */ /* 0x000fe200078e0237 */
[----:B------:R-:W-:-:S02]  /*10c20*/  LEA.HI.X.SX32 R117, R71, R26, 0x1, P3 ;  /* 0x0000001a47757211 */ /* 0x000fc400018f0eff */
[-C--:B------:R-:W-:Y:S01]  /*10c30*/  IADD3 R104, P3, PT, R81, R50.reuse, RZ ;  /* 0x0000003251687210 */ /* 0x080fe20007f7e0ff */
[C---:B------:R-:W-:Y:S01]  /*10c40*/  IMAD R61, R28.reuse, 0x2, R57 ;  /* 0x000000021c3d7824 */ /* 0x040fe200078e0239 */
[----:B------:R-:W-:Y:S02]  /*10c50*/  IADD3 R118, P2, PT, R67, R50, RZ ;  /* 0x0000003243767210 */ /* 0x000fe40007f5e0ff */
[-C--:B------:R-:W-:Y:S01]  /*10c60*/  LEA.HI.X.SX32 R105, R81, R26.reuse, 0x1, P3 ;  /* 0x0000001a51697211 */ /* 0x080fe200018f0eff */
[----:B------:R-:W-:Y:S01]  /*10c70*/  IMAD R63, R28, 0x2, R61 ;  /* 0x000000021c3f7824 */ /* 0x000fe200078e023d */
[----:B------:R-:W-:Y:S02]  /*10c80*/  LEA.HI.X.SX32 R119, R67, R26, 0x1, P2 ;  /* 0x0000001a43777211 */ /* 0x000fe400010f0eff */
[-C--:B------:R-:W-:Y:S02]  /*10c90*/  IADD3 R94, P3, PT, R59, R50.reuse, RZ ;  /* 0x000000323b5e7210 */ /* 0x080fe40007f7e0ff */
[----:B------:R-:W-:-:S02]  /*10ca0*/  IADD3 R108, P2, PT, R75, R50, RZ ;  /* 0x000000324b6c7210 */ /* 0x000fc40007f5e0ff */
[----:B------:R-:W-:Y:S02]  /*10cb0*/  IADD3 R112, P1, PT, R73, R50, RZ ;  /* 0x0000003249707210 */ /* 0x000fe40007f3e0ff */
[-C--:B------:R-:W-:Y:S01]  /*10cc0*/  LEA.HI.X.SX32 R95, R59, R26.reuse, 0x1, P3 ;  /* 0x0000001a3b5f7211 */ /* 0x080fe200018f0eff */
[C---:B------:R-:W-:Y:S01]  /*10cd0*/  IMAD R59, R28.reuse, 0x2, R63 ;  /* 0x000000021c3b7824 */ /* 0x040fe200078e023f */
[----:B------:R-:W-:Y:S02]  /*10ce0*/  LEA.HI.X.SX32 R109, R75, R26, 0x1, P2 ;  /* 0x0000001a4b6d7211 */ /* 0x000fe400010f0eff */
[----:B------:R-:W-:Y:S01]  /*10cf0*/  IADD3 R96, P2, PT, R45, R50, RZ ;  /* 0x000000322d607210 */ /* 0x000fe20007f5e0ff */
[----:B------:R-:W-:Y:S01]  /*10d00*/  IMAD R67, R28, 0x2, R59 ;  /* 0x000000021c437824 */ /* 0x000fe200078e023b */
[----:B------:R-:W-:Y:S02]  /*10d10*/  LEA.HI.X.SX32 R113, R73, R26, 0x1, P1 ;  /* 0x0000001a49717211 */ /* 0x000fe400008f0eff */
[----:B------:R-:W-:-:S02]  /*10d20*/  IADD3 R102, P1, PT, R83, R50, RZ ;  /* 0x0000003253667210 */ /* 0x000fc40007f3e0ff */
[----:B------:R-:W-:Y:S02]  /*10d30*/  IADD3 R86, P3, PT, R51, R50, RZ ;  /* 0x0000003233567210 */ /* 0x000fe40007f7e0ff */
[----:B------:R-:W-:Y:S02]  /*10d40*/  LEA.HI.X.SX32 R97, R45, R26, 0x1, P2 ;  /* 0x0000001a2d617211 */ /* 0x000fe400010f0eff */
[----:B------:R-:W-:Y:S02]  /*10d50*/  IADD3 R88, P2, PT, R49, R50, RZ ;  /* 0x0000003231587210 */ /* 0x000fe40007f5e0ff */
[-C--:B------:R-:W-:Y:S02]  /*10d60*/  LEA.HI.X.SX32 R103, R83, R26.reuse, 0x1, P1 ;  /* 0x0000001a53677211 */ /* 0x080fe400008f0eff */
[----:B------:R-:W-:Y:S01]  /*10d70*/  LEA.HI.X.SX32 R87, R51, R26, 0x1, P3 ;  /* 0x0000001a33577211 */ /* 0x000fe200018f0eff */
[----:B------:R-:W-:Y:S01]  /*10d80*/  IMAD R51, R28, 0x2, R67 ;  /* 0x000000021c337824 */ /* 0x000fe200078e0243 */
[----:B------:R-:W-:-:S02]  /*10d90*/  IADD3 R92, P1, PT, R47, R50, RZ ;  /* 0x000000322f5c7210 */ /* 0x000fc40007f3e0ff */
[----:B------:R-:W-:Y:S01]  /*10da0*/  LEA.HI.X.SX32 R89, R49, R26, 0x1, P2 ;  /* 0x0000001a31597211 */ /* 0x000fe200010f0eff */
[C---:B------:R-:W-:Y:S01]  /*10db0*/  IMAD R71, R28.reuse, 0x2, R51 ;  /* 0x000000021c477824 */ /* 0x040fe200078e0233 */
[----:B------:R-:W-:Y:S02]  /*10dc0*/  IADD3 R80, P2, PT, R55, R50, RZ ;  /* 0x0000003237507210 */ /* 0x000fe40007f5e0ff */
[----:B------:R-:W-:Y:S02]  /*10dd0*/  LEA.HI.X.SX32 R93, R47, R26, 0x1, P1 ;  /* 0x0000001a2f5d7211 */ /* 0x000fe400008f0eff */
[-C--:B------:R-:W-:Y:S02]  /*10de0*/  IADD3 R82, P1, PT, R53, R50.reuse, RZ ;  /* 0x0000003235527210 */ /* 0x080fe40007f3e0ff */
[----:B------:R-:W-:Y:S02]  /*10df0*/  IADD3 R52, P3, PT, R57, R50, RZ ;  /* 0x0000003239347210 */ /* 0x000fe40007f7e0ff */
[-C--:B------:R-:W-:Y:S01]  /*10e00*/  LEA.HI.X.SX32 R81, R55, R26.reuse, 0x1, P2 ;  /* 0x0000001a37517211 */ /* 0x080fe200010f0eff */
[----:B------:R-:W-:Y:S01]  /*10e10*/  IMAD R55, R28, 0x4, R71 ;  /* 0x000000041c377824 */ /* 0x000fe200078e0247 */
[----:B------:R-:W-:-:S02]  /*10e20*/  LEA.HI.X.SX32 R83, R53, R26, 0x1, P1 ;  /* 0x0000001a35537211 */ /* 0x000fc400008f0eff */
[----:B------:R-:W-:Y:S01]  /*10e30*/  LEA.HI.X.SX32 R53, R57, R26, 0x1, P3 ;  /* 0x0000001a39357211 */ /* 0x000fe200018f0eff */
[C---:B------:R-:W-:Y:S01]  /*10e40*/  IMAD R237, R28.reuse, 0x2, R55 ;  /* 0x000000021ced7824 */ /* 0x040fe200078e0237 */
[-C--:B------:R-:W-:Y:S02]  /*10e50*/  IADD3 R48, P3, PT, R59, R50.reuse, RZ ;  /* 0x000000323b307210 */ /* 0x080fe40007f7e0ff */
        /* <DEDUP_REMOVED lines=8> */
[----:B------:R-:W-:Y:S02]  /*10ee0*/  IADD3 R72, P1, PT, R67, R50, RZ ;  /* 0x0000003243487210 */ /* 0x000fe40007f3e0ff */
[----:B------:R-:W-:Y:S01]  /*10ef0*/  LEA.HI.X.SX32 R57, R51, R26, 0x1, P2 ;  /* 0x0000001a33397211 */ /* 0x000fe200010f0eff */
[----:B------:R-:W-:Y:S01]  /*10f00*/  IMAD R51, R28, 0x2, R47 ;  /* 0x000000021c337824 */ /* 0x000fe200078e022f */
[----:B------:R-:W-:Y:S02]  /*10f10*/  LEA.HI R25, R244, 0xde, RZ, 0x1a ;  /* 0x000000def4197811 */ /* 0x000fe400078fd0ff */
[-C--:B------:R-:W-:Y:S01]  /*10f20*/  IADD3 R74, P3, PT, R71, R50.reuse, RZ ;  /* 0x00000032474a7210 */ /* 0x080fe20007f7e0ff */
[----:B------:R-:W-:Y:S01]  /*10f30*/  IMAD R239, R28, 0x2, R51 ;  /* 0x000000021cef7824 */ /* 0x000fe200078e0233 */
[----:B------:R-:W-:Y:S01]  /*10f40*/  IADD3 RZ, P4, PT, R31, R50, RZ ;  /* 0x000000321fff7210 */ /* 0x000fe20007f9e0ff */
[----:B------:R-:W-:Y:S01]  /*10f50*/  IMAD R25, R25, R28, RZ ;  /* 0x0000001c19197224 */ /* 0x000fe200078e02ff */
[----:B------:R-:W-:-:S02]  /*10f60*/  IADD3 R66, P2, PT, R237, R50, RZ ;  /* 0x00000032ed427210 */ /* 0x000fc40007f5e0ff */
[-C--:B------:R-:W-:Y:S02]  /*10f70*/  LEA.HI.X.SX32 R73, R67, R26.reuse, 0x1, P1 ;  /* 0x0000001a43497211 */ /* 0x080fe400008f0eff */
[----:B------:R-:W-:Y:S02]  /*10f80*/  LEA.HI.X.SX32 R75, R71, R26, 0x1, P3 ;  /* 0x0000001a474b7211 */ /* 0x000fe400018f0eff */
[-C--:B------:R-:W-:Y:S02]  /*10f90*/  IADD3 R70, P1, PT, R55, R50.reuse, RZ ;  /* 0x0000003237467210 */ /* 0x080fe40007f3e0ff */
[----:B------:R-:W-:Y:S02]  /*10fa0*/  IADD3 RZ, P6, PT, R39, R50, RZ ;  /* 0x0000003227ff7210 */ /* 0x000fe40007fde0ff */
[----:B------:R-:W-:Y:S02]  /*10fb0*/  LEA.HI.X.SX32 R31, R31, R26, 0x1, P4 ;  /* 0x0000001a1f1f7211 */ /* 0x000fe400020f0eff */
[----:B------:R-:W-:-:S02]  /*10fc0*/  IADD3 R62, P3, PT, R59, R50, RZ ;  /* 0x000000323b3e7210 */ /* 0x000fc40007f7e0ff */
[----:B------:R-:W-:Y:S01]  /*10fd0*/  LEA.HI.X.SX32 R67, R237, R26, 0x1, P2 ;  /* 0x0000001aed437211 */ /* 0x000fe200010f0eff */
[----:B------:R-:W-:Y:S01]  /*10fe0*/  IMAD R237, R28, 0x2, R239 ;  /* 0x000000021ced7824 */ /* 0x000fe200078e02ef */
[----:B------:R-:W-:Y:S02]  /*10ff0*/  IADD3 RZ, P4, PT, R29, R50, RZ ;  /* 0x000000321dff7210 */ /* 0x000fe40007f9e0ff */
[-C--:B------:R-:W-:Y:S02]  /*11000*/  LEA.HI.X.SX32 R71, R55, R26.reuse, 0x1, P1 ;  /* 0x0000001a37477211 */ /* 0x080fe400008f0eff */
[-C--:B------:R-:W-:Y:S02]  /*11010*/  LEA.HI.X.SX32 R41, R41, R26.reuse, 0x1, P5 ;  /* 0x0000001a29297211 */ /* 0x080fe400028f0eff */
[-C--:B------:R-:W-:Y:S02]  /*11020*/  LEA.HI.X.SX32 R39, R39, R26.reuse, 0x1, P6 ;  /* 0x0000001a27277211 */ /* 0x080fe400030f0eff */
[----:B------:R-:W-:-:S02]  /*11030*/  LEA.HI.X.SX32 R63, R59, R26, 0x1, P3 ;  /* 0x0000001a3b3f7211 */ /* 0x000fc400018f0eff */
[-C--:B------:R-:W-:Y:S02]  /*11040*/  IADD3 R58, P1, PT, R47, R50.reuse, RZ ;  /* 0x000000322f3a7210 */ /* 0x080fe40007f3e0ff */
[-C--:B------:R-:W-:Y:S02]  /*11050*/  IADD3 RZ, P5, PT, R27, R50.reuse, RZ ;  /* 0x000000321bff7210 */ /* 0x080fe40007fbe0ff */
[----:B------:R-:W-:Y:S02]  /*11060*/  IADD3 RZ, P6, PT, R25, R50, RZ ;  /* 0x0000003219ff7210 */ /* 0x000fe40007fde0ff */
[----:B------:R-:W-:Y:S02]  /*11070*/  LEA.HI.X.SX32 R29, R29, R26, 0x1, P4 ;  /* 0x0000001a1d1d7211 */ /* 0x000fe400020f0eff */
[-C--:B------:R-:W-:Y:S02]  /*11080*/  IADD3 R54, P2, PT, R51, R50.reuse, RZ ;  /* 0x0000003233367210 */ /* 0x080fe40007f5e0ff */
[----:B------:R-:W-:-:S02]  /*11090*/  IADD3 R46, P3, PT, R239, R50, RZ ;  /* 0x00000032ef2e7210 */ /* 0x000fc40007f7e0ff */
[----:B------:R-:W-:Y:S02]  /*110a0*/  IADD3 R50, P4, PT, R237, R50, RZ ;  /* 0x00000032ed327210 */ /* 0x000fe40007f9e0ff */
[-C--:B------:R-:W-:Y:S02]  /*110b0*/  LEA.HI.X.SX32 R59, R47, R26.reuse, 0x1, P1 ;  /* 0x0000001a2f3b7211 */ /* 0x080fe400008f0eff */
[-C--:B------:R-:W-:Y:S02]  /*110c0*/  LEA.HI.X.SX32 R55, R51, R26.reuse, 0x1, P2 ;  /* 0x0000001a33377211 */ /* 0x080fe400010f0eff */
[----:B------:R-:W-:Y:S02]  /*110d0*/  LEA.HI.X.SX32 R47, R239, R26, 0x1, P3 ;  /* 0x0000001aef2f7211 */ /* 0x000fe400018f0eff */
[----:B------:R-:W-:Y:S02]  /*110e0*/  IADD3 R246, P1, PT, R227, R226, RZ ;  /* 0x000000e2e3f67210 */ /* 0x000fe40007f3e0ff */
[----:B------:R-:W-:-:S02]  /*110f0*/  LEA.HI.X.SX32 R51, R237, R26, 0x1, P4 ;  /* 0x0000001aed337211 */ /* 0x000fc400020f0eff */
[C---:B------:R-:W-:Y:S02]  /*11100*/  PRMT R239, R17.reuse, 0x7770, RZ ;  /* 0x0000777011ef7816 */ /* 0x040fe400000000ff */
[----:B------:R-:W-:Y:S02]  /*11110*/  PRMT R237, R17, 0x7771, RZ ;  /* 0x0000777111ed7816 */ /* 0x000fe400000000ff */
[----:B------:R-:W-:Y:S01]  /*11120*/  LEA.HI.X.SX32 R247, R227, R224, 0x1, P1 ;  /* 0x000000e0e3f77211 */ /* 0x000fe200008f0eff */
[----:B------:R2:W-:Y:S01]  /*11130*/  STG.E.U8 desc[UR8][R232.64], R239 ;  /* 0x000000efe8007986 */ /* 0x0005e2000c101108 */
[C---:B------:R-:W-:Y:S02]  /*11140*/  PRMT R17, R18.reuse, 0x7770, RZ ;  /* 0x0000777012117816 */ /* 0x040fe400000000ff */
[----:B------:R-:W-:Y:S01]  /*11150*/  PRMT R28, R18, 0x7771, RZ ;  /* 0x00007771121c7816 */ /* 0x000fe200000000ff */
[----:B------:R-:W-:Y:S01]  /*11160*/  STG.E.U8 desc[UR8][R234.64], R237 ;  /* 0x000000edea007986 */ /* 0x000fe2000c101108 */
[----:B------:R-:W-:-:S02]  /*11170*/  LEA.HI.X.SX32 R27, R27, R26, 0x1, P5 ;  /* 0x0000001a1b1b7211 */ /* 0x000fc400028f0eff */
[----:B------:R-:W-:Y:S01]  /*11180*/  LEA.HI.X.SX32 R25, R25, R26, 0x1, P6 ;  /* 0x0000001a19197211 */ /* 0x000fe200030f0eff */
[----:B------:R-:W-:Y:S01]  /*11190*/  STG.E.U8 desc[UR8][R240.64], R251 ;  /* 0x000000fbf0007986 */ /* 0x000fe2000c101108 */
[C---:B------:R-:W-:Y:S02]  /*111a0*/  PRMT R227, R20.reuse, 0x7773, RZ ;  /* 0x0000777314e37816 */ /* 0x040fe400000000ff */
[C---:B-1----:R-:W-:Y:S01]  /*111b0*/  PRMT R229, R20.reuse, 0x7772, RZ ;  /* 0x0000777214e57816 */ /* 0x042fe200000000ff */
[----:B------:R-:W-:Y:S01]  /*111c0*/  STG.E.U8 desc[UR8][R246.64], R249 ;  /* 0x000000f9f6007986 */ /* 0x000fe2000c101108 */
[C---:B------:R-:W-:Y:S02]  /*111d0*/  PRMT R231, R20.reuse, 0x7771, RZ ;  /* 0x0000777114e77816 */ /* 0x040fe400000000ff */
[----:B--2---:R-:W-:Y:S01]  /*111e0*/  PRMT R239, R20, 0x7770, RZ ;  /* 0x0000777014ef7816 */ /* 0x004fe200000000ff */
[----:B------:R1:W-:Y:S01]  /*111f0*/  STG.E.U8 desc[UR8][R242.64], R17 ;  /* 0x00000011f2007986 */ /* 0x0003e2000c101108 */
[----:B------:R-:W-:-:S02]  /*11200*/  PRMT R26, R18, 0x7772, RZ ;  /* 0x00007772121a7816 */ /* 0x000fc400000000ff */
[C---:B------:R-:W-:Y:S01]  /*11210*/  PRMT R20, R19.reuse, 0x7772, RZ ;  /* 0x0000777213147816 */ /* 0x040fe200000000ff */
[----:B------:R2:W-:Y:S01]  /*11220*/  STG.E.U8 desc[UR8][R218.64], R28 ;  /* 0x0000001cda007986 */ /* 0x0005e2000c101108 */
[----:B------:R-:W-:Y:S02]  /*11230*/  PRMT R16, R19, 0x7771, RZ ;  /* 0x0000777113107816 */ /* 0x000fe400000000ff */
[C---:B------:R-:W-:Y:S01]  /*11240*/  LEA.HI R30, R244.reuse, 0x6e, RZ, 0x1a ;  /* 0x0000006ef41e7811 */ /* 0x040fe200078fd0ff */
[----:B------:R3:W-:Y:S01]  /*11250*/  STG.E.U8 desc[UR8][R214.64], R26 ;  /* 0x0000001ad6007986 */ /* 0x0007e2000c101108 */
[C---:B------:R-:W-:Y:S02]  /*11260*/  LEA.HI R32, R244.reuse, 0x7e, RZ, 0x1a ;  /* 0x0000007ef4207811 */ /* 0x040fe400078fd0ff */
[----:B------:R-:W-:Y:S02]  /*11270*/  LEA.HI R36, R244, 0x8e, RZ, 0x1a ;  /* 0x0000008ef4247811 */ /* 0x000fe400078fd0ff */
[----:B-1----:R-:W-:-:S02]  /*11280*/  PRMT R17, R18, 0x7773, RZ ;  /* 0x0000777312117816 */ /* 0x002fc400000000ff */
[C---:B------:R-:W-:Y:S02]  /*11290*/  PRMT R18, R19.reuse, 0x7773, RZ ;  /* 0x0000777313127816 */ /* 0x040fe400000000ff */
[----:B--2---:R-:W-:Y:S01]  /*112a0*/  LEA.HI R28, R244, 0x3e, RZ, 0x1a ;  /* 0x0000003ef41c7811 */ /* 0x004fe200078fd0ff */
[----:B------:R1:W-:Y:S01]  /*112b0*/  STG.E.U8 desc[UR8][R222.64], R17 ;  /* 0x00000011de007986 */ /* 0x0003e2000c101108 */
[----:B------:R-:W-:Y:S01]  /*112c0*/  PRMT R19, R19, 0x7770, RZ ;  /* 0x0000777013137816 */ /* 0x000fe200000000ff */
[-C--:B---3--:R-:W-:Y:S01]  /*112d0*/  IMAD R214, R42, R24.reuse, RZ ;  /* 0x000000182ad67224 */ /* 0x088fe200078e02ff */
[----:B------:R-:W-:Y:S01]  /*112e0*/  LEA.HI R219, R244, 0xee, RZ, 0x1a ;  /* 0x000000eef4db7811 */ /* 0x000fe200078fd0ff */
[-C--:B------:R-:W-:Y:S01]  /*112f0*/  IMAD R34, R28, R24.reuse, RZ ;  /* 0x000000181c227224 */ /* 0x080fe200078e02ff */
[C---:B------:R-:W-:Y:S01]  /*11300*/  LEA.HI R26, R244.reuse, 0xbe, RZ, 0x1a ;  /* 0x000000bef41a7811 */ /* 0x040fe200078fd0ff */
[----:B------:R2:W-:Y:S01]  /*11310*/  STG.E.U8 desc[UR8][R216.64], R19 ;  /* 0x00000013d8007986 */ /* 0x0005e2000c101108 */
[----:B------:R-:W-:Y:S01]  /*11320*/  LEA.HI R38, R244, 0x9e, RZ, 0x1a ;  /* 0x0000009ef4267811 */ /* 0x000fe200078fd0ff */
[-C--:B------:R-:W-:Y:S01]  /*11330*/  IMAD R28, R36, R24.reuse, RZ ;  /* 0x00000018241c7224 */ /* 0x080fe200078e02ff */
[----:B------:R-:W-:Y:S01]  /*11340*/  LEA.HI R215, R244, 0x5e, RZ, 0x1a ;  /* 0x0000005ef4d77811 */ /* 0x000fe200078fd0ff */
[----:B------:R3:W-:Y:S01]  /*11350*/  STG.E.U8 desc[UR8][R220.64], R16 ;  /* 0x00000010dc007986 */ /* 0x0007e2000c101108 */
[----:B0-----:R-:W-:Y:S01]  /*11360*/  PRMT R234, R8, 0x7773, RZ ;  /* 0x0000777308ea7816 */ /* 0x001fe200000000ff */
[-C--:B-1----:R-:W-:Y:S01]  /*11370*/  IMAD R223, R32, R24.reuse, RZ ;  /* 0x0000001820df7224 */ /* 0x082fe200078e02ff */
[----:B------:R-:W-:Y:S01]  /*11380*/  LEA.HI R17, R244, 0xce, RZ, 0x1a ;  /* 0x000000cef4117811 */ /* 0x000fe200078fd0ff */
[-C--:B------:R-:W-:Y:S01]  /*11390*/  IMAD R32, R40, R24.reuse, RZ ;  /* 0x0000001828207224 */ /* 0x080fe200078e02ff */
[----:B------:R0:W-:Y:S01]  /*113a0*/  STG.E.U8 desc[UR8][R210.64], R20 ;  /* 0x00000014d2007986 */ /* 0x0001e2000c101108 */
[-C--:B------:R-:W-:Y:S01]  /*113b0*/  IMAD R215, R215, R24.reuse, RZ ;  /* 0x00000018d7d77224 */ /* 0x080fe200078e02ff */
[----:B------:R-:W-:Y:S01]  /*113c0*/  PRMT R232, R9, 0x7770, RZ ;  /* 0x0000777009e87816 */ /* 0x000fe200000000ff */
[-C--:B--2---:R-:W-:Y:S01]  /*113d0*/  IMAD R217, R219, R24.reuse, RZ ;  /* 0x00000018dbd97224 */ /* 0x084fe200078e02ff */
[----:B------:R-:W-:Y:S01]  /*113e0*/  LEA.HI R19, R244, 0x4e, RZ, 0x1a ;  /* 0x0000004ef4137811 */ /* 0x000fe200078fd0ff */
[-C--:B------:R-:W-:Y:S01]  /*113f0*/  IMAD R218, R17, R24.reuse, RZ ;  /* 0x0000001811da7224 */ /* 0x080fe200078e02ff */
[----:B------:R-:W-:Y:S01]  /*11400*/  PRMT R230, R9, 0x7771, RZ ;  /* 0x0000777109e67816 */ /* 0x000fe200000000ff */
[-C--:B------:R-:W-:Y:S01]  /*11410*/  IMAD R219, R30, R24.reuse, RZ ;  /* 0x000000181edb7224 */ /* 0x080fe200078e02ff */
[----:B---3--:R-:W-:Y:S01]  /*11420*/  LEA.HI R221, R244, 0xde, RZ, 0x1a ;  /* 0x000000def4dd7811 */ /* 0x008fe200078fd0ff */
[----:B------:R-:W-:Y:S01]  /*11430*/  IMAD R216, R26, R24, RZ ;  /* 0x000000181ad87224 */ /* 0x000fe200078e02ff */
[----:B------:R-:W-:Y:S01]  /*11440*/  IADD3 R16, P1, PT, R34, R226, RZ ;  /* 0x000000e222107210 */ /* 0x000fe20007f3e0ff */
[-C--:B------:R-:W-:Y:S01]  /*11450*/  IMAD R30, R38, R24.reuse, RZ ;  /* 0x00000018261e7224 */ /* 0x080fe200078e02ff */
[----:B------:R-:W-:Y:S01]  /*11460*/  PRMT R26, R8, 0x7770, RZ ;  /* 0x00007770081a7816 */ /* 0x000fe200000000ff */
[----:B------:R-:W-:Y:S01]  /*11470*/  IMAD R19, R19, R24, RZ ;  /* 0x0000001813137224 */ /* 0x000fe200078e02ff */
[----:B------:R-:W-:Y:S01]  /*11480*/  LEA.HI.X.SX32 R17, R34, R224, 0x1, P1 ;  /* 0x000000e022117211 */ /* 0x000fe200008f0eff */
[----:B------:R-:W-:Y:S01]  /*11490*/  IMAD R220, R221, R24, RZ ;  /* 0x00000018dddc7224 */ /* 0x000fe200078e02ff */
[----:B------:R-:W-:Y:S01]  /*114a0*/  PRMT R24, R8, 0x7771, RZ ;  /* 0x0000777108187816 */ /* 0x000fe200000000ff */
[--C-:B------:R-:W-:Y:S01]  /*114b0*/  IMAD.IADD R36, R28, 0x1, R226.reuse ;  /* 0x000000011c247824 */ /* 0x100fe200078e02e2 */
[----:B------:R-:W-:Y:S01]  /*114c0*/  PRMT R221, R8, 0x7772, RZ ;  /* 0x0000777208dd7816 */ /* 0x000fe200000000ff */
[----:B------:R-:W-:Y:S01]  /*114d0*/  STG.E.U8 desc[UR8][R16.64], R18 ;  /* 0x0000001210007986 */ /* 0x000fe2000c101108 */
[--C-:B------:R-:W-:Y:S01]  /*114e0*/  IMAD.IADD R34, R30, 0x1, R226.reuse ;  /* 0x000000011e227824 */ /* 0x100fe200078e02e2 */
[----:B0-----:R-:W-:Y:S01]  /*114f0*/  PRMT R211, R12, 0x7771, RZ ;  /* 0x000077710cd37816 */ /* 0x001fe200000000ff */
[--C-:B------:R-:W-:Y:S01]  /*11500*/  IMAD.IADD R42, R217, 0x1, R226.reuse ;  /* 0x00000001d92a7824 */ /* 0x100fe200078e02e2 */
[----:B------:R0:W-:Y:S01]  /*11510*/  STG.E.U8 desc[UR8][R212.64], R26 ;  /* 0x0000001ad4007986 */ /* 0x0001e2000c101108 */
[--C-:B------:R-:W-:Y:S01]  /*11520*/  IMAD.IADD R40, R219, 0x1, R226.reuse ;  /* 0x00000001db287824 */ /* 0x100fe200078e02e2 */
[----:B------:R-:W-:Y:S01]  /*11530*/  PRMT R217, R13, 0x7772, RZ ;  /* 0x000077720dd97816 */ /* 0x000fe200000000ff */
[--C-:B------:R-:W-:Y:S01]  /*11540*/  IMAD.IADD R38, R223, 0x1, R226.reuse ;  /* 0x00000001df267824 */ /* 0x100fe200078e02e2 */
[----:B------:R1:W-:Y:S01]  /*11550*/  STG.E.U8 desc[UR8][R208.64], R24 ;  /* 0x00000018d0007986 */ /* 0x0003e2000c101108 */
[--C-:B------:R-:W-:Y:S01]  /*11560*/  IMAD.IADD R30, R214, 0x1, R226.reuse ;  /* 0x00000001d61e7824 */ /* 0x100fe200078e02e2 */
[C---:B------:R-:W-:Y:S01]  /*11570*/  PRMT R219, R13.reuse, 0x7771, RZ ;  /* 0x000077710ddb7816 */ /* 0x040fe200000000ff */
[--C-:B------:R-:W-:Y:S01]  /*11580*/  IMAD.IADD R28, R216, 0x1, R226.reuse ;  /* 0x00000001d81c7824 */ /* 0x100fe200078e02e2 */
[----:B------:R2:W-:Y:S01]  /*11590*/  STG.E.U8 desc[UR8][R206.64], R221 ;  /* 0x000000ddce007986 */ /* 0x0005e2000c101108 */
[----:B------:R-:W-:Y:S01]  /*115a0*/  PRMT R223, R14, 0x7773, RZ ;  /* 0x000077730edf7816 */ /* 0x000fe200000000ff */
[--C-:B------:R-:W-:Y:S01]  /*115b0*/  IMAD.IADD R32, R32, 0x1, R226.reuse ;  /* 0x0000000120207824 */ /* 0x100fe200078e02e2 */
[----:B------:R-:W-:Y:S01]  /*115c0*/  PRMT R20, R14, 0x7772, RZ ;  /* 0x000077720e147816 */ /* 0x000fe200000000ff */
[--C-:B0-----:R-:W-:Y:S01]  /*115d0*/  IMAD.IADD R26, R218, 0x1, R226.reuse ;  /* 0x00000001da1a7824 */ /* 0x101fe200078e02e2 */
[C---:B------:R-:W-:Y:S01]  /*115e0*/  PRMT R213, R13.reuse, 0x7773, RZ ;  /* 0x000077730dd57816 */ /* 0x040fe200000000ff */
[----:B------:R-:W-:Y:S01]  /*115f0*/  STG.E.U8 desc[UR8][R198.64], R234 ;  /* 0x000000eac6007986 */ /* 0x000fe2000c101108 */
[----:B------:R-:W-:Y:S01]  /*11600*/  PRMT R216, R14, 0x7770, RZ ;  /* 0x000077700ed87816 */ /* 0x000fe200000000ff */
[----:B-1----:R-:W-:Y:S01]  /*11610*/  IMAD.IADD R24, R220, 0x1, R226 ;  /* 0x00000001dc187824 */ /* 0x002fe200078e02e2 */
[----:B------:R-:W-:Y:S01]  /*11620*/  PRMT R209, R12, 0x7772, RZ ;  /* 0x000077720cd17816 */ /* 0x000fe200000000ff */
[----:B------:R-:W-:Y:S01]  /*11630*/  STG.E.U8 desc[UR8][R202.64], R232 ;  /* 0x000000e8ca007986 */ /* 0x000fe2000c101108 */
[----:B------:R-:W-:-:S02]  /*11640*/  PRMT R208, R13, 0x7770, RZ ;  /* 0x000077700dd07816 */ /* 0x000fc400000000ff */
[C---:B--2---:R-:W-:Y:S01]  /*11650*/  PRMT R207, R12.reuse, 0x7773, RZ ;  /* 0x000077730ccf7816 */ /* 0x044fe200000000ff */
[----:B------:R0:W-:Y:S01]  /*11660*/  STG.E.U8 desc[UR8][R200.64], R230 ;  /* 0x000000e6c8007986 */ /* 0x0001e2000c101108 */
[----:B------:R-:W-:Y:S02]  /*11670*/  PRMT R221, R12, 0x7770, RZ ;  /* 0x000077700cdd7816 */ /* 0x000fe400000000ff */
[----:B------:R-:W-:Y:S02]  /*11680*/  PRMT R206, R14, 0x7771, RZ ;  /* 0x000077710ece7816 */ /* 0x000fe400000000ff */
[C---:B------:R-:W-:Y:S02]  /*11690*/  PRMT R212, R15.reuse, 0x7773, RZ ;  /* 0x000077730fd47816 */ /* 0x040fe400000000ff */
[C---:B------:R-:W-:Y:S02]  /*116a0*/  PRMT R214, R15.reuse, 0x7772, RZ ;  /* 0x000077720fd67816 */ /* 0x040fe400000000ff */
[----:B------:R-:W-:-:S02]  /*116b0*/  PRMT R210, R15, 0x7771, RZ ;  /* 0x000077710fd27816 */ /* 0x000fc400000000ff */
[----:B------:R-:W-:Y:S02]  /*116c0*/  PRMT R218, R15, 0x7770, RZ ;  /* 0x000077700fda7816 */ /* 0x000fe400000000ff */
[----:B------:R-:W1:Y:S01]  /*116d0*/  LDS.128 R12, [R2] ;  /* 0x00000000020c7984 */ /* 0x000e620000000c00 */
[-C--:B------:R-:W-:Y:S02]  /*116e0*/  IADD3 R16, P1, PT, R19, R226.reuse, RZ ;  /* 0x000000e213107210 */ /* 0x080fe40007f3e0ff */
[----:B------:R-:W-:Y:S02]  /*116f0*/  IADD3 R18, P2, PT, R215, R226, RZ ;  /* 0x000000e2d7127210 */ /* 0x000fe40007f5e0ff */
[-C--:B------:R-:W-:Y:S02]  /*11700*/  LEA.HI.X.SX32 R17, R19, R224.reuse, 0x1, P1 ;  /* 0x000000e013117211 */ /* 0x080fe400008f0eff */
[----:B------:R-:W-:Y:S02]  /*11710*/  LEA.HI.X.SX32 R19, R215, R224, 0x1, P2 ;  /* 0x000000e0d7137211 */ /* 0x000fe400010f0eff */
[----:B------:R-:W-:-:S02]  /*11720*/  PRMT R215, R9, 0x7772, RZ ;  /* 0x0000777209d77816 */ /* 0x000fc400000000ff */
[----:B------:R-:W-:Y:S02]  /*11730*/  PRMT R226, R9, 0x7773, RZ ;  /* 0x0000777309e27816 */ /* 0x000fe400000000ff */
[C---:B------:R-:W-:Y:S01]  /*11740*/  PRMT R224, R10.reuse, 0x7770, RZ ;  /* 0x000077700ae07816 */ /* 0x040fe200000000ff */
[----:B------:R1:W-:Y:S01]  /*11750*/  STG.E.U8 desc[UR8][R204.64], R215 ;  /* 0x000000d7cc007986 */ /* 0x0003e2000c101108 */
[C---:B------:R-:W-:Y:S02]  /*11760*/  PRMT R222, R10.reuse, 0x7771, RZ ;  /* 0x000077710ade7816 */ /* 0x040fe400000000ff */
[C---:B------:R-:W-:Y:S01]  /*11770*/  PRMT R8, R10.reuse, 0x7772, RZ ;  /* 0x000077720a087816 */ /* 0x040fe200000000ff */
[----:B------:R-:W-:Y:S01]  /*11780*/  STG.E.U8 desc[UR8][R16.64], R226 ;  /* 0x000000e210007986 */ /* 0x000fe2000c101108 */
[----:B------:R-:W-:Y:S02]  /*11790*/  PRMT R220, R10, 0x7773, RZ ;  /* 0x000077730adc7816 */ /* 0x000fe400000000ff */
[C---:B0-----:R-:W-:Y:S01]  /*117a0*/  PRMT R200, R11.reuse, 0x7770, RZ ;  /* 0x000077700bc87816 */ /* 0x041fe200000000ff */
[----:B------:R-:W-:Y:S01]  /*117b0*/  STG.E.U8 desc[UR8][R120.64], R224 ;  /* 0x000000e078007986 */ /* 0x000fe2000c101108 */
[----:B------:R-:W-:-:S02]  /*117c0*/  PRMT R202, R11, 0x7771, RZ ;  /* 0x000077710bca7816 */ /* 0x000fc400000000ff */
[C---:B------:R-:W-:Y:S01]  /*117d0*/  PRMT R198, R11.reuse, 0x7772, RZ ;  /* 0x000077720bc67816 */ /* 0x040fe200000000ff */
[----:B------:R-:W-:Y:S01]  /*117e0*/  STG.E.U8 desc[UR8][R110.64], R222 ;  /* 0x000000de6e007986 */ /* 0x000fe2000c101108 */
[----:B------:R-:W-:Y:S02]  /*117f0*/  PRMT R10, R11, 0x7773, RZ ;  /* 0x000077730b0a7816 */ /* 0x000fe400000000ff */
[C---:B------:R-:W-:Y:S01]  /*11800*/  PRMT R237, R21.reuse, 0x7771, RZ ;  /* 0x0000777115ed7816 */ /* 0x040fe200000000ff */
[----:B------:R0:W-:Y:S01]  /*11810*/  STG.E.U8 desc[UR8][R184.64], R8 ;  /* 0x00000008b8007986 */ /* 0x0001e2000c101108 */
[C---:B------:R-:W-:Y:S02]  /*11820*/  PRMT R233, R21.reuse, 0x7773, RZ ;  /* 0x0000777315e97816 */ /* 0x040fe400000000ff */
[----:B------:R-:W-:Y:S01]  /*11830*/  PRMT R235, R21, 0x7772, RZ ;  /* 0x0000777215eb7816 */ /* 0x000fe200000000ff */
[----:B------:R2:W-:Y:S01]  /*11840*/  STG.E.U8 desc[UR8][R84.64], R220 ;  /* 0x000000dc54007986 */ /* 0x0005e2000c101108 */
[----:B------:R-:W-:-:S02]  /*11850*/  PRMT R21, R22, 0x7773, RZ ;  /* 0x0000777316157816 */ /* 0x000fc400000000ff */
[C---:B------:R-:W-:Y:S01]  /*11860*/  PRMT R241, R22.reuse, 0x7772, RZ ;  /* 0x0000777216f17816 */ /* 0x040fe200000000ff */
[----:B------:R3:W-:Y:S01]  /*11870*/  STG.E.U8 desc[UR8][R76.64], R200 ;  /* 0x000000c84c007986 */ /* 0x0007e2000c101108 */
[----:B------:R-:W-:Y:S02]  /*11880*/  PRMT R243, R22, 0x7771, RZ ;  /* 0x0000777116f37816 */ /* 0x000fe400000000ff */
[C---:B-1----:R-:W-:Y:S01]  /*11890*/  PRMT R204, R12.reuse, 0x7770, RZ ;  /* 0x000077700ccc7816 */ /* 0x042fe200000000ff */
[----:B------:R1:W-:Y:S01]  /*118a0*/  STG.E.U8 desc[UR8][R90.64], R202 ;  /* 0x000000ca5a007986 */ /* 0x0003e2000c101108 */
[C---:B0-----:R-:W-:Y:S02]  /*118b0*/  PRMT R184, R12.reuse, 0x7771, RZ ;  /* 0x000077710cb87816 */ /* 0x041fe400000000ff */
[C---:B------:R-:W-:Y:S01]  /*118c0*/  PRMT R120, R12.reuse, 0x7772, RZ ;  /* 0x000077720c787816 */ /* 0x040fe200000000ff */
[----:B------:R0:W-:Y:S01]  /*118d0*/  STG.E.U8 desc[UR8][R106.64], R198 ;  /* 0x000000c66a007986 */ /* 0x0001e2000c101108 */
[----:B------:R-:W-:-:S02]  /*118e0*/  PRMT R110, R12, 0x7773, RZ ;  /* 0x000077730c6e7816 */ /* 0x000fc400000000ff */
[C---:B--2---:R-:W-:Y:S01]  /*118f0*/  PRMT R84, R13.reuse, 0x7771, RZ ;  /* 0x000077710d547816 */ /* 0x044fe200000000ff */
[----:B------:R2:W-:Y:S01]  /*11900*/  STG.E.U8 desc[UR8][R18.64], R10 ;  /* 0x0000000a12007986 */ /* 0x0005e2000c101108 */
[C---:B---3--:R-:W-:Y:S02]  /*11910*/  PRMT R76, R13.reuse, 0x7770, RZ ;  /* 0x000077700d4c7816 */ /* 0x048fe400000000ff */
[C---:B------:R-:W-:Y:S01]  /*11920*/  PRMT R16, R13.reuse, 0x7772, RZ ;  /* 0x000077720d107816 */ /* 0x040fe200000000ff */
[----:B------:R-:W-:Y:S01]  /*11930*/  STG.E.U8 desc[UR8][R188.64], R204 ;  /* 0x000000ccbc007986 */ /* 0x000fe2000c101108 */
[----:B------:R-:W-:Y:S02]  /*11940*/  PRMT R12, R13, 0x7773, RZ ;  /* 0x000077730d0c7816 */ /* 0x000fe400000000ff */
[C---:B------:R-:W-:Y:S01]  /*11950*/  PRMT R85, R14.reuse, 0x7773, RZ ;  /* 0x000077730e557816 */ /* 0x040fe200000000ff */
[----:B------:R-:W-:Y:S01]  /*11960*/  STG.E.U8 desc[UR8][R178.64], R184 ;  /* 0x000000b8b2007986 */ /* 0x000fe2000c101108 */
[----:B-1----:R-:W-:-:S02]  /*11970*/  PRMT R91, R14, 0x7772, RZ ;  /* 0x000077720e5b7816 */ /* 0x002fc400000000ff */
[C---:B0-----:R-:W-:Y:S01]  /*11980*/  PRMT R107, R14.reuse, 0x7771, RZ ;  /* 0x000077710e6b7816 */ /* 0x041fe200000000ff */
[----:B------:R-:W-:Y:S01]  /*11990*/  STG.E.U8 desc[UR8][R196.64], R120 ;  /* 0x00000078c4007986 */ /* 0x000fe2000c101108 */
[----:B------:R-:W-:Y:S02]  /*119a0*/  PRMT R14, R14, 0x7770, RZ ;  /* 0x000077700e0e7816 */ /* 0x000fe400000000ff */
[C---:B------:R-:W-:Y:S01]  /*119b0*/  PRMT R13, R15.reuse, 0x7773, RZ ;  /* 0x000077730f0d7816 */ /* 0x040fe200000000ff */
[----:B------:R-:W-:Y:S01]  /*119c0*/  STG.E.U8 desc[UR8][R180.64], R110 ;  /* 0x0000006eb4007986 */ /* 0x000fe2000c101108 */
[C---:B--2---:R-:W-:Y:S02]  /*119d0*/  PRMT R19, R15.reuse, 0x7772, RZ ;  /* 0x000077720f137816 */ /* 0x044fe400000000ff */
[C---:B------:R-:W-:Y:S01]  /*119e0*/  PRMT R77, R15.reuse, 0x7771, RZ ;  /* 0x000077710f4d7816 */ /* 0x040fe200000000ff */
[----:B------:R-:W-:Y:S01]  /*119f0*/  STG.E.U8 desc[UR8][R78.64], R76 ;  /* 0x0000004c4e007986 */ /* 0x000fe2000c101108 */
[----:B------:R-:W-:-:S02]  /*11a00*/  PRMT R15, R15, 0x7770, RZ ;  /* 0x000077700f0f7816 */ /* 0x000fc400000000ff */
[----:B------:R-:W-:Y:S01]  /*11a10*/  PRMT R22, R22, 0x7770, RZ ;  /* 0x0000777016167816 */ /* 0x000fe200000000ff */
[----:B------:R-:W-:Y:S01]  /*11a20*/  STG.E.U8 desc[UR8][R192.64], R84 ;  /* 0x00000054c0007986 */ /* 0x000fe2000c101108 */
[C---:B------:R-:W-:Y:S02]  /*11a30*/  PRMT R247, R23.reuse, 0x7773, RZ ;  /* 0x0000777317f77816 */ /* 0x040fe400000000ff */
[C---:B------:R-:W-:Y:S01]  /*11a40*/  PRMT R249, R23.reuse, 0x7772, RZ ;  /* 0x0000777217f97816 */ /* 0x040fe200000000ff */
[----:B------:R-:W-:Y:S01]  /*11a50*/  STG.E.U8 desc[UR8][R114.64], R16 ;  /* 0x0000001072007986 */ /* 0x000fe2000c101108 */
[C---:B------:R-:W-:Y:S02]  /*11a60*/  PRMT R251, R23.reuse, 0x7771, RZ ;  /* 0x0000777117fb7816 */ /* 0x040fe400000000ff */
[----:B------:R-:W-:Y:S01]  /*11a70*/  PRMT R23, R23, 0x7770, RZ ;  /* 0x0000777017177816 */ /* 0x000fe200000000ff */
[----:B------:R-:W-:Y:S01]  /*11a80*/  STG.E.U8 desc[UR8][R40.64], R12 ;  /* 0x0000000c28007986 */ /* 0x000fe2000c101108 */
[----:B------:R-:W-:-:S02]  /*11a90*/  PRMT R215, R4, 0x7770, RZ ;  /* 0x0000777004d77816 */ /* 0x000fc400000000ff */
[C---:B------:R-:W-:Y:S01]  /*11aa0*/  PRMT R199, R4.reuse, 0x7771, RZ ;  /* 0x0000777104c77816 */ /* 0x040fe200000000ff */
[----:B------:R-:W-:Y:S01]  /*11ab0*/  STG.E.U8 desc[UR8][R100.64], R14 ;  /* 0x0000000e64007986 */ /* 0x000fe2000c101108 */
[C---:B------:R-:W-:Y:S02]  /*11ac0*/  PRMT R11, R4.reuse, 0x7772, RZ ;  /* 0x00007772040b7816 */ /* 0x040fe400000000ff */
[----:B------:R-:W-:Y:S01]  /*11ad0*/  PRMT R9, R4, 0x7773, RZ ;  /* 0x0000777304097816 */ /* 0x000fe200000000ff */
[----:B------:R-:W-:Y:S01]  /*11ae0*/  STG.E.U8 desc[UR8][R142.64], R107 ;  /* 0x0000006b8e007986 */ /* 0x000fe2000c101108 */
[C---:B------:R-:W-:Y:S02]  /*11af0*/  PRMT R4, R5.reuse, 0x7770, RZ ;  /* 0x0000777005047816 */ /* 0x040fe400000000ff */
        /* <DEDUP_REMOVED lines=17> */
[----:B------:R-:W-:-:S03]  /*11c10*/  ISETP.GE.U32.AND P1, PT, R228, 0x40, PT ;  /* 0x00000040e400780c */ /* 0x000fc60003f26070 */
[----:B------:R-:W-:Y:S04]  /*11c20*/  STG.E.U8 desc[UR8][R176.64], R239 ;  /* 0x000000efb0007986 */ /* 0x000fe8000c101108 */
[----:B------:R-:W-:Y:S04]  /*11c30*/  STG.E.U8 desc[UR8][R174.64], R231 ;  /* 0x000000e7ae007986 */ /* 0x000fe8000c101108 */
[----:B------:R-:W-:Y:S04]  /*11c40*/  STG.E.U8 desc[UR8][R172.64], R229 ;  /* 0x000000e5ac007986 */ /* 0x000fe8000c101108 */
[----:B------:R-:W-:Y:S04]  /*11c50*/  STG.E.U8 desc[UR8][R170.64], R227 ;  /* 0x000000e3aa007986 */ /* 0x000fe8000c101108 */
[----:B------:R-:W0:Y:S04]  /*11c60*/  LDS.128 R12, [R2+0x800] ;  /* 0x00080000020c7984 */ /* 0x000e280000000c00 */
[----:B------:R-:W-:Y:S04]  /*11c70*/  STG.E.U8 desc[UR8][R168.64], R245 ;  /* 0x000000f5a8007986 */ /* 0x000fe8000c101108 */
[----:B------:R-:W-:Y:S04]  /*11c80*/  STG.E.U8 desc[UR8][R166.64], R237 ;  /* 0x000000eda6007986 */ /* 0x000fe8000c101108 */
[----:B------:R-:W-:Y:S04]  /*11c90*/  STG.E.U8 desc[UR8][R164.64], R235 ;  /* 0x000000eba4007986 */ /* 0x000fe8000c101108 */
[----:B------:R1:W-:Y:S04]  /*11ca0*/  STG.E.U8 desc[UR8][R36.64], R233 ;  /* 0x000000e924007986 */ /* 0x0003e8000c101108 */
[----:B------:R-:W-:Y:S04]  /*11cb0*/  STG.E.U8 desc[UR8][R162.64], R22 ;  /* 0x00000016a2007986 */ /* 0x000fe8000c101108 */
[----:B------:R-:W-:Y:S04]  /*11cc0*/  STG.E.U8 desc[UR8][R160.64], R243 ;  /* 0x000000f3a0007986 */ /* 0x000fe8000c101108 */
[----:B------:R-:W-:Y:S04]  /*11cd0*/  STG.E.U8 desc[UR8][R158.64], R241 ;  /* 0x000000f19e007986 */ /* 0x000fe8000c101108 */
[----:B------:R2:W-:Y:S04]  /*11ce0*/  STG.E.U8 desc[UR8][R156.64], R21 ;  /* 0x000000159c007986 */ /* 0x0005e8000c101108 */
[----:B------:R3:W-:Y:S04]  /*11cf0*/  STG.E.U8 desc[UR8][R154.64], R23 ;  /* 0x000000179a007986 */ /* 0x0007e8000c101108 */
[----:B------:R-:W-:Y:S01]  /*11d00*/  STG.E.U8 desc[UR8][R152.64], R251 ;  /* 0x000000fb98007986 */ /* 0x000fe2000c101108 */
[----:B0-----:R-:W-:-:S02]  /*11d10*/  PRMT R39, R12, 0x7770, RZ ;  /* 0x000077700c277816 */ /* 0x001fc400000000ff */
[----:B-1----:R-:W-:Y:S01]  /*11d20*/  PRMT R37, R12, 0x7771, RZ ;  /* 0x000077710c257816 */ /* 0x002fe200000000ff */
[----:B------:R-:W-:Y:S01]  /*11d30*/  STG.E.U8 desc[UR8][R150.64], R249 ;  /* 0x000000f996007986 */ /* 0x000fe2000c101108 */
[C---:B--2---:R-:W-:Y:S02]  /*11d40*/  PRMT R21, R13.reuse, 0x7773, RZ ;  /* 0x000077730d157816 */ /* 0x044fe400000000ff */
[----:B------:R-:W-:Y:S01]  /*11d50*/  PRMT R19, R14, 0x7770, RZ ;  /* 0x000077700e137816 */ /* 0x000fe200000000ff */
[----:B------:R0:W-:Y:S01]  /*11d60*/  STG.E.U8 desc[UR8][R34.64], R247 ;  /* 0x000000f722007986 */ /* 0x0001e2000c101108 */
[----:B---3--:R-:W-:-:S03]  /*11d70*/  PRMT R23, R13, 0x7772, RZ ;  /* 0x000077720d177816 */ /* 0x008fc600000000ff */
[----:B------:R-:W-:Y:S04]  /*11d80*/  STG.E.U8 desc[UR8][R148.64], R221 ;  /* 0x000000dd94007986 */ /* 0x000fe8000c101108 */
[----:B------:R-:W-:Y:S04]  /*11d90*/  STG.E.U8 desc[UR8][R146.64], R211 ;  /* 0x000000d392007986 */ /* 0x000fe8000c101108 */
[----:B------:R-:W-:Y:S01]  /*11da0*/  STG.E.U8 desc[UR8][R144.64], R209 ;  /* 0x000000d190007986 */ /* 0x000fe2000c101108 */
[----:B0-----:R-:W-:-:S03]  /*11db0*/  PRMT R35, R12, 0x7772, RZ ;  /* 0x000077720c237816 */ /* 0x001fc600000000ff */
[----:B------:R-:W-:Y:S04]  /*11dc0*/  STG.E.U8 desc[UR8][R140.64], R207 ;  /* 0x000000cf8c007986 */ /* 0x000fe8000c101108 */
[----:B------:R-:W-:Y:S04]  /*11dd0*/  STG.E.U8 desc[UR8][R138.64], R208 ;  /* 0x000000d08a007986 */ /* 0x000fe8000c101108 */
[----:B------:R-:W-:Y:S04]  /*11de0*/  STG.E.U8 desc[UR8][R136.64], R219 ;  /* 0x000000db88007986 */ /* 0x000fe8000c101108 */
[----:B------:R-:W-:Y:S04]  /*11df0*/  STG.E.U8 desc[UR8][R134.64], R217 ;  /* 0x000000d986007986 */ /* 0x000fe8000c101108 */
[----:B------:R0:W-:Y:S04]  /*11e00*/  STG.E.U8 desc[UR8][R32.64], R213 ;  /* 0x000000d520007986 */ /* 0x0001e8000c101108 */
        /* <DEDUP_REMOVED lines=11> */
[----:B------:R1:W-:Y:S01]  /*11ec0*/  STG.E.U8 desc[UR8][R116.64], R11 ;  /* 0x0000000b74007986 */ /* 0x0003e2000c101108 */
[----:B0-----:R-:W-:-:S03]  /*11ed0*/  PRMT R29, R13, 0x7770, RZ ;  /* 0x000077700d1d7816 */ /* 0x001fc600000000ff */
[----:B------:R0:W-:Y:S04]  /*11ee0*/  STG.E.U8 desc[UR8][R112.64], R9 ;  /* 0x0000000970007986 */ /* 0x0001e8000c101108 */
[----:B------:R2:W-:Y:S04]  /*11ef0*/  STG.E.U8 desc[UR8][R108.64], R4 ;  /* 0x000000046c007986 */ /* 0x0005e8000c101108 */
[----:B------:R-:W-:Y:S01]  /*11f00*/  STG.E.U8 desc[UR8][R104.64], R205 ;  /* 0x000000cd68007986 */ /* 0x000fe2000c101108 */
[----:B-1----:R-:W-:-:S03]  /*11f10*/  PRMT R11, R14, 0x7773, RZ ;  /* 0x000077730e0b7816 */ /* 0x002fc600000000ff */
[----:B------:R-:W-:Y:S01]  /*11f20*/  STG.E.U8 desc[UR8][R102.64], R203 ;  /* 0x000000cb66007986 */ /* 0x000fe2000c101108 */
[----:B0-----:R-:W-:-:S03]  /*11f30*/  PRMT R9, R15, 0x7771, RZ ;  /* 0x000077710f097816 */ /* 0x001fc600000000ff */
[----:B------:R0:W-:Y:S01]  /*11f40*/  STG.E.U8 desc[UR8][R26.64], R201 ;  /* 0x000000c91a007986 */ /* 0x0001e2000c101108 */
[----:B--2---:R-:W-:-:S03]  /*11f50*/  IMAD.HI R4, R236, 0x4, RZ ;  /* 0x00000004ec047827 */ /* 0x004fc600078e02ff */
[----:B------:R-:W-:Y:S04]  /*11f60*/  STG.E.U8 desc[UR8][R96.64], R8 ;  /* 0x0000000860007986 */ /* 0x000fe8000c101108 */
[----:B------:R-:W-:Y:S04]  /*11f70*/  STG.E.U8 desc[UR8][R94.64], R111 ;  /* 0x0000006f5e007986 */ /* 0x000fe8000c101108 */
[----:B------:R1:W-:Y:S01]  /*11f80*/  STG.E.U8 desc[UR8][R92.64], R17 ;  /* 0x000000115c007986 */ /* 0x0003e2000c101108 */
[----:B0-----:R-:W-:Y:S02]  /*11f90*/  PRMT R27, R13, 0x7771, RZ ;  /* 0x000077710d1b7816 */ /* 0x001fe400000000ff */
[C---:B------:R-:W-:Y:S01]  /*11fa0*/  PRMT R13, R14.reuse, 0x7772, RZ ;  /* 0x000077720e0d7816 */ /* 0x040fe200000000ff */
[----:B------:R0:W-:Y:S04]  /*11fb0*/  STG.E.U8 desc[UR8][R88.64], R5 ;  /* 0x0000000558007986 */ /* 0x0001e8000c101108 */
[----:B------:R2:W-:Y:S04]  /*11fc0*/  STG.E.U8 desc[UR8][R86.64], R7 ;  /* 0x0000000756007986 */ /* 0x0005e8000c101108 */
[----:B------:R3:W-:Y:S01]  /*11fd0*/  STG.E.U8 desc[UR8][R82.64], R6 ;  /* 0x0000000652007986 */ /* 0x0007e2000c101108 */
[----:B-1----:R-:W-:-:S03]  /*11fe0*/  PRMT R17, R14, 0x7771, RZ ;  /* 0x000077710e117816 */ /* 0x002fc600000000ff */
[----:B------:R-:W-:Y:S01]  /*11ff0*/  STG.E.U8 desc[UR8][R80.64], R185 ;  /* 0x000000b950007986 */ /* 0x000fe2000c101108 */
[----:B0-----:R-:W-:-:S03]  /*12000*/  PRMT R5, R15, 0x7773, RZ ;  /* 0x000077730f057816 */ /* 0x001fc600000000ff */
[----:B------:R-:W-:Y:S01]  /*12010*/  STG.E.U8 desc[UR8][R24.64], R121 ;  /* 0x0000007918007986 */ /* 0x000fe2000c101108 */
[C---:B--2---:R-:W-:Y:S02]  /*12020*/  PRMT R7, R15.reuse, 0x7772, RZ ;  /* 0x000077720f077816 */ /* 0x044fe400000000ff */
[----:B------:R-:W-:Y:S01]  /*12030*/  PRMT R15, R15, 0x7770, RZ ;  /* 0x000077700f0f7816 */ /* 0x000fe200000000ff */
[----:B------:R-:W-:Y:S01]  /*12040*/  STG.E.U8 desc[UR8][R52.64], R39 ;  /* 0x0000002734007986 */ /* 0x000fe2000c101108 */
[----:B---3--:R-:W-:Y:S01]  /*12050*/  LOP3.LUT R6, R3, 0xf0, RZ, 0xc0, !PT ;  /* 0x000000f003067812 */ /* 0x008fe200078ec0ff */
[----:B------:R-:W-:Y:S02]  /*12060*/  IMAD.SHL.U32 R3, R236, 0x4, RZ ;  /* 0x00000004ec037824 */ /* 0x000fe400078e00ff */
[----:B------:R-:W-:Y:S04]  /*12070*/  STG.E.U8 desc[UR8][R44.64], R37 ;  /* 0x000000252c007986 */ /* 0x000fe8000c101108 */
        /* <DEDUP_REMOVED lines=13> */
[----:B0-----:R-:W0:Y:S03]  /*12150*/  LDC.64 R10, c[0x0][0x3a0] ;  /* 0x0000e800ff0a7b82 */ /* 0x001e260000000a00 */
[----:B------:R-:W-:Y:S05]  /*12160*/  STG.E.U8 desc[UR8][R30.64], R5 ;  /* 0x000000051e007986 */ /* 0x000fea000c101108 */
[----:B------:R-:W-:Y:S01]  /*12170*/  BAR.SYNC.DEFER_BLOCKING 0x0 ;  /* 0x0000000000007b1d */ /* 0x000fe20000010000 */
[----:B0-----:R-:W-:-:S04]  /*12180*/  IADD3 R2, P2, P3, R3, UR6, R10 ;  /* 0x0000000603027c10 */ /* 0x001fc8000fb5e00a */
[----:B------:R-:W-:Y:S01]  /*12190*/  IADD3.X R3, PT, PT, R4, UR5, R11, P2, P3 ;  /* 0x0000000504037c10 */ /* 0x000fe200097e640b */
[----:B------:R-:W-:Y:S02]  /*121a0*/  STSM.16.M88 [R0], R225 ;  /* 0x000000e100007844 */ /* 0x000fe40000000000 */
[----:B------:R-:W-:Y:S06]  /*121b0*/  BAR.SYNC.DEFER_BLOCKING 0x0 ;  /* 0x0000000000007b1d */ /* 0x000fec0000010000 */
[----:B------:R-:W0:Y:S04]  /*121c0*/  LDSM.16.M88 R13, [R6+UR58] ;  /* 0x0000003a060d783b */ /* 0x000e280008000000 */
[----:B0-----:R0:W-:Y:S01]  /*121d0*/  @!P1 STG.E desc[UR8][R2.64], R13 ;  /* 0x0000000d02009986 */ /* 0x0011e2000c101908 */
[----:B------:R-:W-:Y:S06]  /*121e0*/  BAR.SYNC.DEFER_BLOCKING 0x0 ;  /* 0x0000000000007b1d */ /* 0x000fec0000010000 */
[----:B------:R-:W-:Y:S05]  /*121f0*/  @P0 BRA `(.L_x_19) ;  /* 0x0000000000a00947 */ /* 0x000fea0003800000 */
[----:B------:R-:W1:Y:S01]  /*12200*/  S2UR UR5, SR_CgaCtaId ;  /* 0x00000000000579c3 */ /* 0x000e620000008800 */
[----:B------:R-:W-:Y:S01]  /*12210*/  NOP ;  /* 0x0000000000007918 */ /* 0x000fe20000000000 */
[----:B------:R-:W-:Y:S01]  /*12220*/  UMOV UR4, 0x50 ;  /* 0x0000005000047882 */ /* 0x000fe20000000000 */
[----:B------:R-:W-:Y:S02]  /*12230*/  IMAD.U32 R0, RZ, RZ, UR59 ;  /* 0x0000003bff007e24 */ /* 0x000fe4000f8e00ff */
[----:B0-----:R-:W-:Y:S02]  /*12240*/  IMAD.MOV.U32 R3, RZ, RZ, 0xff ;  /* 0x000000ffff037424 */ /* 0x001fe400078e00ff */
[----:B------:R-:W-:Y:S01]  /*12250*/  IMAD.MOV.U32 R7, RZ, RZ, 0x1 ;  /* 0x00000001ff077424 */ /* 0x000fe200078e00ff */
[----:B------:R-:W-:-:S04]  /*12260*/  LOP3.LUT R0, R0, 0xffff, RZ, 0xc0, !PT ;  /* 0x0000ffff00007812 */ /* 0x000fc800078ec0ff */
[----:B------:R-:W-:-:S05]  /*12270*/  SHF.R.U32.HI R0, RZ, 0x5, R0 ;  /* 0x00000005ff007819 */ /* 0x000fca0000011600 */
[----:B------:R-:W-:Y:S01]  /*12280*/  VIADD R2, R0, 0x10 ;  /* 0x0000001000027836 */ /* 0x000fe20000000000 */
[----:B------:R-:W-:Y:S01]  /*12290*/  SHF.L.U32 R0, R3, R0, RZ ;  /* 0x0000000003007219 */ /* 0x000fe200000006ff */
[----:B-1----:R-:W-:-:S03]  /*122a0*/  ULEA UR6, UR5, UR4, 0x18 ;  /* 0x0000000405067291 */ /* 0x002fc6000f8ec0ff */
[----:B------:R-:W-:-:S04]  /*122b0*/  SHF.L.U32 R3, R7, R2, RZ ;  /* 0x0000000207037219 */ /* 0x000fc800000006ff */
[----:B------:R-:W-:Y:S02]  /*122c0*/  LOP3.LUT R0, R3, R0, RZ, 0xfc, !PT ;  /* 0x0000000003007212 */ /* 0x000fe400078efcff */
[----:B------:R-:W0:Y:S02]  /*122d0*/  LDS R5, [UR6] ;  /* 0x00000006ff057984 */ /* 0x000e240008000800 */
[C---:B------:R-:W-:Y:S02]  /*122e0*/  LOP3.LUT R2, R0.reuse, 0xffff, RZ, 0xc0, !PT ;  /* 0x0000ffff00027812 */ /* 0x040fe400078ec0ff */
[----:B0-----:R-:W-:-:S04]  /*122f0*/  LOP3.LUT R3, R0, 0xffff, R5, 0x80, !PT ;  /* 0x0000ffff00037812 */ /* 0x001fc800078e8005 */
[----:B------:R-:W-:-:S13]  /*12300*/  ISETP.NE.AND P0, PT, R3, R2, PT ;  /* 0x000000020300720c */ /* 0x000fda0003f05270 */
[----:B------:R-:W-:Y:S05]  /*12310*/  @P0 BRA `(.L_x_20) ;  /* 0x0000000000500947 */ /* 0x000fea0003800000 */
[----:B------:R-:W-:Y:S02]  /*12320*/  SHF.R.U32.HI R5, RZ, 0x10, R5 ;  /* 0x00000010ff057819 */ /* 0x000fe40000011605 */
[----:B------:R-:W-:-:S04]  /*12330*/  SHF.R.U32.HI R2, RZ, 0x10, R0 ;  /* 0x00000010ff027819 */ /* 0x000fc80000011600 */
[----:B------:R-:W-:-:S04]  /*12340*/  LOP3.LUT R5, R5, R2, RZ, 0xc0, !PT ;  /* 0x0000000205057212 */ /* 0x000fc800078ec0ff */
[----:B------:R-:W-:-:S13]  /*12350*/  ISETP.NE.AND P0, PT, R5, R2, PT ;  /* 0x000000020500720c */ /* 0x000fda0003f05270 */
[----:B------:R-:W-:Y:S05]  /*12360*/  @P0 BRA `(.L_x_21) ;  /* 0x0000000000300947 */ /* 0x000fea0003800000 */
[----:B------:R-:W-:Y:S01]  /*12370*/  R2UR UR4, R0 ;  /* 0x00000000000472ca */ /* 0x000fe200000e0000 */
[----:B------:R-:W-:Y:S01]  /*12380*/  VOTEU.ANY UR5, UPT, PT ;  /* 0x0000000000057886 */ /* 0x000fe200038e0100 */
[----:B------:R-:W0:Y:S01]  /*12390*/  S2R R0, SR_LANEID ;  /* 0x0000000000007919 */ /* 0x000e220000000000 */
[----:B------:R-:W-:-:S10]  /*123a0*/  UFLO.U32 UR5, UR5 ;  /* 0x00000005000572bd */ /* 0x000fd400080e0000 */
[----:B------:R-:W-:-:S06]  /*123b0*/  ULOP3.LUT UR4, URZ, UR4, URZ, 0x33, !UPT ;  /* 0x00000004ff047292 */ /* 0x000fcc000f8e33ff */
[----:B------:R-:W-:-:S04]  /*123c0*/  IMAD.U32 R2, RZ, RZ, UR4 ;  /* 0x00000004ff027e24 */ /* 0x000fc8000f8e00ff */
[----:B------:R-:W1:Y:S02]  /*123d0*/  REDUX UR7, R2 ;  /* 0x00000000020773c4 */ /* 0x000e640000000000 */
[----:B------:R2:W-:Y:S01]  /*123e0*/  UTCATOMSWS.AND URZ, UR4 ;  /* 0x0000000400ff79e3 */ /* 0x0005e20008000000 */
[----:B0-----:R-:W-:Y:S01]  /*123f0*/  ISETP.EQ.U32.AND P0, PT, R0, UR5, PT ;  /* 0x0000000500007c0c */ /* 0x001fe2000bf02070 */
[----:B-1----:R-:W-:-:S12]  /*12400*/  IMAD.U32 R0, RZ, RZ, UR7 ;  /* 0x00000007ff007e24 */ /* 0x002fd8000f8e00ff */
[----:B------:R2:W-:Y:S01]  /*12410*/  @P0 ATOMS.AND RZ, [UR6], R0 ;  /* 0x00000000ffff098c */ /* 0x0005e2000a800006 */
[----:B------:R-:W-:Y:S05]  /*12420*/  BRA `(.L_x_19) ;  /* 0x0000000000147947 */ /* 0x000fea0003800000 */
.L_x_21:
[----:B------:R-:W-:-:S07]  /*12430*/  MOV R2, 0x12450 ;  /* 0x0001245000027802 */ /* 0x000fce0000000f00 */
[----:B------:R-:W-:Y:S05]  /*12440*/  CALL.REL.NOINC `($__internal_0_$__cuda_sm10x_tcgen05_guardrail_trap_col_being_dealloced_not_returned_by_alloc) ;  /* 0x0000000000447944 */ /* 0x000fea0003c00000 */
[----:B------:R-:W-:Y:S05]  /*12450*/  BRA `(.L_x_19) ;  /* 0x0000000000087947 */ /* 0x000fea0003800000 */
.L_x_20:
[----:B------:R-:W-:-:S07]  /*12460*/  MOV R2, 0x12480 ;  /* 0x0001248000027802 */ /* 0x000fce0000000f00 */
[----:B------:R-:W-:Y:S05]  /*12470*/  CALL.REL.NOINC `($__internal_2_$__cuda_sm10x_tcgen05_guardrail_trap_unallocated_columns_being_dealloced) ;  /* 0x0000000000507944 */ /* 0x000fea0003c00000 */
.L_x_19:
[----:B------:R-:W-:Y:S01]  /*12480*/  NOP ;  /* 0x0000000000007918 */ /* 0x000fe20000000000 */
[----:B--2---:R-:W-:Y:S05]  /*12490*/  EXIT ;  /* 0x000000000000794d */ /* 0x004fea0003800000 */
.L_x_8:
[----:B------:R-:W1:Y:S02]  /*124a0*/  SYNCS.PHASECHK.TRANS64.TRYWAIT P4, [UR58+0x6000], RZ ;  /* 0x006000ffff0075a7 */ /* 0x000e64000808113a */
[----:B-1----:R-:W-:Y:S05]  /*124b0*/  @!P4 BRA `(.L_x_8) ;  /* 0xfffffffc00f8c947 */ /* 0x002fea000383ffff */
[----:B------:R-:W-:Y:S05]  /*124c0*/  BRA `(.L_x_7) ;  /* 0xffffff2c00cc7947 */ /* 0x000fea000383ffff */
.L_x_13:
[----:B------:R-:W1:Y:S02]  /*124d0*/  SYNCS.PHASECHK.TRANS64.TRYWAIT P2, [UR58+0xa810], RZ ;  /* 0x00a810ffff0075a7 */ /* 0x000e64000804113a */
[----:B-1----:R-:W-:Y:S05]  /*124e0*/  @!P2 BRA `(.L_x_13) ;  /* 0xfffffffc00f8a947 */ /* 0x002fea000383ffff */
[----:B------:R-:W-:Y:S05]  /*124f0*/  BRA `(.L_x_22) ;  /* 0xffffff7400e07947 */ /* 0x000fea000383ffff */
.L_x_14:
[----:B------:R-:W0:Y:S02]  /*12500*/  SYNCS.PHASECHK.TRANS64.TRYWAIT P2, [UR61], R15 ;  /* 0x0000000fff0075a7 */ /* 0x000e24000804113d */
[----:B0-----:R-:W-:Y:S05]  /*12510*/  @!P2 BRA `(.L_x_14) ;  /* 0xfffffffc00f8a947 */ /* 0x001fea000383ffff */
[----:B------:R-:W-:Y:S05]  /*12520*/  BRA `(.L_x_23) ;  /* 0xffffff7c00747947 */ /* 0x000fea000383ffff */
.L_x_18:
[----:B------:R-:W0:Y:S02]  /*12530*/  SYNCS.PHASECHK.TRANS64.TRYWAIT P2, [UR61], R3 ;  /* 0x00000003ff0075a7 */ /* 0x000e24000804113d */
[----:B0-----:R-:W-:Y:S05]  /*12540*/  @!P2 BRA `(.L_x_18) ;  /* 0xfffffffc00f8a947 */ /* 0x001fea000383ffff */
[----:B------:R-:W-:Y:S05]  /*12550*/  BRA `(.L_x_17) ;  /* 0xffffff9800ec7947 */ /* 0x000fea000383ffff */
        .weak           $__internal_0_$__cuda_sm10x_tcgen05_guardrail_trap_col_being_dealloced_not_returned_by_alloc
        .type           $__internal_0_$__cuda_sm10x_tcgen05_guardrail_trap_col_being_dealloced_not_returned_by_alloc,@function
        .size           $__internal_0_$__cuda_sm10x_tcgen05_guardrail_trap_col_being_dealloced_not_returned_by_alloc,($__internal_1_$__cuda_sm10x_tcgen05_guardrail_trap_phase_invalid_during_alloc - $__internal_0_$__cuda_sm10x_tcgen05_guardrail_trap_col_being_dealloced_not_returned_by_alloc)
$__internal_0_$__cuda_sm10x_tcgen05_guardrail_trap_col_being_dealloced_not_returned_by_alloc:
[----:B------:R-:W-:Y:S05]  /*12560*/  BPT.TRAP 0x1 ;  /* 0x000000040000795c */ /* 0x000fea0000300000 */
[----:B------:R-:W-:-:S04]  /*12570*/  IMAD.MOV.U32 R3, RZ, RZ, 0x0 ;  /* 0x00000000ff037424 */ /* 0x000fc800078e00ff */
[----:B------:R-:W-:Y:S05]  /*12580*/  RET.REL.NODEC R2 `(attn_fwd) ;  /* 0xfffffed8029c7950 */ /* 0x000fea0003c3ffff */
        .weak           $__internal_1_$__cuda_sm10x_tcgen05_guardrail_trap_phase_invalid_during_alloc
        .type           $__internal_1_$__cuda_sm10x_tcgen05_guardrail_trap_phase_invalid_during_alloc,@function
        .size           $__internal_1_$__cuda_sm10x_tcgen05_guardrail_trap_phase_invalid_during_alloc,($__internal_2_$__cuda_sm10x_tcgen05_guardrail_trap_unallocated_columns_being_dealloced - $__internal_1_$__cuda_sm10x_tcgen05_guardrail_trap_phase_invalid_during_alloc)
$__internal_1_$__cuda_sm10x_tcgen05_guardrail_trap_phase_invalid_during_alloc:
[----:B------:R-:W-:Y:S05]  /*12590*/  BPT.TRAP 0x1 ;  /* 0x000000040000795c */ /* 0x000fea0000300000 */
[----:B------:R-:W-:-:S04]  /*125a0*/  IMAD.MOV.U32 R3, RZ, RZ, 0x0 ;  /* 0x00000000ff037424 */ /* 0x000fc800078e00ff */
[----:B------:R-:W-:Y:S05]  /*125b0*/  RET.REL.NODEC R2 `(attn_fwd) ;  /* 0xfffffed802907950 */ /* 0x000fea0003c3ffff */
        .weak           $__internal_2_$__cuda_sm10x_tcgen05_guardrail_trap_unallocated_columns_being_dealloced
        .type           $__internal_2_$__cuda_sm10x_tcgen05_guardrail_trap_unallocated_columns_being_dealloced,@function
        .size           $__internal_2_$__cuda_sm10x_tcgen05_guardrail_trap_unallocated_columns_being_dealloced,(.L_x_27 - $__internal_2_$__cuda_sm10x_tcgen05_guardrail_trap_unallocated_columns_being_dealloced)
$__internal_2_$__cuda_sm10x_tcgen05_guardrail_trap_unallocated_columns_being_dealloced:
[----:B------:R-:W-:Y:S05]  /*125c0*/  BPT.TRAP 0x1 ;  /* 0x000000040000795c */ /* 0x000fea0000300000 */
[----:B------:R-:W-:-:S04]  /*125d0*/  IMAD.MOV.U32 R3, RZ, RZ, 0x0 ;  /* 0x00000000ff037424 */ /* 0x000fc800078e00ff */
[----:B------:R-:W-:Y:S05]  /*125e0*/  RET.REL.NODEC R2 `(attn_fwd) ;  /* 0xfffffed802847950 */ /* 0x000fea0003c3ffff */
.L_x_24:
[----:B------:R-:W-:-:S00]  /*125f0*/  BRA `(.L_x_24) ;  /* 0xfffffffc00fc7947 */ /* 0x000fc0000383ffff */
[----:B------:R-:W-:-:S00]  /*12600*/  NOP ;  /* 0x0000000000007918 */ /* 0x000fc00000000000 */
[----:B------:R-:W-:-:S00]  /*12610*/  NOP ;  /* 0x0000000000007918 */ /* 0x000fc00000000000 */
[----:B------:R-:W-:-:S00]  /*12620*/  NOP ;  /* 0x0000000000007918 */ /* 0x000fc00000000000 */
[----:B------:R-:W-:-:S00]  /*12630*/  NOP ;  /* 0x0000000000007918 */ /* 0x000fc00000000000 */
[----:B------:R-:W-:-:S00]  /*12640*/  NOP ;  /* 0x0000000000007918 */ /* 0x000fc00000000000 */
[----:B------:R-:W-:-:S00]  /*12650*/  NOP ;  /* 0x0000000000007918 */ /* 0x000fc00000000000 */
[----:B------:R-:W-:-:S00]  /*12660*/  NOP ;  /* 0x0000000000007918 */ /* 0x000fc00000000000 */
[----:B------:R-:W-:-:S00]  /*12670*/  NOP ;  /* 0x0000000000007918 */ /* 0x000fc00000000000 */
.L_x_27:


//--------------------- .nv.global.init           --------------------------
	.section	.nv.global.init,"aw",@progbits
.nv.global.init:
	.type		_$_str,@object
	.size		_$_str,(.L_3 - _$_str)
_$_str:
        /*0000*/ 	.byte	0x5f, 0x5f, 0x43, 0x55, 0x44, 0x41, 0x5f, 0x46, 0x54, 0x5a, 0x00
.L_3:


//--------------------- .nv.shared.attn_fwd       --------------------------
	.section	.nv.shared.attn_fwd,"aw",@nobits
	.sectionflags	@""
	.align	16
	.zero		1024


//--------------------- .nv.shared.reserved.0     --------------------------
	.section	.nv.shared.reserved.0,"aw",@nobits
	.align	8
	.weak		__nv_reservedSMEM_offset_0_alias
	.size		__nv_reservedSMEM_offset_0_alias, 0, 64
	.other		__nv_reservedSMEM_offset_0_alias,@"STO_CUDA_RESERVED_SHARED STV_DEFAULT"
__nv_reservedSMEM_offset_0_alias:
	.zero		0
.nv.shared.reserved.0:
	.zero		64
	.weak		__nv_reservedSMEM_allocation_phase
	.type		__nv_reservedSMEM_allocation_phase,@object
	.size		__nv_reservedSMEM_allocation_phase,(.L_0 - __nv_reservedSMEM_allocation_phase)
__nv_reservedSMEM_allocation_phase:
	.zero		1
.L_0:
	.zero		7
	.weak		__nv_reservedSMEM_devtool_atexit_pc
	.type		__nv_reservedSMEM_devtool_atexit_pc,@object
	.size		__nv_reservedSMEM_devtool_atexit_pc,(__nv_reservedSMEM_allocation_mask - __nv_reservedSMEM_devtool_atexit_pc)
__nv_reservedSMEM_devtool_atexit_pc:
	.zero		8
	.weak		__nv_reservedSMEM_allocation_mask
	.type		__nv_reservedSMEM_allocation_mask,@object
	.size		__nv_reservedSMEM_allocation_mask,(.L_2 - __nv_reservedSMEM_allocation_mask)
__nv_reservedSMEM_allocation_mask:
	.zero		4
.L_2:


//--------------------- .nv.constant0.attn_fwd    --------------------------
	.section	.nv.constant0.attn_fwd,"a",@progbits
	.sectionflags	@""
	.align	4
.nv.constant0.attn_fwd:
	.zero		1032


//--------------------- SYMBOLS --------------------------

	.type		.nv.reservedSmem.offset0,@object
	.size		.nv.reservedSmem.offset0,0x4
	.type		.nv.reservedSmem.cap,@object
	.size		.nv.reservedSmem.cap,0x4
